	.target	sm_100a

	.elftype	@"ET_EXEC"


//--------------------- .note.nv.tkinfo           --------------------------
	.section	.note.nv.tkinfo,"",@"SHT_NOTE"
	.sectionflags	@"SHF_NOTE_NV_TKINFO"
	.tkinfo
        /*0018*/ 	.word	0x00000002
        /*0030*/ 	.string	""
        /*0030*/ 	.string	"ptxas"
        /*0030*/ 	.string	"Cuda compilation tools, release 13.0, V13.0.88"
        /*0030*/ 	.string	"Build cuda_13.0.r13.0/compiler.36424714_0"
        /*0030*/ 	.string	"-arch sm_100a -m 64 "



//--------------------- .note.nv.cuinfo           --------------------------
	.section	.note.nv.cuinfo,"",@"SHT_NOTE"
	.sectionflags	@"SHF_NOTE_NV_CUINFO"
        /*0018*/ 	.short	0x0002
        /*001a*/ 	.short	0x0064
        /*001c*/ 	.short	0x0082
	.zero		2


//--------------------- .nv.info                  --------------------------
	.section	.nv.info,"",@"SHT_CUDA_INFO"
	.align	4


	//----- nvinfo : EIATTR_REGCOUNT
	.align		4
        /*0000*/ 	.byte	0x04, 0x2f
        /*0002*/ 	.short	(.L_20 - .L_19)
	.align		4
.L_19:
        /*0004*/ 	.word	index@(_ZN7cutlass13device_kernelINS_4gemm6kernel13GemmUniversalIN4cute5tupleIJiiiiEEENS1_10collective13CollectiveMmaINS1_35MainloopSm100TmaUmmaWarpSpecializedILi33ELi2ELi4ENS5_IJNS4_1CILi8EEENSA_ILi1EEESC_EEEEENS5_IJNSA_ILi128EEENSA_ILi256EEENSA_ILi32EEEEEENS_12float_e4m3_tENS5_IJlSC_lEEESJ_SK_NS4_8TiledMMAINS4_8MMA_AtomIJNS4_10MMA_TraitsINS4_25SM100_MMA_F8F6F4_2x1SM_SSEJSJ_SJ_fSF_SG_NS4_17integral_constantINS4_4UMMA5MajorELSR_0EEESS_NSP_INSQ_7ScaleInELST_0EEESU_EEEEEENS4_6LayoutINS5_IJSC_SC_SC_EEENS5_IJNSA_ILi0EEESZ_SZ_EEEEENS5_IJNS4_10UnderscoreES12_S12_EEEEENS4_18SM100_TMA_2SM_LOADENS4_14ComposedLayoutINS4_7SwizzleILi1ELi4ELi3EEENS4_18smem_ptr_flag_bitsILi8EEENSX_INS5_IJSB_SH_EEENS5_IJSH_SC_EEEEEEEvNS4_8identityENS4_28SM100_TMA_2SM_LOAD_MULTICASTES1E_vS1F_EENS_8epilogue10collective18CollectiveEpilogueINS1I_23Sm100TmaWarpSpecializedILi4ELi2ELi32ELb0ELb0EEEJNS5_IJNSA_ILi64EEESG_SH_EEENS5_IJNSX_IS1N_SC_EENSX_INS5_IJSH_NSA_ILi2EEEEEENS5_IJSC_SF_EEEEEEEESJ_SK_SJ_SK_NS1I_6fusion15FusionCallbacksIS1M_NS1V_17LinearCombinationISJ_fSJ_fLNS_15FloatRoundStyleE2EEES1O_S1U_JEEENS4_5SM1004TMEM4LOAD26SM100_TMEM_LOAD_32dp32b32xENS4_13SM90_TMA_LOADES1E_NS4_39AutoVectorizingCopyWithAssumedAlignmentILi128EEENS4_14SM90_TMA_STOREES1E_S27_S27_EEEvvEEEEvNT_6ParamsE)
        /*0008*/ 	.word	0x00000074


	//----- nvinfo : EIATTR_FRAME_SIZE
	.align		4
.L_20:
        /*000c*/ 	.byte	0x04, 0x11
        /*000e*/ 	.short	(.L_22 - .L_21)
	.align		4
.L_21:
        /*0010*/ 	.word	index@($__internal_2_$__cuda_sm10x_tcgen05_guardrail_trap_unallocated_columns_being_dealloced)
        /*0014*/ 	.word	0x00000000


	//----- nvinfo : EIATTR_FRAME_SIZE
	.align		4
.L_22:
        /*0018*/ 	.byte	0x04, 0x11
        /*001a*/ 	.short	(.L_24 - .L_23)
	.align		4
.L_23:
        /*001c*/ 	.word	index@($__internal_1_$__cuda_sm10x_tcgen05_guardrail_trap_phase_invalid_during_alloc)
        /*0020*/ 	.word	0x00000000


	//----- nvinfo : EIATTR_FRAME_SIZE
	.align		4
.L_24:
        /*0024*/ 	.byte	0x04, 0x11
        /*0026*/ 	.short	(.L_26 - .L_25)
	.align		4
.L_25:
        /*0028*/ 	.word	index@($__internal_0_$__cuda_sm10x_tcgen05_guardrail_trap_col_being_dealloced_not_returned_by_alloc)
        /*002c*/ 	.word	0x00000000


	//----- nvinfo : EIATTR_FRAME_SIZE
	.align		4
.L_26:
        /*0030*/ 	.byte	0x04, 0x11
        /*0032*/ 	.short	(.L_28 - .L_27)
	.align		4
.L_27:
        /*0034*/ 	.word	index@(_ZN7cutlass13device_kernelINS_4gemm6kernel13GemmUniversalIN4cute5tupleIJiiiiEEENS1_10collective13CollectiveMmaINS1_35MainloopSm100TmaUmmaWarpSpecializedILi33ELi2ELi4ENS5_IJNS4_1CILi8EEENSA_ILi1EEESC_EEEEENS5_IJNSA_ILi128EEENSA_ILi256EEENSA_ILi32EEEEEENS_12float_e4m3_tENS5_IJlSC_lEEESJ_SK_NS4_8TiledMMAINS4_8MMA_AtomIJNS4_10MMA_TraitsINS4_25SM100_MMA_F8F6F4_2x1SM_SSEJSJ_SJ_fSF_SG_NS4_17integral_constantINS4_4UMMA5MajorELSR_0EEESS_NSP_INSQ_7ScaleInELST_0EEESU_EEEEEENS4_6LayoutINS5_IJSC_SC_SC_EEENS5_IJNSA_ILi0EEESZ_SZ_EEEEENS5_IJNS4_10UnderscoreES12_S12_EEEEENS4_18SM100_TMA_2SM_LOADENS4_14ComposedLayoutINS4_7SwizzleILi1ELi4ELi3EEENS4_18smem_ptr_flag_bitsILi8EEENSX_INS5_IJSB_SH_EEENS5_IJSH_SC_EEEEEEEvNS4_8identityENS4_28SM100_TMA_2SM_LOAD_MULTICASTES1E_vS1F_EENS_8epilogue10collective18CollectiveEpilogueINS1I_23Sm100TmaWarpSpecializedILi4ELi2ELi32ELb0ELb0EEEJNS5_IJNSA_ILi64EEESG_SH_EEENS5_IJNSX_IS1N_SC_EENSX_INS5_IJSH_NSA_ILi2EEEEEENS5_IJSC_SF_EEEEEEEESJ_SK_SJ_SK_NS1I_6fusion15FusionCallbacksIS1M_NS1V_17LinearCombinationISJ_fSJ_fLNS_15FloatRoundStyleE2EEES1O_S1U_JEEENS4_5SM1004TMEM4LOAD26SM100_TMEM_LOAD_32dp32b32xENS4_13SM90_TMA_LOADES1E_NS4_39AutoVectorizingCopyWithAssumedAlignmentILi128EEENS4_14SM90_TMA_STOREES1E_S27_S27_EEEvvEEEEvNT_6ParamsE)
        /*0038*/ 	.word	0x00000000


	//----- nvinfo : EIATTR_MIN_STACK_SIZE
	.align		4
.L_28:
        /*003c*/ 	.byte	0x04, 0x12
        /*003e*/ 	.short	(.L_30 - .L_29)
	.align		4
.L_29:
        /*0040*/ 	.word	index@(_ZN7cutlass13device_kernelINS_4gemm6kernel13GemmUniversalIN4cute5tupleIJiiiiEEENS1_10collective13CollectiveMmaINS1_35MainloopSm100TmaUmmaWarpSpecializedILi33ELi2ELi4ENS5_IJNS4_1CILi8EEENSA_ILi1EEESC_EEEEENS5_IJNSA_ILi128EEENSA_ILi256EEENSA_ILi32EEEEEENS_12float_e4m3_tENS5_IJlSC_lEEESJ_SK_NS4_8TiledMMAINS4_8MMA_AtomIJNS4_10MMA_TraitsINS4_25SM100_MMA_F8F6F4_2x1SM_SSEJSJ_SJ_fSF_SG_NS4_17integral_constantINS4_4UMMA5MajorELSR_0EEESS_NSP_INSQ_7ScaleInELST_0EEESU_EEEEEENS4_6LayoutINS5_IJSC_SC_SC_EEENS5_IJNSA_ILi0EEESZ_SZ_EEEEENS5_IJNS4_10UnderscoreES12_S12_EEEEENS4_18SM100_TMA_2SM_LOADENS4_14ComposedLayoutINS4_7SwizzleILi1ELi4ELi3EEENS4_18smem_ptr_flag_bitsILi8EEENSX_INS5_IJSB_SH_EEENS5_IJSH_SC_EEEEEEEvNS4_8identityENS4_28SM100_TMA_2SM_LOAD_MULTICASTES1E_vS1F_EENS_8epilogue10collective18CollectiveEpilogueINS1I_23Sm100TmaWarpSpecializedILi4ELi2ELi32ELb0ELb0EEEJNS5_IJNSA_ILi64EEESG_SH_EEENS5_IJNSX_IS1N_SC_EENSX_INS5_IJSH_NSA_ILi2EEEEEENS5_IJSC_SF_EEEEEEEESJ_SK_SJ_SK_NS1I_6fusion15FusionCallbacksIS1M_NS1V_17LinearCombinationISJ_fSJ_fLNS_15FloatRoundStyleE2EEES1O_S1U_JEEENS4_5SM1004TMEM4LOAD26SM100_TMEM_LOAD_32dp32b32xENS4_13SM90_TMA_LOADES1E_NS4_39AutoVectorizingCopyWithAssumedAlignmentILi128EEENS4_14SM90_TMA_STOREES1E_S27_S27_EEEvvEEEEvNT_6ParamsE)
        /*0044*/ 	.word	0x00000000
.L_30:


//--------------------- .nv.compat                --------------------------
	.section	.nv.compat,"",@"SHT_CUDA_COMPAT_INFO"
	.align	4
        /*0000*/ 	.byte	0x02, 0x09, 0x01, 0x00, 0x02, 0x02, 0x02, 0x00, 0x02, 0x05, 0x05, 0x00, 0x03, 0x07, 0x01, 0x01
        /*0010*/ 	.byte	0x02, 0x03, 0x01, 0x00, 0x02, 0x06, 0x01, 0x00, 0x04, 0x0b, 0x08, 0x00, 0x09, 0x00, 0x00, 0x00
        /*0020*/ 	.byte	0x00, 0x00, 0x00, 0x00


//--------------------- .nv.info._ZN7cutlass13device_kernelINS_4gemm6kernel13GemmUniversalIN4cute5tupleIJiiiiEEENS1_10collective13CollectiveMmaINS1_35MainloopSm100TmaUmmaWarpSpecializedILi33ELi2ELi4ENS5_IJNS4_1CILi8EEENSA_ILi1EEESC_EEEEENS5_IJNSA_ILi128EEENSA_ILi256EEENSA_ILi32EEEEEENS_12float_e4m3_tENS5_IJlSC_lEEESJ_SK_NS4_8TiledMMAINS4_8MMA_AtomIJNS4_10MMA_TraitsINS4_25SM100_MMA_F8F6F4_2x1SM_SSEJSJ_SJ_fSF_SG_NS4_17integral_constantINS4_4UMMA5MajorELSR_0EEESS_NSP_INSQ_7ScaleInELST_0EEESU_EEEEEENS4_6LayoutINS5_IJSC_SC_SC_EEENS5_IJNSA_ILi0EEESZ_SZ_EEEEENS5_IJNS4_10UnderscoreES12_S12_EEEEENS4_18SM100_TMA_2SM_LOADENS4_14ComposedLayoutINS4_7SwizzleILi1ELi4ELi3EEENS4_18smem_ptr_flag_bitsILi8EEENSX_INS5_IJSB_SH_EEENS5_IJSH_SC_EEEEEEEvNS4_8identityENS4_28SM100_TMA_2SM_LOAD_MULTICASTES1E_vS1F_EENS_8epilogue10collective18CollectiveEpilogueINS1I_23Sm100TmaWarpSpecializedILi4ELi2ELi32ELb0ELb0EEEJNS5_IJNSA_ILi64EEESG_SH_EEENS5_IJNSX_IS1N_SC_EENSX_INS5_IJSH_NSA_ILi2EEEEEENS5_IJSC_SF_EEEEEEEESJ_SK_SJ_SK_NS1I_6fusion15FusionCallbacksIS1M_NS1V_17LinearCombinationISJ_fSJ_fLNS_15FloatRoundStyleE2EEES1O_S1U_JEEENS4_5SM1004TMEM4LOAD26SM100_TMEM_LOAD_32dp32b32xENS4_13SM90_TMA_LOADES1E_NS4_39AutoVectorizingCopyWithAssumedAlignmentILi128EEENS4_14SM90_TMA_STOREES1E_S27_S27_EEEvvEEEEvNT_6ParamsE --------------------------
	.section	.nv.info._ZN7cutlass13device_kernelINS_4gemm6kernel13GemmUniversalIN4cute5tupleIJiiiiEEENS1_10collective13CollectiveMmaINS1_35MainloopSm100TmaUmmaWarpSpecializedILi33ELi2ELi4ENS5_IJNS4_1CILi8EEENSA_ILi1EEESC_EEEEENS5_IJNSA_ILi128EEENSA_ILi256EEENSA_ILi32EEEEEENS_12float_e4m3_tENS5_IJlSC_lEEESJ_SK_NS4_8TiledMMAINS4_8MMA_AtomIJNS4_10MMA_TraitsINS4_25SM100_MMA_F8F6F4_2x1SM_SSEJSJ_SJ_fSF_SG_NS4_17integral_constantINS4_4UMMA5MajorELSR_0EEESS_NSP_INSQ_7ScaleInELST_0EEESU_EEEEEENS4_6LayoutINS5_IJSC_SC_SC_EEENS5_IJNSA_ILi0EEESZ_SZ_EEEEENS5_IJNS4_10UnderscoreES12_S12_EEEEENS4_18SM100_TMA_2SM_LOADENS4_14ComposedLayoutINS4_7SwizzleILi1ELi4ELi3EEENS4_18smem_ptr_flag_bitsILi8EEENSX_INS5_IJSB_SH_EEENS5_IJSH_SC_EEEEEEEvNS4_8identityENS4_28SM100_TMA_2SM_LOAD_MULTICASTES1E_vS1F_EENS_8epilogue10collective18CollectiveEpilogueINS1I_23Sm100TmaWarpSpecializedILi4ELi2ELi32ELb0ELb0EEEJNS5_IJNSA_ILi64EEESG_SH_EEENS5_IJNSX_IS1N_SC_EENSX_INS5_IJSH_NSA_ILi2EEEEEENS5_IJSC_SF_EEEEEEEESJ_SK_SJ_SK_NS1I_6fusion15FusionCallbacksIS1M_NS1V_17LinearCombinationISJ_fSJ_fLNS_15FloatRoundStyleE2EEES1O_S1U_JEEENS4_5SM1004TMEM4LOAD26SM100_TMEM_LOAD_32dp32b32xENS4_13SM90_TMA_LOADES1E_NS4_39AutoVectorizingCopyWithAssumedAlignmentILi128EEENS4_14SM90_TMA_STOREES1E_S27_S27_EEEvvEEEEvNT_6ParamsE,"",@"SHT_CUDA_INFO"
	.sectionflags	@""
	.align	4


	//----- nvinfo : EIATTR_CUDA_API_VERSION
	.align		4
        /*0000*/ 	.byte	0x04, 0x37
        /*0002*/ 	.short	(.L_32 - .L_31)
.L_31:
        /*0004*/ 	.word	0x00000082


	//----- nvinfo : EIATTR_KPARAM_INFO
	.align		4
.L_32:
        /*0008*/ 	.byte	0x04, 0x17
        /*000a*/ 	.short	(.L_34 - .L_33)
.L_33:
        /*000c*/ 	.word	0x00000000
        /*0010*/ 	.short	0x0000
        /*0012*/ 	.short	0x0000
        /*0014*/ 	.byte	0x00, 0xf0, 0x01, 0x20


	//----- nvinfo : EIATTR_AT_ENTRY_FRAGMENTS
	.align		4
.L_34:
        /*0018*/ 	.byte	0x04, 0x4f
        /*001a*/ 	.short	(.L_36 - .L_35)


	//   ....[0]....
.L_35:
        /*001c*/ 	.word	0x00000007


	//----- nvinfo : EIATTR_RESERVED_SMEM_USED
	.align		4
.L_36:
        /*0020*/ 	.byte	0x01, 0x41
	.zero		2


	//----- nvinfo : EIATTR_SPARSE_MMA_MASK
	.align		4
        /*0024*/ 	.byte	0x03, 0x50
        /*0026*/ 	.short	0x0000


	//----- nvinfo : EIATTR_TCGEN05_2CTA_USED
	.align		4
        /*0028*/ 	.byte	0x01, 0x52
	.zero		2


	//----- nvinfo : EIATTR_MAXREG_COUNT
	.align		4
        /*002c*/ 	.byte	0x03, 0x1b
        /*002e*/ 	.short	0x00ff


	//----- nvinfo : EIATTR_NUM_BARRIERS
	.align		4
        /*0030*/ 	.byte	0x02, 0x4c
        /*0032*/ 	.byte	0x07
	.zero		1


	//----- nvinfo : EIATTR_EXTERNS
	.align		4
        /*0034*/ 	.byte	0x04, 0x0f
        /*0036*/ 	.short	(.L_38 - .L_37)


	//   ....[0]....
	.align		4
.L_37:
        /*0038*/ 	.word	index@(__assertfail)


	//----- nvinfo : EIATTR_MERCURY_ISA_VERSION
	.align		4
.L_38:
        /*003c*/ 	.byte	0x03, 0x5f
        /*003e*/ 	.short	0x0101


	//----- nvinfo : EIATTR_INT_WARP_WIDE_INSTR_OFFSETS
	.align		4
        /*0040*/ 	.byte	0x04, 0x31
        /*0042*/ 	.short	(.L_40 - .L_39)


	//   ....[0]....
.L_39:
        /*0044*/ 	.word	0x00001140


	//   ....[1]....
        /*0048*/ 	.word	0x000011e0


	//   ....[2]....
        /*004c*/ 	.word	0x000055e0


	//   ....[3]....
        /*0050*/ 	.word	0x00005600


	//   ....[4]....
        /*0054*/ 	.word	0x00005630


	//   ....[5]....
        /*0058*/ 	.word	0x00006220


	//   ....[6]....
        /*005c*/ 	.word	0x000062c0


	//   ....[7]....
        /*0060*/ 	.word	0x00006370


	//   ....[8]....
        /*0064*/ 	.word	0x000063e0


	//   ....[9]....
        /*0068*/ 	.word	0x00006490


	//   ....[10]....
        /*006c*/ 	.word	0x00006540


	//   ....[11]....
        /*0070*/ 	.word	0x000065b0


	//   ....[12]....
        /*0074*/ 	.word	0x00006670


	//   ....[13]....
        /*0078*/ 	.word	0x00006730


	//   ....[14]....
        /*007c*/ 	.word	0x000067d0


	//   ....[15]....
        /*0080*/ 	.word	0x000068c0


	//   ....[16]....
        /*0084*/ 	.word	0x000069a0


	//----- nvinfo : EIATTR_COOP_GROUP_MASK_REGIDS
	.align		4
.L_40:
        /*0088*/ 	.byte	0x04, 0x29
        /*008a*/ 	.short	(.L_42 - .L_41)


	//   ....[0]....
.L_41:
        /*008c*/ 	.word	0xffffffff


	//   ....[1]....
        /*0090*/ 	.word	0xffffffff


	//   ....[2]....
        /*0094*/ 	.word	0xffffffff


	//   ....[3]....
        /*0098*/ 	.word	0xffffffff


	//   ....[4]....
        /*009c*/ 	.word	0xffffffff


	//   ....[5]....
        /*00a0*/ 	.word	0xffffffff


	//   ....[6]....
        /*00a4*/ 	.word	0xffffffff


	//   ....[7]....
        /*00a8*/ 	.word	0xffffffff


	//   ....[8]....
        /*00ac*/ 	.word	0xffffffff


	//   ....[9]....
        /*00b0*/ 	.word	0xffffffff


	//   ....[10]....
        /*00b4*/ 	.word	0xffffffff


	//   ....[11]....
        /*00b8*/ 	.word	0xffffffff


	//   ....[12]....
        /*00bc*/ 	.word	0xffffffff


	//   ....[13]....
        /*00c0*/ 	.word	0xffffffff


	//----- nvinfo : EIATTR_COOP_GROUP_INSTR_OFFSETS
	.align		4
.L_42:
        /*00c4*/ 	.byte	0x04, 0x28
        /*00c6*/ 	.short	(.L_44 - .L_43)


	//   ....[0]....
.L_43:
        /*00c8*/ 	.word	0x000000b0


	//   ....[1]....
        /*00cc*/ 	.word	0x00000520


	//   ....[2]....
        /*00d0*/ 	.word	0x00000ab0


	//   ....[3]....
        /*00d4*/ 	.word	0x00000c40


	//   ....[4]....
        /*00d8*/ 	.word	0x00000d30


	//   ....[5]....
        /*00dc*/ 	.word	0x00000e90


	//   ....[6]....
        /*00e0*/ 	.word	0x00001020


	//   ....[7]....
        /*00e4*/ 	.word	0x00001260


	//   ....[8]....
        /*00e8*/ 	.word	0x00002610


	//   ....[9]....
        /*00ec*/ 	.word	0x00004510


	//   ....[10]....
        /*00f0*/ 	.word	0x000049e0


	//   ....[11]....
        /*00f4*/ 	.word	0x00004a10


	//   ....[12]....
        /*00f8*/ 	.word	0x000054e0


	//   ....[13]....
        /*00fc*/ 	.word	0x000056f0


	//----- nvinfo : EIATTR_VRC_CTA_INIT_COUNT
	.align		4
.L_44:
        /*0100*/ 	.byte	0x02, 0x4a
        /*0102*/ 	.byte	0x80
	.zero		1


	//----- nvinfo : EIATTR_SYSCALL_OFFSETS
	.align		4
        /*0104*/ 	.byte	0x04, 0x46
        /*0106*/ 	.short	(.L_46 - .L_45)


	//   ....[0]....
.L_45:
        /*0108*/ 	.word	0x00007510


	//   ....[1]....
        /*010c*/ 	.word	0x00007650


	//   ....[2]....
        /*0110*/ 	.word	0x00007e70


	//   ....[3]....
        /*0114*/ 	.word	0x00008c50


	//   ....[4]....
        /*0118*/ 	.word	0x000099e0


	//   ....[5]....
        /*011c*/ 	.word	0x0000a790


	//----- nvinfo : EIATTR_MBARRIER_INSTR_OFFSETS
	.align		4
.L_46:
        /*0120*/ 	.byte	0x04, 0x39
        /*0122*/ 	.short	(.L_48 - .L_47)


	//   ....[0]....
.L_47:
        /*0124*/ 	.word	0x00000670
        /*0128*/ 	.word	0x000000ff
        /*012c*/ 	.word	0x00000000
        /*0130*/ 	.short	0x0100
        /*0132*/ 	.byte	0x04
	.zero		1


	//   ....[1]....
        /*0134*/ 	.word	0x00000680
        /*0138*/ 	.word	0x000000ff
        /*013c*/ 	.word	0x00000108
        /*0140*/ 	.short	0x0100
        /*0142*/ 	.byte	0x04
	.zero		1


	//   ....[2]....
        /*0144*/ 	.word	0x00000690
        /*0148*/ 	.word	0x000000ff
        /*014c*/ 	.word	0x00000008
        /*0150*/ 	.short	0x0100
        /*0152*/ 	.byte	0x04
	.zero		1


	//   ....[3]....
        /*0154*/ 	.word	0x000006a0
        /*0158*/ 	.word	0x000000ff
        /*015c*/ 	.word	0x00000110
        /*0160*/ 	.short	0x0100
        /*0162*/ 	.byte	0x04
	.zero		1


	//   ....[4]....
        /*0164*/ 	.word	0x000006b0
        /*0168*/ 	.word	0x000000ff
        /*016c*/ 	.word	0x00000010
        /*0170*/ 	.short	0x0100
        /*0172*/ 	.byte	0x04
	.zero		1


	//   ....[5]....
        /*0174*/ 	.word	0x000006c0
        /*0178*/ 	.word	0x000000ff
        /*017c*/ 	.word	0x00000118
        /*0180*/ 	.short	0x0100
        /*0182*/ 	.byte	0x04
	.zero		1


	//   ....[6]....
        /*0184*/ 	.word	0x000006d0
        /*0188*/ 	.word	0x000000ff
        /*018c*/ 	.word	0x00000018
        /*0190*/ 	.short	0x0100
        /*0192*/ 	.byte	0x04
	.zero		1


	//   ....[7]....
        /*0194*/ 	.word	0x000006e0
        /*0198*/ 	.word	0x000000ff
        /*019c*/ 	.word	0x00000120
        /*01a0*/ 	.short	0x0100
        /*01a2*/ 	.byte	0x04
	.zero		1


	//   ....[8]....
        /*01a4*/ 	.word	0x000006f0
        /*01a8*/ 	.word	0x000000ff
        /*01ac*/ 	.word	0x00000020
        /*01b0*/ 	.short	0x0100
        /*01b2*/ 	.byte	0x04
	.zero		1


	//   ....[9]....
        /*01b4*/ 	.word	0x00000700
        /*01b8*/ 	.word	0x000000ff
        /*01bc*/ 	.word	0x00000128
        /*01c0*/ 	.short	0x0100
        /*01c2*/ 	.byte	0x04
	.zero		1


	//   ....[10]....
        /*01c4*/ 	.word	0x00000710
        /*01c8*/ 	.word	0x000000ff
        /*01cc*/ 	.word	0x00000028
        /*01d0*/ 	.short	0x0100
        /*01d2*/ 	.byte	0x04
	.zero		1


	//   ....[11]....
        /*01d4*/ 	.word	0x00000720
        /*01d8*/ 	.word	0x000000ff
        /*01dc*/ 	.word	0x00000130
        /*01e0*/ 	.short	0x0100
        /*01e2*/ 	.byte	0x04
	.zero		1


	//   ....[12]....
        /*01e4*/ 	.word	0x00000730
        /*01e8*/ 	.word	0x000000ff
        /*01ec*/ 	.word	0x00000030
        /*01f0*/ 	.short	0x0100
        /*01f2*/ 	.byte	0x04
	.zero		1


	//   ....[13]....
        /*01f4*/ 	.word	0x00000740
        /*01f8*/ 	.word	0x000000ff
        /*01fc*/ 	.word	0x00000138
        /*0200*/ 	.short	0x0100
        /*0202*/ 	.byte	0x04
	.zero		1


	//   ....[14]....
        /*0204*/ 	.word	0x00000750
        /*0208*/ 	.word	0x000000ff
        /*020c*/ 	.word	0x00000038
        /*0210*/ 	.short	0x0100
        /*0212*/ 	.byte	0x04
	.zero		1


	//   ....[15]....
        /*0214*/ 	.word	0x00000760
        /*0218*/ 	.word	0x000000ff
        /*021c*/ 	.word	0x00000140
        /*0220*/ 	.short	0x0100
        /*0222*/ 	.byte	0x04
	.zero		1


	//   ....[16]....
        /*0224*/ 	.word	0x00000770
        /*0228*/ 	.word	0x000000ff
        /*022c*/ 	.word	0x00000040
        /*0230*/ 	.short	0x0100
        /*0232*/ 	.byte	0x04
	.zero		1


	//   ....[17]....
        /*0234*/ 	.word	0x00000780
        /*0238*/ 	.word	0x000000ff
        /*023c*/ 	.word	0x00000148
        /*0240*/ 	.short	0x0100
        /*0242*/ 	.byte	0x04
	.zero		1


	//   ....[18]....
        /*0244*/ 	.word	0x00000790
        /*0248*/ 	.word	0x000000ff
        /*024c*/ 	.word	0x00000048
        /*0250*/ 	.short	0x0100
        /*0252*/ 	.byte	0x04
	.zero		1


	//   ....[19]....
        /*0254*/ 	.word	0x000007a0
        /*0258*/ 	.word	0x000000ff
        /*025c*/ 	.word	0x00000150
        /*0260*/ 	.short	0x0100
        /*0262*/ 	.byte	0x04
	.zero		1


	//   ....[20]....
        /*0264*/ 	.word	0x000007b0
        /*0268*/ 	.word	0x000000ff
        /*026c*/ 	.word	0x00000050
        /*0270*/ 	.short	0x0100
        /*0272*/ 	.byte	0x04
	.zero		1


	//   ....[21]....
        /*0274*/ 	.word	0x000007c0
        /*0278*/ 	.word	0x000000ff
        /*027c*/ 	.word	0x00000158
        /*0280*/ 	.short	0x0100
        /*0282*/ 	.byte	0x04
	.zero		1


	//   ....[22]....
        /*0284*/ 	.word	0x000007d0
        /*0288*/ 	.word	0x000000ff
        /*028c*/ 	.word	0x00000058
        /*0290*/ 	.short	0x0100
        /*0292*/ 	.byte	0x04
	.zero		1


	//   ....[23]....
        /*0294*/ 	.word	0x000007e0
        /*0298*/ 	.word	0x000000ff
        /*029c*/ 	.word	0x00000160
        /*02a0*/ 	.short	0x0100
        /*02a2*/ 	.byte	0x04
	.zero		1


	//   ....[24]....
        /*02a4*/ 	.word	0x000007f0
        /*02a8*/ 	.word	0x000000ff
        /*02ac*/ 	.word	0x00000060
        /*02b0*/ 	.short	0x0100
        /*02b2*/ 	.byte	0x04
	.zero		1


	//   ....[25]....
        /*02b4*/ 	.word	0x00000800
        /*02b8*/ 	.word	0x000000ff
        /*02bc*/ 	.word	0x00000168
        /*02c0*/ 	.short	0x0100
        /*02c2*/ 	.byte	0x04
	.zero		1


	//   ....[26]....
        /*02c4*/ 	.word	0x00000810
        /*02c8*/ 	.word	0x000000ff
        /*02cc*/ 	.word	0x00000068
        /*02d0*/ 	.short	0x0100
        /*02d2*/ 	.byte	0x04
	.zero		1


	//   ....[27]....
        /*02d4*/ 	.word	0x00000820
        /*02d8*/ 	.word	0x000000ff
        /*02dc*/ 	.word	0x00000170
        /*02e0*/ 	.short	0x0100
        /*02e2*/ 	.byte	0x04
	.zero		1


	//   ....[28]....
        /*02e4*/ 	.word	0x00000830
        /*02e8*/ 	.word	0x000000ff
        /*02ec*/ 	.word	0x00000070
        /*02f0*/ 	.short	0x0100
        /*02f2*/ 	.byte	0x04
	.zero		1


	//   ....[29]....
        /*02f4*/ 	.word	0x00000840
        /*02f8*/ 	.word	0x000000ff
        /*02fc*/ 	.word	0x00000178
        /*0300*/ 	.short	0x0100
        /*0302*/ 	.byte	0x04
	.zero		1


	//   ....[30]....
        /*0304*/ 	.word	0x00000850
        /*0308*/ 	.word	0x000000ff
        /*030c*/ 	.word	0x00000078
        /*0310*/ 	.short	0x0100
        /*0312*/ 	.byte	0x04
	.zero		1


	//   ....[31]....
        /*0314*/ 	.word	0x00000860
        /*0318*/ 	.word	0x000000ff
        /*031c*/ 	.word	0x00000180
        /*0320*/ 	.short	0x0100
        /*0322*/ 	.byte	0x04
	.zero		1


	//   ....[32]....
        /*0324*/ 	.word	0x00000870
        /*0328*/ 	.word	0x000000ff
        /*032c*/ 	.word	0x00000080
        /*0330*/ 	.short	0x0100
        /*0332*/ 	.byte	0x04
	.zero		1


	//   ....[33]....
        /*0334*/ 	.word	0x00000880
        /*0338*/ 	.word	0x000000ff
        /*033c*/ 	.word	0x00000188
        /*0340*/ 	.short	0x0100
        /*0342*/ 	.byte	0x04
	.zero		1


	//   ....[34]....
        /*0344*/ 	.word	0x00000890
        /*0348*/ 	.word	0x000000ff
        /*034c*/ 	.word	0x00000088
        /*0350*/ 	.short	0x0100
        /*0352*/ 	.byte	0x04
	.zero		1


	//   ....[35]....
        /*0354*/ 	.word	0x000008a0
        /*0358*/ 	.word	0x000000ff
        /*035c*/ 	.word	0x00000190
        /*0360*/ 	.short	0x0100
        /*0362*/ 	.byte	0x04
	.zero		1


	//   ....[36]....
        /*0364*/ 	.word	0x000008b0
        /*0368*/ 	.word	0x000000ff
        /*036c*/ 	.word	0x00000090
        /*0370*/ 	.short	0x0100
        /*0372*/ 	.byte	0x04
	.zero		1


	//   ....[37]....
        /*0374*/ 	.word	0x000008c0
        /*0378*/ 	.word	0x000000ff
        /*037c*/ 	.word	0x00000198
        /*0380*/ 	.short	0x0100
        /*0382*/ 	.byte	0x04
	.zero		1


	//   ....[38]....
        /*0384*/ 	.word	0x000008d0
        /*0388*/ 	.word	0x000000ff
        /*038c*/ 	.word	0x00000098
        /*0390*/ 	.short	0x0100
        /*0392*/ 	.byte	0x04
	.zero		1


	//   ....[39]....
        /*0394*/ 	.word	0x000008e0
        /*0398*/ 	.word	0x000000ff
        /*039c*/ 	.word	0x000001a0
        /*03a0*/ 	.short	0x0100
        /*03a2*/ 	.byte	0x04
	.zero		1


	//   ....[40]....
        /*03a4*/ 	.word	0x000008f0
        /*03a8*/ 	.word	0x000000ff
        /*03ac*/ 	.word	0x000000a0
        /*03b0*/ 	.short	0x0100
        /*03b2*/ 	.byte	0x04
	.zero		1


	//   ....[41]....
        /*03b4*/ 	.word	0x00000900
        /*03b8*/ 	.word	0x000000ff
        /*03bc*/ 	.word	0x000001a8
        /*03c0*/ 	.short	0x0100
        /*03c2*/ 	.byte	0x04
	.zero		1


	//   ....[42]....
        /*03c4*/ 	.word	0x00000910
        /*03c8*/ 	.word	0x000000ff
        /*03cc*/ 	.word	0x000000a8
        /*03d0*/ 	.short	0x0100
        /*03d2*/ 	.byte	0x04
	.zero		1


	//   ....[43]....
        /*03d4*/ 	.word	0x00000920
        /*03d8*/ 	.word	0x000000ff
        /*03dc*/ 	.word	0x000001b0
        /*03e0*/ 	.short	0x0100
        /*03e2*/ 	.byte	0x04
	.zero		1


	//   ....[44]....
        /*03e4*/ 	.word	0x00000930
        /*03e8*/ 	.word	0x000000ff
        /*03ec*/ 	.word	0x000000b0
        /*03f0*/ 	.short	0x0100
        /*03f2*/ 	.byte	0x04
	.zero		1


	//   ....[45]....
        /*03f4*/ 	.word	0x00000940
        /*03f8*/ 	.word	0x000000ff
        /*03fc*/ 	.word	0x000001b8
        /*0400*/ 	.short	0x0100
        /*0402*/ 	.byte	0x04
	.zero		1


	//   ....[46]....
        /*0404*/ 	.word	0x00000950
        /*0408*/ 	.word	0x000000ff
        /*040c*/ 	.word	0x000000b8
        /*0410*/ 	.short	0x0100
        /*0412*/ 	.byte	0x04
	.zero		1


	//   ....[47]....
        /*0414*/ 	.word	0x00000960
        /*0418*/ 	.word	0x000000ff
        /*041c*/ 	.word	0x000001c0
        /*0420*/ 	.short	0x0100
        /*0422*/ 	.byte	0x04
	.zero		1


	//   ....[48]....
        /*0424*/ 	.word	0x00000970
        /*0428*/ 	.word	0x000000ff
        /*042c*/ 	.word	0x000000c0
        /*0430*/ 	.short	0x0100
        /*0432*/ 	.byte	0x04
	.zero		1


	//   ....[49]....
        /*0434*/ 	.word	0x00000980
        /*0438*/ 	.word	0x000000ff
        /*043c*/ 	.word	0x000001c8
        /*0440*/ 	.short	0x0100
        /*0442*/ 	.byte	0x04
	.zero		1


	//   ....[50]....
        /*0444*/ 	.word	0x00000990
        /*0448*/ 	.word	0x000000ff
        /*044c*/ 	.word	0x000000c8
        /*0450*/ 	.short	0x0100
        /*0452*/ 	.byte	0x04
	.zero		1


	//   ....[51]....
        /*0454*/ 	.word	0x000009a0
        /*0458*/ 	.word	0x000000ff
        /*045c*/ 	.word	0x000001d0
        /*0460*/ 	.short	0x0100
        /*0462*/ 	.byte	0x04
	.zero		1


	//   ....[52]....
        /*0464*/ 	.word	0x000009b0
        /*0468*/ 	.word	0x000000ff
        /*046c*/ 	.word	0x000000d0
        /*0470*/ 	.short	0x0100
        /*0472*/ 	.byte	0x04
	.zero		1


	//   ....[53]....
        /*0474*/ 	.word	0x000009c0
        /*0478*/ 	.word	0x000000ff
        /*047c*/ 	.word	0x000001d8
        /*0480*/ 	.short	0x0100
        /*0482*/ 	.byte	0x04
	.zero		1


	//   ....[54]....
        /*0484*/ 	.word	0x000009d0
        /*0488*/ 	.word	0x000000ff
        /*048c*/ 	.word	0x000000d8
        /*0490*/ 	.short	0x0100
        /*0492*/ 	.byte	0x04
	.zero		1


	//   ....[55]....
        /*0494*/ 	.word	0x000009e0
        /*0498*/ 	.word	0x000000ff
        /*049c*/ 	.word	0x000001e0
        /*04a0*/ 	.short	0x0100
        /*04a2*/ 	.byte	0x04
	.zero		1


	//   ....[56]....
        /*04a4*/ 	.word	0x000009f0
        /*04a8*/ 	.word	0x000000ff
        /*04ac*/ 	.word	0x000000e0
        /*04b0*/ 	.short	0x0100
        /*04b2*/ 	.byte	0x04
	.zero		1


	//   ....[57]....
        /*04b4*/ 	.word	0x00000a00
        /*04b8*/ 	.word	0x000000ff
        /*04bc*/ 	.word	0x000001e8
        /*04c0*/ 	.short	0x0100
        /*04c2*/ 	.byte	0x04
	.zero		1


	//   ....[58]....
        /*04c4*/ 	.word	0x00000a10
        /*04c8*/ 	.word	0x000000ff
        /*04cc*/ 	.word	0x000000e8
        /*04d0*/ 	.short	0x0100
        /*04d2*/ 	.byte	0x04
	.zero		1


	//   ....[59]....
        /*04d4*/ 	.word	0x00000a20
        /*04d8*/ 	.word	0x000000ff
        /*04dc*/ 	.word	0x000001f0
        /*04e0*/ 	.short	0x0100
        /*04e2*/ 	.byte	0x04
	.zero		1


	//   ....[60]....
        /*04e4*/ 	.word	0x00000a30
        /*04e8*/ 	.word	0x000000ff
        /*04ec*/ 	.word	0x000000f0
        /*04f0*/ 	.short	0x0100
        /*04f2*/ 	.byte	0x04
	.zero		1


	//   ....[61]....
        /*04f4*/ 	.word	0x00000a40
        /*04f8*/ 	.word	0x000000ff
        /*04fc*/ 	.word	0x000001f8
        /*0500*/ 	.short	0x0100
        /*0502*/ 	.byte	0x04
	.zero		1


	//   ....[62]....
        /*0504*/ 	.word	0x00000a50
        /*0508*/ 	.word	0x000000ff
        /*050c*/ 	.word	0x000000f8
        /*0510*/ 	.short	0x0100
        /*0512*/ 	.byte	0x04
	.zero		1


	//   ....[63]....
        /*0514*/ 	.word	0x00000a60
        /*0518*/ 	.word	0x000000ff
        /*051c*/ 	.word	0x00000200
        /*0520*/ 	.short	0x0100
        /*0522*/ 	.byte	0x04
	.zero		1


	//   ....[64]....
        /*0524*/ 	.word	0x00000a70
        /*0528*/ 	.word	0x000000ff
        /*052c*/ 	.word	0x00000100
        /*0530*/ 	.short	0x0100
        /*0532*/ 	.byte	0x04
	.zero		1


	//   ....[65]....
        /*0534*/ 	.word	0x00000a80
        /*0538*/ 	.word	0x000000ff
        /*053c*/ 	.word	0x00000208
        /*0540*/ 	.short	0x0100
        /*0542*/ 	.byte	0x04
	.zero		1


	//   ....[66]....
        /*0544*/ 	.word	0x00000bb0
        /*0548*/ 	.word	0x000000ff
        /*054c*/ 	.word	0x00000210
        /*0550*/ 	.short	0x0100
        /*0552*/ 	.byte	0x04
	.zero		1


	//   ....[67]....
        /*0554*/ 	.word	0x00000bc0
        /*0558*/ 	.word	0x000000ff
        /*055c*/ 	.word	0x00000230
        /*0560*/ 	.short	0x0100
        /*0562*/ 	.byte	0x04
	.zero		1


	//   ....[68]....
        /*0564*/ 	.word	0x00000bd0
        /*0568*/ 	.word	0x000000ff
        /*056c*/ 	.word	0x00000218
        /*0570*/ 	.short	0x0100
        /*0572*/ 	.byte	0x04
	.zero		1


	//   ....[69]....
        /*0574*/ 	.word	0x00000be0
        /*0578*/ 	.word	0x000000ff
        /*057c*/ 	.word	0x00000238
        /*0580*/ 	.short	0x0100
        /*0582*/ 	.byte	0x04
	.zero		1


	//   ....[70]....
        /*0584*/ 	.word	0x00000bf0
        /*0588*/ 	.word	0x000000ff
        /*058c*/ 	.word	0x00000220
        /*0590*/ 	.short	0x0100
        /*0592*/ 	.byte	0x04
	.zero		1


	//   ....[71]....
        /*0594*/ 	.word	0x00000c00
        /*0598*/ 	.word	0x000000ff
        /*059c*/ 	.word	0x00000240
        /*05a0*/ 	.short	0x0100
        /*05a2*/ 	.byte	0x04
	.zero		1


	//   ....[72]....
        /*05a4*/ 	.word	0x00000c10
        /*05a8*/ 	.word	0x000000ff
        /*05ac*/ 	.word	0x00000228
        /*05b0*/ 	.short	0x0100
        /*05b2*/ 	.byte	0x04
	.zero		1


	//   ....[73]....
        /*05b4*/ 	.word	0x00000c20
        /*05b8*/ 	.word	0x000000ff
        /*05bc*/ 	.word	0x00000248
        /*05c0*/ 	.short	0x0100
        /*05c2*/ 	.byte	0x04
	.zero		1


	//   ....[74]....
        /*05c4*/ 	.word	0x00000d00
        /*05c8*/ 	.word	0x000000ff
        /*05cc*/ 	.word	0x00000250
        /*05d0*/ 	.short	0x0100
        /*05d2*/ 	.byte	0x06
	.zero		1


	//   ....[75]....
        /*05d4*/ 	.word	0x00000d10
        /*05d8*/ 	.word	0x000000ff
        /*05dc*/ 	.word	0x00000258
        /*05e0*/ 	.short	0x0100
        /*05e2*/ 	.byte	0x06
	.zero		1


	//   ....[76]....
        /*05e4*/ 	.word	0x00000e40
        /*05e8*/ 	.word	0x000000ff
        /*05ec*/ 	.word	0x00000260
        /*05f0*/ 	.short	0x0100
        /*05f2*/ 	.byte	0x06
	.zero		1


	//   ....[77]....
        /*05f4*/ 	.word	0x00000e50
        /*05f8*/ 	.word	0x000000ff
        /*05fc*/ 	.word	0x00000270
        /*0600*/ 	.short	0x0100
        /*0602*/ 	.byte	0x06
	.zero		1


	//   ....[78]....
        /*0604*/ 	.word	0x00000e60
        /*0608*/ 	.word	0x000000ff
        /*060c*/ 	.word	0x00000268
        /*0610*/ 	.short	0x0100
        /*0612*/ 	.byte	0x06
	.zero		1


	//   ....[79]....
        /*0614*/ 	.word	0x00000e70
        /*0618*/ 	.word	0x000000ff
        /*061c*/ 	.word	0x00000278
        /*0620*/ 	.short	0x0100
        /*0622*/ 	.byte	0x06
	.zero		1


	//   ....[80]....
        /*0624*/ 	.word	0x00000f90
        /*0628*/ 	.word	0x000000ff
        /*062c*/ 	.word	0x00000280
        /*0630*/ 	.short	0x0100
        /*0632*/ 	.byte	0x04
	.zero		1


	//   ....[81]....
        /*0634*/ 	.word	0x00000fa0
        /*0638*/ 	.word	0x000000ff
        /*063c*/ 	.word	0x000002a0
        /*0640*/ 	.short	0x0100
        /*0642*/ 	.byte	0x04
	.zero		1


	//   ....[82]....
        /*0644*/ 	.word	0x00000fb0
        /*0648*/ 	.word	0x000000ff
        /*064c*/ 	.word	0x00000288
        /*0650*/ 	.short	0x0100
        /*0652*/ 	.byte	0x04
	.zero		1


	//   ....[83]....
        /*0654*/ 	.word	0x00000fc0
        /*0658*/ 	.word	0x000000ff
        /*065c*/ 	.word	0x000002a8
        /*0660*/ 	.short	0x0100
        /*0662*/ 	.byte	0x04
	.zero		1


	//   ....[84]....
        /*0664*/ 	.word	0x00000fd0
        /*0668*/ 	.word	0x000000ff
        /*066c*/ 	.word	0x00000290
        /*0670*/ 	.short	0x0100
        /*0672*/ 	.byte	0x04
	.zero		1


	//   ....[85]....
        /*0674*/ 	.word	0x00000fe0
        /*0678*/ 	.word	0x000000ff
        /*067c*/ 	.word	0x000002b0
        /*0680*/ 	.short	0x0100
        /*0682*/ 	.byte	0x04
	.zero		1


	//   ....[86]....
        /*0684*/ 	.word	0x00000ff0
        /*0688*/ 	.word	0x000000ff
        /*068c*/ 	.word	0x00000298
        /*0690*/ 	.short	0x0100
        /*0692*/ 	.byte	0x04
	.zero		1


	//   ....[87]....
        /*0694*/ 	.word	0x00001000
        /*0698*/ 	.word	0x000000ff
        /*069c*/ 	.word	0x000002b8
        /*06a0*/ 	.short	0x0100
        /*06a2*/ 	.byte	0x04
	.zero		1


	//   ....[88]....
        /*06a4*/ 	.word	0x000010f0
        /*06a8*/ 	.word	0x000000ff
        /*06ac*/ 	.word	0x000002c0
        /*06b0*/ 	.short	0x0100
        /*06b2*/ 	.byte	0x04
	.zero		1


	//   ....[89]....
        /*06b4*/ 	.word	0x00001100
        /*06b8*/ 	.word	0x000000ff
        /*06bc*/ 	.word	0x000002d0
        /*06c0*/ 	.short	0x0100
        /*06c2*/ 	.byte	0x04
	.zero		1


	//   ....[90]....
        /*06c4*/ 	.word	0x00001110
        /*06c8*/ 	.word	0x000000ff
        /*06cc*/ 	.word	0x000002c8
        /*06d0*/ 	.short	0x0100
        /*06d2*/ 	.byte	0x04
	.zero		1


	//   ....[91]....
        /*06d4*/ 	.word	0x00001120
        /*06d8*/ 	.word	0x000000ff
        /*06dc*/ 	.word	0x000002d8
        /*06e0*/ 	.short	0x0100
        /*06e2*/ 	.byte	0x04
	.zero		1


	//   ....[92]....
        /*06e4*/ 	.word	0x00001220
        /*06e8*/ 	.word	0x000000ff
        /*06ec*/ 	.word	0x000002e0
        /*06f0*/ 	.short	0x0100
        /*06f2*/ 	.byte	0x06
	.zero		1


	//   ....[93]....
        /*06f4*/ 	.word	0x00001e60
        /*06f8*/ 	.word	0x00000000
        /*06fc*/ 	.word	0x000002d0
        /*0700*/ 	.short	0x010a
        /*0702*/ 	.byte	0xff
	.zero		1


	//   ....[94]....
        /*0704*/ 	.word	0x00001e80
        /*0708*/ 	.word	0x00000000
        /*070c*/ 	.word	0x000002c0
        /*0710*/ 	.short	0x0101
        /*0712*/ 	.byte	0xff
	.zero		1


	//   ....[95]....
        /*0714*/ 	.word	0x00001f30
        /*0718*/ 	.word	0x000000ff
        /*071c*/ 	.word	0x00000108
        /*0720*/ 	.short	0x010a
        /*0722*/ 	.byte	0x04
	.zero		1


	//   ....[96]....
        /*0724*/ 	.word	0x00002000
        /*0728*/ 	.word	0x000000ff
        /*072c*/ 	.word	0x00000108
        /*0730*/ 	.short	0x010a
        /*0732*/ 	.byte	0x21
	.zero		1


	//   ....[97]....
        /*0734*/ 	.word	0x000021b0
        /*0738*/ 	.word	0x000000ff
        /*073c*/ 	.word	0x00000108
        /*0740*/ 	.short	0x010a
        /*0742*/ 	.byte	0x05
	.zero		1


	//   ....[98]....
        /*0744*/ 	.word	0x000022c0
        /*0748*/ 	.word	0x000000ff
        /*074c*/ 	.word	0x00000258
        /*0750*/ 	.short	0x0101
        /*0752*/ 	.byte	0x0d
	.zero		1


	//   ....[99]....
        /*0754*/ 	.word	0x000022e0
        /*0758*/ 	.word	0x000000ff
        /*075c*/ 	.word	0x00000108
        /*0760*/ 	.short	0x010a
        /*0762*/ 	.byte	0x04
	.zero		1


	//   ....[100]....
        /*0764*/ 	.word	0x00002360
        /*0768*/ 	.word	0x000000ff
        /*076c*/ 	.word	0x00000108
        /*0770*/ 	.short	0x010a
        /*0772*/ 	.byte	0x09
	.zero		1


	//   ....[101]....
        /*0774*/ 	.word	0x00002530
        /*0778*/ 	.word	0x000000ff
        /*077c*/ 	.word	0x00000108
        /*0780*/ 	.short	0x010a
        /*0782*/ 	.byte	0x05
	.zero		1


	//   ....[102]....
        /*0784*/ 	.word	0x00002640
        /*0788*/ 	.word	0x00000003
        /*078c*/ 	.word	0x00000260
        /*0790*/ 	.short	0x010a
        /*0792*/ 	.byte	0xff
	.zero		1


	//   ....[103]....
        /*0794*/ 	.word	0x00002790
        /*0798*/ 	.word	0x00000000
        /*079c*/ 	.word	0x00000000
        /*07a0*/ 	.short	0x0101
        /*07a2*/ 	.byte	0xff
	.zero		1


	//   ....[104]....
        /*07a4*/ 	.word	0x00002d40
        /*07a8*/ 	.word	0x000000ff
        /*07ac*/ 	.word	0x00000000
        /*07b0*/ 	.short	0x010a
        /*07b2*/ 	.byte	0x04
	.zero		1


	//   ....[105]....
        /*07b4*/ 	.word	0x00002dd0
        /*07b8*/ 	.word	0x000000ff
        /*07bc*/ 	.word	0x00000000
        /*07c0*/ 	.short	0x010a
        /*07c2*/ 	.byte	0x05
	.zero		1


	//   ....[106]....
        /*07c4*/ 	.word	0x00002e60
        /*07c8*/ 	.word	0x000000ff
        /*07cc*/ 	.word	0x00000000
        /*07d0*/ 	.short	0x010a
        /*07d2*/ 	.byte	0x05
	.zero		1


	//   ....[107]....
        /*07d4*/ 	.word	0x00002ef0
        /*07d8*/ 	.word	0x000000ff
        /*07dc*/ 	.word	0x00000000
        /*07e0*/ 	.short	0x010a
        /*07e2*/ 	.byte	0x05
	.zero		1


	//   ....[108]....
        /*07e4*/ 	.word	0x00002f80
        /*07e8*/ 	.word	0x000000ff
        /*07ec*/ 	.word	0x00000000
        /*07f0*/ 	.short	0x010a
        /*07f2*/ 	.byte	0x05
	.zero		1


	//   ....[109]....
        /*07f4*/ 	.word	0x00003010
        /*07f8*/ 	.word	0x000000ff
        /*07fc*/ 	.word	0x00000000
        /*0800*/ 	.short	0x010a
        /*0802*/ 	.byte	0x05
	.zero		1


	//   ....[110]....
        /*0804*/ 	.word	0x000030a0
        /*0808*/ 	.word	0x000000ff
        /*080c*/ 	.word	0x00000000
        /*0810*/ 	.short	0x010a
        /*0812*/ 	.byte	0x05
	.zero		1


	//   ....[111]....
        /*0814*/ 	.word	0x00003130
        /*0818*/ 	.word	0x000000ff
        /*081c*/ 	.word	0x00000000
        /*0820*/ 	.short	0x010a
        /*0822*/ 	.byte	0x05
	.zero		1


	//   ....[112]....
        /*0824*/ 	.word	0x000031c0
        /*0828*/ 	.word	0x000000ff
        /*082c*/ 	.word	0x00000000
        /*0830*/ 	.short	0x010a
        /*0832*/ 	.byte	0x05
	.zero		1


	//   ....[113]....
        /*0834*/ 	.word	0x00003250
        /*0838*/ 	.word	0x000000ff
        /*083c*/ 	.word	0x00000000
        /*0840*/ 	.short	0x010a
        /*0842*/ 	.byte	0x05
	.zero		1


	//   ....[114]....
        /*0844*/ 	.word	0x000032e0
        /*0848*/ 	.word	0x000000ff
        /*084c*/ 	.word	0x00000000
        /*0850*/ 	.short	0x010a
        /*0852*/ 	.byte	0x05
	.zero		1


	//   ....[115]....
        /*0854*/ 	.word	0x00003370
        /*0858*/ 	.word	0x000000ff
        /*085c*/ 	.word	0x00000000
        /*0860*/ 	.short	0x010a
        /*0862*/ 	.byte	0x05
	.zero		1


	//   ....[116]....
        /*0864*/ 	.word	0x00003400
        /*0868*/ 	.word	0x000000ff
        /*086c*/ 	.word	0x00000000
        /*0870*/ 	.short	0x010a
        /*0872*/ 	.byte	0x05
	.zero		1


	//   ....[117]....
        /*0874*/ 	.word	0x00003490
        /*0878*/ 	.word	0x000000ff
        /*087c*/ 	.word	0x00000000
        /*0880*/ 	.short	0x010a
        /*0882*/ 	.byte	0x05
	.zero		1


	//   ....[118]....
        /*0884*/ 	.word	0x00003520
        /*0888*/ 	.word	0x000000ff
        /*088c*/ 	.word	0x00000000
        /*0890*/ 	.short	0x010a
        /*0892*/ 	.byte	0x05
	.zero		1


	//   ....[119]....
        /*0894*/ 	.word	0x000035b0
        /*0898*/ 	.word	0x000000ff
        /*089c*/ 	.word	0x00000000
        /*08a0*/ 	.short	0x010a
        /*08a2*/ 	.byte	0x05
	.zero		1


	//   ....[120]....
        /*08a4*/ 	.word	0x00003640
        /*08a8*/ 	.word	0x000000ff
        /*08ac*/ 	.word	0x00000000
        /*08b0*/ 	.short	0x010a
        /*08b2*/ 	.byte	0x05
	.zero		1


	//   ....[121]....
        /*08b4*/ 	.word	0x000036d0
        /*08b8*/ 	.word	0x000000ff
        /*08bc*/ 	.word	0x00000000
        /*08c0*/ 	.short	0x010a
        /*08c2*/ 	.byte	0x05
	.zero		1


	//   ....[122]....
        /*08c4*/ 	.word	0x00003760
        /*08c8*/ 	.word	0x000000ff
        /*08cc*/ 	.word	0x00000000
        /*08d0*/ 	.short	0x010a
        /*08d2*/ 	.byte	0x05
	.zero		1


	//   ....[123]....
        /*08d4*/ 	.word	0x000037f0
        /*08d8*/ 	.word	0x000000ff
        /*08dc*/ 	.word	0x00000000
        /*08e0*/ 	.short	0x010a
        /*08e2*/ 	.byte	0x05
	.zero		1


	//   ....[124]....
        /*08e4*/ 	.word	0x00003880
        /*08e8*/ 	.word	0x000000ff
        /*08ec*/ 	.word	0x00000000
        /*08f0*/ 	.short	0x010a
        /*08f2*/ 	.byte	0x05
	.zero		1


	//   ....[125]....
        /*08f4*/ 	.word	0x00003910
        /*08f8*/ 	.word	0x000000ff
        /*08fc*/ 	.word	0x00000000
        /*0900*/ 	.short	0x010a
        /*0902*/ 	.byte	0x05
	.zero		1


	//   ....[126]....
        /*0904*/ 	.word	0x000039a0
        /*0908*/ 	.word	0x000000ff
        /*090c*/ 	.word	0x00000000
        /*0910*/ 	.short	0x010a
        /*0912*/ 	.byte	0x05
	.zero		1


	//   ....[127]....
        /*0914*/ 	.word	0x00003a30
        /*0918*/ 	.word	0x000000ff
        /*091c*/ 	.word	0x00000000
        /*0920*/ 	.short	0x010a
        /*0922*/ 	.byte	0x05
	.zero		1


	//   ....[128]....
        /*0924*/ 	.word	0x00003ac0
        /*0928*/ 	.word	0x000000ff
        /*092c*/ 	.word	0x00000000
        /*0930*/ 	.short	0x010a
        /*0932*/ 	.byte	0x05
	.zero		1


	//   ....[129]....
        /*0934*/ 	.word	0x00003b50
        /*0938*/ 	.word	0x000000ff
        /*093c*/ 	.word	0x00000000
        /*0940*/ 	.short	0x010a
        /*0942*/ 	.byte	0x05
	.zero		1


	//   ....[130]....
        /*0944*/ 	.word	0x00003be0
        /*0948*/ 	.word	0x000000ff
        /*094c*/ 	.word	0x00000000
        /*0950*/ 	.short	0x010a
        /*0952*/ 	.byte	0x05
	.zero		1


	//   ....[131]....
        /*0954*/ 	.word	0x00003c70
        /*0958*/ 	.word	0x000000ff
        /*095c*/ 	.word	0x00000000
        /*0960*/ 	.short	0x010a
        /*0962*/ 	.byte	0x05
	.zero		1


	//   ....[132]....
        /*0964*/ 	.word	0x00003d00
        /*0968*/ 	.word	0x000000ff
        /*096c*/ 	.word	0x00000000
        /*0970*/ 	.short	0x010a
        /*0972*/ 	.byte	0x05
	.zero		1


	//   ....[133]....
        /*0974*/ 	.word	0x00003d90
        /*0978*/ 	.word	0x000000ff
        /*097c*/ 	.word	0x00000000
        /*0980*/ 	.short	0x010a
        /*0982*/ 	.byte	0x05
	.zero		1


	//   ....[134]....
        /*0984*/ 	.word	0x00003e20
        /*0988*/ 	.word	0x000000ff
        /*098c*/ 	.word	0x00000000
        /*0990*/ 	.short	0x010a
        /*0992*/ 	.byte	0x05
	.zero		1


	//   ....[135]....
        /*0994*/ 	.word	0x00003eb0
        /*0998*/ 	.word	0x000000ff
        /*099c*/ 	.word	0x00000000
        /*09a0*/ 	.short	0x010a
        /*09a2*/ 	.byte	0x05
	.zero		1


	//   ....[136]....
        /*09a4*/ 	.word	0x00003f50
        /*09a8*/ 	.word	0x00000000
        /*09ac*/ 	.word	0x00000000
        /*09b0*/ 	.short	0x010a
        /*09b2*/ 	.byte	0xff
	.zero		1


	//   ....[137]....
        /*09b4*/ 	.word	0x00004070
        /*09b8*/ 	.word	0x00000002
        /*09bc*/ 	.word	0x000002c0
        /*09c0*/ 	.short	0x010a
        /*09c2*/ 	.byte	0xff
	.zero		1


	//   ....[138]....
        /*09c4*/ 	.word	0x000040d0
        /*09c8*/ 	.word	0x00000004
        /*09cc*/ 	.word	0x00000000
        /*09d0*/ 	.short	0x0101
        /*09d2*/ 	.byte	0xff
	.zero		1


	//   ....[139]....
        /*09d4*/ 	.word	0x000040f0
        /*09d8*/ 	.word	0x000000ff
        /*09dc*/ 	.word	0x00000270
        /*09e0*/ 	.short	0x010a
        /*09e2*/ 	.byte	0x04
	.zero		1


	//   ....[140]....
        /*09e4*/ 	.word	0x00004210
        /*09e8*/ 	.word	0x00000002
        /*09ec*/ 	.word	0x00000260
        /*09f0*/ 	.short	0x010a
        /*09f2*/ 	.byte	0xff
	.zero		1


	//   ....[141]....
        /*09f4*/ 	.word	0x00004320
        /*09f8*/ 	.word	0x00000002
        /*09fc*/ 	.word	0x00000000
        /*0a00*/ 	.short	0x0101
        /*0a02*/ 	.byte	0xff
	.zero		1


	//   ....[142]....
        /*0a04*/ 	.word	0x000043b0
        /*0a08*/ 	.word	0x000000ff
        /*0a0c*/ 	.word	0x00000270
        /*0a10*/ 	.short	0x0106
        /*0a12*/ 	.byte	0x04
	.zero		1


	//   ....[143]....
        /*0a14*/ 	.word	0x000043d0
        /*0a18*/ 	.word	0x000000ff
        /*0a1c*/ 	.word	0x00000270
        /*0a20*/ 	.short	0x010a
        /*0a22*/ 	.byte	0x04
	.zero		1


	//   ....[144]....
        /*0a24*/ 	.word	0x00004460
        /*0a28*/ 	.word	0x000000ff
        /*0a2c*/ 	.word	0x00000270
        /*0a30*/ 	.short	0x0106
        /*0a32*/ 	.byte	0x07
	.zero		1


	//   ....[145]....
        /*0a34*/ 	.word	0x000044a0
        /*0a38*/ 	.word	0x00000000
        /*0a3c*/ 	.word	0x00000270
        /*0a40*/ 	.short	0x010a
        /*0a42*/ 	.byte	0xff
	.zero		1


	//   ....[146]....
        /*0a44*/ 	.word	0x000046e0
        /*0a48*/ 	.word	0x000000ff
        /*0a4c*/ 	.word	0x00000008
        /*0a50*/ 	.short	0x010a
        /*0a52*/ 	.byte	0x05
	.zero		1


	//   ....[147]....
        /*0a54*/ 	.word	0x00004700
        /*0a58*/ 	.word	0x000000ff
        /*0a5c*/ 	.word	0x00000008
        /*0a60*/ 	.short	0x010a
        /*0a62*/ 	.byte	0x05
	.zero		1


	//   ....[148]....
        /*0a64*/ 	.word	0x00004890
        /*0a68*/ 	.word	0x000000ff
        /*0a6c*/ 	.word	0x00000008
        /*0a70*/ 	.short	0x010a
        /*0a72*/ 	.byte	0x05
	.zero		1


	//   ....[149]....
        /*0a74*/ 	.word	0x000048b0
        /*0a78*/ 	.word	0x000000ff
        /*0a7c*/ 	.word	0x00000008
        /*0a80*/ 	.short	0x010a
        /*0a82*/ 	.byte	0x05
	.zero		1


	//   ....[150]....
        /*0a84*/ 	.word	0x00004970
        /*0a88*/ 	.word	0x000000ff
        /*0a8c*/ 	.word	0x00000000
        /*0a90*/ 	.short	0x0101
        /*0a92*/ 	.byte	0x04
	.zero		1


	//   ....[151]....
        /*0a94*/ 	.word	0x00004c50
        /*0a98*/ 	.word	0x00000000
        /*0a9c*/ 	.word	0x00000260
        /*0aa0*/ 	.short	0x010a
        /*0aa2*/ 	.byte	0xff
	.zero		1


	//   ....[152]....
        /*0aa4*/ 	.word	0x00004d10
        /*0aa8*/ 	.word	0x00000000
        /*0aac*/ 	.word	0x00000000
        /*0ab0*/ 	.short	0x0101
        /*0ab2*/ 	.byte	0xff
	.zero		1


	//   ....[153]....
        /*0ab4*/ 	.word	0x00004dc0
        /*0ab8*/ 	.word	0x000000ff
        /*0abc*/ 	.word	0x00000000
        /*0ac0*/ 	.short	0x010a
        /*0ac2*/ 	.byte	0x04
	.zero		1


	//   ....[154]....
        /*0ac4*/ 	.word	0x00004dd0
        /*0ac8*/ 	.word	0x000000ff
        /*0acc*/ 	.word	0x000002a0
        /*0ad0*/ 	.short	0x010a
        /*0ad2*/ 	.byte	0x13
	.zero		1


	//   ....[155]....
        /*0ad4*/ 	.word	0x00004e90
        /*0ad8*/ 	.word	0x000000ff
        /*0adc*/ 	.word	0x00000000
        /*0ae0*/ 	.short	0x010a
        /*0ae2*/ 	.byte	0x06
	.zero		1


	//   ....[156]....
        /*0ae4*/ 	.word	0x00004fb0
        /*0ae8*/ 	.word	0x000000ff
        /*0aec*/ 	.word	0x00000000
        /*0af0*/ 	.short	0x010a
        /*0af2*/ 	.byte	0x04
	.zero		1


	//   ....[157]....
        /*0af4*/ 	.word	0x000051d0
        /*0af8*/ 	.word	0x000000ff
        /*0afc*/ 	.word	0x00000000
        /*0b00*/ 	.short	0x010a
        /*0b02*/ 	.byte	0x04
	.zero		1


	//   ....[158]....
        /*0b04*/ 	.word	0x00005260
        /*0b08*/ 	.word	0x000000ff
        /*0b0c*/ 	.word	0x00000000
        /*0b10*/ 	.short	0x010a
        /*0b12*/ 	.byte	0x05
	.zero		1


	//   ....[159]....
        /*0b14*/ 	.word	0x000052f0
        /*0b18*/ 	.word	0x000000ff
        /*0b1c*/ 	.word	0x00000000
        /*0b20*/ 	.short	0x010a
        /*0b22*/ 	.byte	0x05
	.zero		1


	//   ....[160]....
        /*0b24*/ 	.word	0x00005390
        /*0b28*/ 	.word	0x00000000
        /*0b2c*/ 	.word	0x00000000
        /*0b30*/ 	.short	0x010a
        /*0b32*/ 	.byte	0xff
	.zero		1


	//   ....[161]....
        /*0b34*/ 	.word	0x000053d0
        /*0b38*/ 	.word	0x00000000
        /*0b3c*/ 	.word	0x00000000
        /*0b40*/ 	.short	0x010a
        /*0b42*/ 	.byte	0xff
	.zero		1


	//   ....[162]....
        /*0b44*/ 	.word	0x00005440
        /*0b48*/ 	.word	0x000000ff
        /*0b4c*/ 	.word	0x00000000
        /*0b50*/ 	.short	0x0101
        /*0b52*/ 	.byte	0x04
	.zero		1


	//   ....[163]....
        /*0b54*/ 	.word	0x00005480
        /*0b58*/ 	.word	0x000000ff
        /*0b5c*/ 	.word	0x000002e0
        /*0b60*/ 	.short	0x010a
        /*0b62*/ 	.byte	0x0d
	.zero		1


	//   ....[164]....
        /*0b64*/ 	.word	0x000054d0
        /*0b68*/ 	.word	0x000000ff
        /*0b6c*/ 	.word	0x00000000
        /*0b70*/ 	.short	0x0101
        /*0b72*/ 	.byte	0x04
	.zero		1


	//   ....[165]....
        /*0b74*/ 	.word	0x000059e0
        /*0b78*/ 	.word	0x00000008
        /*0b7c*/ 	.word	0x00000260
        /*0b80*/ 	.short	0x010a
        /*0b82*/ 	.byte	0xff
	.zero		1


	//   ....[166]....
        /*0b84*/ 	.word	0x00005b50
        /*0b88*/ 	.word	0x00000000
        /*0b8c*/ 	.word	0x00000000
        /*0b90*/ 	.short	0x0101
        /*0b92*/ 	.byte	0xff
	.zero		1


	//   ....[167]....
        /*0b94*/ 	.word	0x00006030
        /*0b98*/ 	.word	0x000000ff
        /*0b9c*/ 	.word	0x00000258
        /*0ba0*/ 	.short	0x010a
        /*0ba2*/ 	.byte	0x15
	.zero		1


	//   ....[168]....
        /*0ba4*/ 	.word	0x000061c0
        /*0ba8*/ 	.word	0x000000ff
        /*0bac*/ 	.word	0x00000230
        /*0bb0*/ 	.short	0x010a
        /*0bb2*/ 	.byte	0x15
	.zero		1


	//   ....[169]....
        /*0bb4*/ 	.word	0x00006390
        /*0bb8*/ 	.word	0x000000ff
        /*0bbc*/ 	.word	0x00000210
        /*0bc0*/ 	.short	0x010b
        /*0bc2*/ 	.byte	0x15
	.zero		1


	//   ....[170]....
        /*0bc4*/ 	.word	0x000063a0
        /*0bc8*/ 	.word	0x000000ff
        /*0bcc*/ 	.word	0x00000000
        /*0bd0*/ 	.short	0x0101
        /*0bd2*/ 	.byte	0x34
	.zero		1


	//   ....[171]....
        /*0bd4*/ 	.word	0x000063b0
        /*0bd8*/ 	.word	0x000000ff
        /*0bdc*/ 	.word	0x00000238
        /*0be0*/ 	.short	0x010a
        /*0be2*/ 	.byte	0x15
	.zero		1


	//   ....[172]....
        /*0be4*/ 	.word	0x00006560
        /*0be8*/ 	.word	0x000000ff
        /*0bec*/ 	.word	0x00000218
        /*0bf0*/ 	.short	0x010b
        /*0bf2*/ 	.byte	0x15
	.zero		1


	//   ....[173]....
        /*0bf4*/ 	.word	0x00006570
        /*0bf8*/ 	.word	0x000000ff
        /*0bfc*/ 	.word	0x00000000
        /*0c00*/ 	.short	0x0101
        /*0c02*/ 	.byte	0x2f
	.zero		1


	//   ....[174]....
        /*0c04*/ 	.word	0x00006580
        /*0c08*/ 	.word	0x000000ff
        /*0c0c*/ 	.word	0x00000240
        /*0c10*/ 	.short	0x010a
        /*0c12*/ 	.byte	0x15
	.zero		1


	//   ....[175]....
        /*0c14*/ 	.word	0x00006750
        /*0c18*/ 	.word	0x000000ff
        /*0c1c*/ 	.word	0x00000220
        /*0c20*/ 	.short	0x010b
        /*0c22*/ 	.byte	0x15
	.zero		1


	//   ....[176]....
        /*0c24*/ 	.word	0x00006760
        /*0c28*/ 	.word	0x000000ff
        /*0c2c*/ 	.word	0x00000000
        /*0c30*/ 	.short	0x0101
        /*0c32*/ 	.byte	0x2e
	.zero		1


	//   ....[177]....
        /*0c34*/ 	.word	0x00006770
        /*0c38*/ 	.word	0x000000ff
        /*0c3c*/ 	.word	0x00000248
        /*0c40*/ 	.short	0x010a
        /*0c42*/ 	.byte	0x15
	.zero		1


	//   ....[178]....
        /*0c44*/ 	.word	0x000069c0
        /*0c48*/ 	.word	0x000000ff
        /*0c4c*/ 	.word	0x00000228
        /*0c50*/ 	.short	0x010b
        /*0c52*/ 	.byte	0x15
	.zero		1


	//   ....[179]....
        /*0c54*/ 	.word	0x000069d0
        /*0c58*/ 	.word	0x000000ff
        /*0c5c*/ 	.word	0x00000000
        /*0c60*/ 	.short	0x0101
        /*0c62*/ 	.byte	0x27
	.zero		1


	//   ....[180]....
        /*0c64*/ 	.word	0x00006a00
        /*0c68*/ 	.word	0x000000ff
        /*0c6c*/ 	.word	0x00000230
        /*0c70*/ 	.short	0x010a
        /*0c72*/ 	.byte	0x15
	.zero		1


	//   ....[181]....
        /*0c74*/ 	.word	0x00006a20
        /*0c78*/ 	.word	0x000000ff
        /*0c7c*/ 	.word	0x00000238
        /*0c80*/ 	.short	0x010a
        /*0c82*/ 	.byte	0x15
	.zero		1


	//   ....[182]....
        /*0c84*/ 	.word	0x00006a40
        /*0c88*/ 	.word	0x000000ff
        /*0c8c*/ 	.word	0x00000240
        /*0c90*/ 	.short	0x010a
        /*0c92*/ 	.byte	0x15
	.zero		1


	//   ....[183]....
        /*0c94*/ 	.word	0x00006a80
        /*0c98*/ 	.word	0x00000000
        /*0c9c*/ 	.word	0x00000248
        /*0ca0*/ 	.short	0x010a
        /*0ca2*/ 	.byte	0xff
	.zero		1


	//   ....[184]....
        /*0ca4*/ 	.word	0x00006da0
        /*0ca8*/ 	.word	0x00000003
        /*0cac*/ 	.word	0x00000260
        /*0cb0*/ 	.short	0x010a
        /*0cb2*/ 	.byte	0xff
	.zero		1


	//   ....[185]....
        /*0cb4*/ 	.word	0x00006f20
        /*0cb8*/ 	.word	0x00000000
        /*0cbc*/ 	.word	0x00000000
        /*0cc0*/ 	.short	0x0101
        /*0cc2*/ 	.byte	0xff
	.zero		1


	//   ....[186]....
        /*0cc4*/ 	.word	0x00007a40
        /*0cc8*/ 	.word	0x00000005
        /*0ccc*/ 	.word	0x00000210
        /*0cd0*/ 	.short	0x010a
        /*0cd2*/ 	.byte	0xff
	.zero		1


	//   ....[187]....
        /*0cd4*/ 	.word	0x00007a80
        /*0cd8*/ 	.word	0x0000005a
        /*0cdc*/ 	.word	0x00000280
        /*0ce0*/ 	.short	0x010a
        /*0ce2*/ 	.byte	0xff
	.zero		1


	//   ....[188]....
        /*0ce4*/ 	.word	0x00007bc0
        /*0ce8*/ 	.word	0x00000005
        /*0cec*/ 	.word	0x00000210
        /*0cf0*/ 	.short	0x010a
        /*0cf2*/ 	.byte	0xff
	.zero		1


	//   ....[189]....
        /*0cf4*/ 	.word	0x00007cf0
        /*0cf8*/ 	.word	0x00000000
        /*0cfc*/ 	.word	0x00000000
        /*0d00*/ 	.short	0x0101
        /*0d02*/ 	.byte	0xff
	.zero		1


	//   ....[190]....
        /*0d04*/ 	.word	0x00007d50
        /*0d08*/ 	.word	0x0000005a
        /*0d0c*/ 	.word	0x00000280
        /*0d10*/ 	.short	0x010a
        /*0d12*/ 	.byte	0xff
	.zero		1


	//   ....[191]....
        /*0d14*/ 	.word	0x000088f0
        /*0d18*/ 	.word	0x00000067
        /*0d1c*/ 	.word	0x00000210
        /*0d20*/ 	.short	0x010a
        /*0d22*/ 	.byte	0xff
	.zero		1


	//   ....[192]....
        /*0d24*/ 	.word	0x000089c0
        /*0d28*/ 	.word	0x00000067
        /*0d2c*/ 	.word	0x00000210
        /*0d30*/ 	.short	0x010a
        /*0d32*/ 	.byte	0xff
	.zero		1


	//   ....[193]....
        /*0d34*/ 	.word	0x00008af0
        /*0d38*/ 	.word	0x00000000
        /*0d3c*/ 	.word	0x00000000
        /*0d40*/ 	.short	0x0101
        /*0d42*/ 	.byte	0xff
	.zero		1


	//   ....[194]....
        /*0d44*/ 	.word	0x00009680
        /*0d48*/ 	.word	0x00000067
        /*0d4c*/ 	.word	0x00000210
        /*0d50*/ 	.short	0x010a
        /*0d52*/ 	.byte	0xff
	.zero		1


	//   ....[195]....
        /*0d54*/ 	.word	0x00009750
        /*0d58*/ 	.word	0x00000067
        /*0d5c*/ 	.word	0x00000210
        /*0d60*/ 	.short	0x010a
        /*0d62*/ 	.byte	0xff
	.zero		1


	//   ....[196]....
        /*0d64*/ 	.word	0x00009880
        /*0d68*/ 	.word	0x00000000
        /*0d6c*/ 	.word	0x00000000
        /*0d70*/ 	.short	0x0101
        /*0d72*/ 	.byte	0xff
	.zero		1


	//   ....[197]....
        /*0d74*/ 	.word	0x0000a430
        /*0d78*/ 	.word	0x00000066
        /*0d7c*/ 	.word	0x00000210
        /*0d80*/ 	.short	0x010a
        /*0d82*/ 	.byte	0xff
	.zero		1


	//   ....[198]....
        /*0d84*/ 	.word	0x0000a500
        /*0d88*/ 	.word	0x00000066
        /*0d8c*/ 	.word	0x00000210
        /*0d90*/ 	.short	0x010a
        /*0d92*/ 	.byte	0xff
	.zero		1


	//   ....[199]....
        /*0d94*/ 	.word	0x0000a630
        /*0d98*/ 	.word	0x00000000
        /*0d9c*/ 	.word	0x00000000
        /*0da0*/ 	.short	0x0101
        /*0da2*/ 	.byte	0xff
	.zero		1


	//   ....[200]....
        /*0da4*/ 	.word	0x0000a910
        /*0da8*/ 	.word	0x0000005a
        /*0dac*/ 	.word	0x00000000
        /*0db0*/ 	.short	0x0101
        /*0db2*/ 	.byte	0xff
	.zero		1


	//   ....[201]....
        /*0db4*/ 	.word	0x0000b2d0
        /*0db8*/ 	.word	0x00000000
        /*0dbc*/ 	.word	0x000002d0
        /*0dc0*/ 	.short	0x010a
        /*0dc2*/ 	.byte	0xff
	.zero		1


	//   ....[202]....
        /*0dc4*/ 	.word	0x0000b330
        /*0dc8*/ 	.word	0x00000000
        /*0dcc*/ 	.word	0x00000108
        /*0dd0*/ 	.short	0x010a
        /*0dd2*/ 	.byte	0xff
	.zero		1


	//   ....[203]....
        /*0dd4*/ 	.word	0x0000b390
        /*0dd8*/ 	.word	0x00000000
        /*0ddc*/ 	.word	0x00000108
        /*0de0*/ 	.short	0x010a
        /*0de2*/ 	.byte	0xff
	.zero		1


	//   ....[204]....
        /*0de4*/ 	.word	0x0000b3e0
        /*0de8*/ 	.word	0x00000003
        /*0dec*/ 	.word	0x00000260
        /*0df0*/ 	.short	0x010a
        /*0df2*/ 	.byte	0xff
	.zero		1


	//   ....[205]....
        /*0df4*/ 	.word	0x0000b440
        /*0df8*/ 	.word	0x00000000
        /*0dfc*/ 	.word	0x00000000
        /*0e00*/ 	.short	0x010a
        /*0e02*/ 	.byte	0xff
	.zero		1


	//   ....[206]....
        /*0e04*/ 	.word	0x0000b4a0
        /*0e08*/ 	.word	0x00000000
        /*0e0c*/ 	.word	0x00000000
        /*0e10*/ 	.short	0x010a
        /*0e12*/ 	.byte	0xff
	.zero		1


	//   ....[207]....
        /*0e14*/ 	.word	0x0000b500
        /*0e18*/ 	.word	0x00000000
        /*0e1c*/ 	.word	0x00000000
        /*0e20*/ 	.short	0x010a
        /*0e22*/ 	.byte	0xff
	.zero		1


	//   ....[208]....
        /*0e24*/ 	.word	0x0000b560
        /*0e28*/ 	.word	0x00000000
        /*0e2c*/ 	.word	0x00000000
        /*0e30*/ 	.short	0x010a
        /*0e32*/ 	.byte	0xff
	.zero		1


	//   ....[209]....
        /*0e34*/ 	.word	0x0000b5c0
        /*0e38*/ 	.word	0x00000000
        /*0e3c*/ 	.word	0x00000000
        /*0e40*/ 	.short	0x010a
        /*0e42*/ 	.byte	0xff
	.zero		1


	//   ....[210]....
        /*0e44*/ 	.word	0x0000b620
        /*0e48*/ 	.word	0x00000000
        /*0e4c*/ 	.word	0x00000000
        /*0e50*/ 	.short	0x010a
        /*0e52*/ 	.byte	0xff
	.zero		1


	//   ....[211]....
        /*0e54*/ 	.word	0x0000b680
        /*0e58*/ 	.word	0x00000000
        /*0e5c*/ 	.word	0x00000000
        /*0e60*/ 	.short	0x010a
        /*0e62*/ 	.byte	0xff
	.zero		1


	//   ....[212]....
        /*0e64*/ 	.word	0x0000b6e0
        /*0e68*/ 	.word	0x00000000
        /*0e6c*/ 	.word	0x00000000
        /*0e70*/ 	.short	0x010a
        /*0e72*/ 	.byte	0xff
	.zero		1


	//   ....[213]....
        /*0e74*/ 	.word	0x0000b740
        /*0e78*/ 	.word	0x00000000
        /*0e7c*/ 	.word	0x00000000
        /*0e80*/ 	.short	0x010a
        /*0e82*/ 	.byte	0xff
	.zero		1


	//   ....[214]....
        /*0e84*/ 	.word	0x0000b7a0
        /*0e88*/ 	.word	0x00000000
        /*0e8c*/ 	.word	0x00000000
        /*0e90*/ 	.short	0x010a
        /*0e92*/ 	.byte	0xff
	.zero		1


	//   ....[215]....
        /*0e94*/ 	.word	0x0000b800
        /*0e98*/ 	.word	0x00000000
        /*0e9c*/ 	.word	0x00000000
        /*0ea0*/ 	.short	0x010a
        /*0ea2*/ 	.byte	0xff
	.zero		1


	//   ....[216]....
        /*0ea4*/ 	.word	0x0000b860
        /*0ea8*/ 	.word	0x00000000
        /*0eac*/ 	.word	0x00000000
        /*0eb0*/ 	.short	0x010a
        /*0eb2*/ 	.byte	0xff
	.zero		1


	//   ....[217]....
        /*0eb4*/ 	.word	0x0000b8c0
        /*0eb8*/ 	.word	0x00000000
        /*0ebc*/ 	.word	0x00000000
        /*0ec0*/ 	.short	0x010a
        /*0ec2*/ 	.byte	0xff
	.zero		1


	//   ....[218]....
        /*0ec4*/ 	.word	0x0000b920
        /*0ec8*/ 	.word	0x00000000
        /*0ecc*/ 	.word	0x00000000
        /*0ed0*/ 	.short	0x010a
        /*0ed2*/ 	.byte	0xff
	.zero		1


	//   ....[219]....
        /*0ed4*/ 	.word	0x0000b980
        /*0ed8*/ 	.word	0x00000000
        /*0edc*/ 	.word	0x00000000
        /*0ee0*/ 	.short	0x010a
        /*0ee2*/ 	.byte	0xff
	.zero		1


	//   ....[220]....
        /*0ee4*/ 	.word	0x0000b9e0
        /*0ee8*/ 	.word	0x00000000
        /*0eec*/ 	.word	0x00000000
        /*0ef0*/ 	.short	0x010a
        /*0ef2*/ 	.byte	0xff
	.zero		1


	//   ....[221]....
        /*0ef4*/ 	.word	0x0000ba40
        /*0ef8*/ 	.word	0x00000000
        /*0efc*/ 	.word	0x00000000
        /*0f00*/ 	.short	0x010a
        /*0f02*/ 	.byte	0xff
	.zero		1


	//   ....[222]....
        /*0f04*/ 	.word	0x0000baa0
        /*0f08*/ 	.word	0x00000000
        /*0f0c*/ 	.word	0x00000000
        /*0f10*/ 	.short	0x010a
        /*0f12*/ 	.byte	0xff
	.zero		1


	//   ....[223]....
        /*0f14*/ 	.word	0x0000bb00
        /*0f18*/ 	.word	0x00000000
        /*0f1c*/ 	.word	0x00000000
        /*0f20*/ 	.short	0x010a
        /*0f22*/ 	.byte	0xff
	.zero		1


	//   ....[224]....
        /*0f24*/ 	.word	0x0000bb60
        /*0f28*/ 	.word	0x00000000
        /*0f2c*/ 	.word	0x00000000
        /*0f30*/ 	.short	0x010a
        /*0f32*/ 	.byte	0xff
	.zero		1


	//   ....[225]....
        /*0f34*/ 	.word	0x0000bbc0
        /*0f38*/ 	.word	0x00000000
        /*0f3c*/ 	.word	0x00000000
        /*0f40*/ 	.short	0x010a
        /*0f42*/ 	.byte	0xff
	.zero		1


	//   ....[226]....
        /*0f44*/ 	.word	0x0000bc20
        /*0f48*/ 	.word	0x00000000
        /*0f4c*/ 	.word	0x00000000
        /*0f50*/ 	.short	0x010a
        /*0f52*/ 	.byte	0xff
	.zero		1


	//   ....[227]....
        /*0f54*/ 	.word	0x0000bc80
        /*0f58*/ 	.word	0x00000000
        /*0f5c*/ 	.word	0x00000000
        /*0f60*/ 	.short	0x010a
        /*0f62*/ 	.byte	0xff
	.zero		1


	//   ....[228]....
        /*0f64*/ 	.word	0x0000bce0
        /*0f68*/ 	.word	0x00000000
        /*0f6c*/ 	.word	0x00000000
        /*0f70*/ 	.short	0x010a
        /*0f72*/ 	.byte	0xff
	.zero		1


	//   ....[229]....
        /*0f74*/ 	.word	0x0000bd40
        /*0f78*/ 	.word	0x00000000
        /*0f7c*/ 	.word	0x00000000
        /*0f80*/ 	.short	0x010a
        /*0f82*/ 	.byte	0xff
	.zero		1


	//   ....[230]....
        /*0f84*/ 	.word	0x0000bda0
        /*0f88*/ 	.word	0x00000000
        /*0f8c*/ 	.word	0x00000000
        /*0f90*/ 	.short	0x010a
        /*0f92*/ 	.byte	0xff
	.zero		1


	//   ....[231]....
        /*0f94*/ 	.word	0x0000be00
        /*0f98*/ 	.word	0x00000000
        /*0f9c*/ 	.word	0x00000000
        /*0fa0*/ 	.short	0x010a
        /*0fa2*/ 	.byte	0xff
	.zero		1


	//   ....[232]....
        /*0fa4*/ 	.word	0x0000be60
        /*0fa8*/ 	.word	0x00000000
        /*0fac*/ 	.word	0x00000000
        /*0fb0*/ 	.short	0x010a
        /*0fb2*/ 	.byte	0xff
	.zero		1


	//   ....[233]....
        /*0fb4*/ 	.word	0x0000bec0
        /*0fb8*/ 	.word	0x00000000
        /*0fbc*/ 	.word	0x00000000
        /*0fc0*/ 	.short	0x010a
        /*0fc2*/ 	.byte	0xff
	.zero		1


	//   ....[234]....
        /*0fc4*/ 	.word	0x0000bf20
        /*0fc8*/ 	.word	0x00000000
        /*0fcc*/ 	.word	0x00000000
        /*0fd0*/ 	.short	0x010a
        /*0fd2*/ 	.byte	0xff
	.zero		1


	//   ....[235]....
        /*0fd4*/ 	.word	0x0000bf80
        /*0fd8*/ 	.word	0x00000000
        /*0fdc*/ 	.word	0x00000000
        /*0fe0*/ 	.short	0x010a
        /*0fe2*/ 	.byte	0xff
	.zero		1


	//   ....[236]....
        /*0fe4*/ 	.word	0x0000bfe0
        /*0fe8*/ 	.word	0x00000000
        /*0fec*/ 	.word	0x00000000
        /*0ff0*/ 	.short	0x010a
        /*0ff2*/ 	.byte	0xff
	.zero		1


	//   ....[237]....
        /*0ff4*/ 	.word	0x0000c030
        /*0ff8*/ 	.word	0x00000002
        /*0ffc*/ 	.word	0x000002c0
        /*1000*/ 	.short	0x010a
        /*1002*/ 	.byte	0xff
	.zero		1


	//   ....[238]....
        /*1004*/ 	.word	0x0000c090
        /*1008*/ 	.word	0x00000002
        /*100c*/ 	.word	0x00000270
        /*1010*/ 	.short	0x010a
        /*1012*/ 	.byte	0xff
	.zero		1


	//   ....[239]....
        /*1014*/ 	.word	0x0000c0e0
        /*1018*/ 	.word	0x00000002
        /*101c*/ 	.word	0x00000260
        /*1020*/ 	.short	0x010a
        /*1022*/ 	.byte	0xff
	.zero		1


	//   ....[240]....
        /*1024*/ 	.word	0x0000c140
        /*1028*/ 	.word	0x00000000
        /*102c*/ 	.word	0x00000270
        /*1030*/ 	.short	0x010a
        /*1032*/ 	.byte	0xff
	.zero		1


	//   ....[241]....
        /*1034*/ 	.word	0x0000c1a0
        /*1038*/ 	.word	0x00000000
        /*103c*/ 	.word	0x00000008
        /*1040*/ 	.short	0x010a
        /*1042*/ 	.byte	0xff
	.zero		1


	//   ....[242]....
        /*1044*/ 	.word	0x0000c280
        /*1048*/ 	.word	0x00000000
        /*104c*/ 	.word	0x00000008
        /*1050*/ 	.short	0x010a
        /*1052*/ 	.byte	0xff
	.zero		1


	//   ....[243]....
        /*1054*/ 	.word	0x0000c2d0
        /*1058*/ 	.word	0x00000000
        /*105c*/ 	.word	0x00000260
        /*1060*/ 	.short	0x010a
        /*1062*/ 	.byte	0xff
	.zero		1


	//   ....[244]....
        /*1064*/ 	.word	0x0000c330
        /*1068*/ 	.word	0x00000000
        /*106c*/ 	.word	0x000002a0
        /*1070*/ 	.short	0x010a
        /*1072*/ 	.byte	0xff
	.zero		1


	//   ....[245]....
        /*1074*/ 	.word	0x0000c390
        /*1078*/ 	.word	0x00000000
        /*107c*/ 	.word	0x00000000
        /*1080*/ 	.short	0x010a
        /*1082*/ 	.byte	0xff
	.zero		1


	//   ....[246]....
        /*1084*/ 	.word	0x0000c3f0
        /*1088*/ 	.word	0x00000000
        /*108c*/ 	.word	0x00000000
        /*1090*/ 	.short	0x010a
        /*1092*/ 	.byte	0xff
	.zero		1


	//   ....[247]....
        /*1094*/ 	.word	0x0000c450
        /*1098*/ 	.word	0x00000000
        /*109c*/ 	.word	0x00000000
        /*10a0*/ 	.short	0x010a
        /*10a2*/ 	.byte	0xff
	.zero		1


	//   ....[248]....
        /*10a4*/ 	.word	0x0000c4b0
        /*10a8*/ 	.word	0x00000000
        /*10ac*/ 	.word	0x00000000
        /*10b0*/ 	.short	0x010a
        /*10b2*/ 	.byte	0xff
	.zero		1


	//   ....[249]....
        /*10b4*/ 	.word	0x0000c510
        /*10b8*/ 	.word	0x00000000
        /*10bc*/ 	.word	0x000002e0
        /*10c0*/ 	.short	0x010a
        /*10c2*/ 	.byte	0xff
	.zero		1


	//   ....[250]....
        /*10c4*/ 	.word	0x0000c560
        /*10c8*/ 	.word	0x00000008
        /*10cc*/ 	.word	0x00000260
        /*10d0*/ 	.short	0x010a
        /*10d2*/ 	.byte	0xff
	.zero		1


	//   ....[251]....
        /*10d4*/ 	.word	0x0000c5c0
        /*10d8*/ 	.word	0x00000000
        /*10dc*/ 	.word	0x00000258
        /*10e0*/ 	.short	0x010a
        /*10e2*/ 	.byte	0xff
	.zero		1


	//   ....[252]....
        /*10e4*/ 	.word	0x0000c620
        /*10e8*/ 	.word	0x00000005
        /*10ec*/ 	.word	0x00000230
        /*10f0*/ 	.short	0x010a
        /*10f2*/ 	.byte	0xff
	.zero		1


	//   ....[253]....
        /*10f4*/ 	.word	0x0000c680
        /*10f8*/ 	.word	0x00000005
        /*10fc*/ 	.word	0x00000238
        /*1100*/ 	.short	0x010a
        /*1102*/ 	.byte	0xff
	.zero		1


	//   ....[254]....
        /*1104*/ 	.word	0x0000c6e0
        /*1108*/ 	.word	0x00000005
        /*110c*/ 	.word	0x00000240
        /*1110*/ 	.short	0x010a
        /*1112*/ 	.byte	0xff
	.zero		1


	//   ....[255]....
        /*1114*/ 	.word	0x0000c740
        /*1118*/ 	.word	0x00000005
        /*111c*/ 	.word	0x00000248
        /*1120*/ 	.short	0x010a
        /*1122*/ 	.byte	0xff
	.zero		1


	//   ....[0]....
        /*1124*/ 	.word	0x0000c7a0
        /*1128*/ 	.word	0x00000000
        /*112c*/ 	.word	0x00000230
        /*1130*/ 	.short	0x010a
        /*1132*/ 	.byte	0xff
	.zero		1


	//   ....[1]....
        /*1134*/ 	.word	0x0000c800
        /*1138*/ 	.word	0x00000000
        /*113c*/ 	.word	0x00000238
        /*1140*/ 	.short	0x010a
        /*1142*/ 	.byte	0xff
	.zero		1


	//   ....[2]....
        /*1144*/ 	.word	0x0000c860
        /*1148*/ 	.word	0x00000000
        /*114c*/ 	.word	0x00000240
        /*1150*/ 	.short	0x010a
        /*1152*/ 	.byte	0xff
	.zero		1


	//   ....[3]....
        /*1154*/ 	.word	0x0000c8b0
        /*1158*/ 	.word	0x00000003
        /*115c*/ 	.word	0x00000260
        /*1160*/ 	.short	0x010a
        /*1162*/ 	.byte	0xff
	.zero		1


	//   ....[4]....
        /*1164*/ 	.word	0x0000c900
        /*1168*/ 	.word	0x00000005
        /*116c*/ 	.word	0x00000210
        /*1170*/ 	.short	0x010a
        /*1172*/ 	.byte	0xff
	.zero		1


	//   ....[5]....
        /*1174*/ 	.word	0x0000c950
        /*1178*/ 	.word	0x0000005a
        /*117c*/ 	.word	0x00000280
        /*1180*/ 	.short	0x010a
        /*1182*/ 	.byte	0xff
	.zero		1


	//   ....[6]....
        /*1184*/ 	.word	0x0000c9a0
        /*1188*/ 	.word	0x00000067
        /*118c*/ 	.word	0x00000210
        /*1190*/ 	.short	0x010a
        /*1192*/ 	.byte	0xff
	.zero		1


	//   ....[7]....
        /*1194*/ 	.word	0x0000c9f0
        /*1198*/ 	.word	0x00000067
        /*119c*/ 	.word	0x00000210
        /*11a0*/ 	.short	0x010a
        /*11a2*/ 	.byte	0xff
	.zero		1


	//   ....[8]....
        /*11a4*/ 	.word	0x0000ca40
        /*11a8*/ 	.word	0x00000066
        /*11ac*/ 	.word	0x00000210
        /*11b0*/ 	.short	0x010a
        /*11b2*/ 	.byte	0xff
	.zero		1


	//----- nvinfo : EIATTR_NUM_MBARRIERS
	.align		4
.L_48:
        /*11b4*/ 	.byte	0x03, 0x38
        /*11b6*/ 	.short	0x005d


	//----- nvinfo : EIATTR_EXIT_INSTR_OFFSETS
	.align		4
        /*11b8*/ 	.byte	0x04, 0x1c
        /*11ba*/ 	.short	(.L_50 - .L_49)


	//   ....[0]....
.L_49:
        /*11bc*/ 	.word	0x00003f80


	//   ....[1]....
        /*11c0*/ 	.word	0x00004470


	//   ....[2]....
        /*11c4*/ 	.word	0x000044d0


	//   ....[3]....
        /*11c8*/ 	.word	0x00005700


	//   ....[4]....
        /*11cc*/ 	.word	0x00006ab0


	//   ....[5]....
        /*11d0*/ 	.word	0x00006af0


	//   ....[6]....
        /*11d4*/ 	.word	0x0000b2c0


	//----- nvinfo : EIATTR_MAX_THREADS
	.align		4
.L_50:
        /*11d8*/ 	.byte	0x04, 0x05
        /*11da*/ 	.short	(.L_52 - .L_51)
.L_51:
        /*11dc*/ 	.word	0x00000100
        /*11e0*/ 	.word	0x00000001
        /*11e4*/ 	.word	0x00000001


	//----- nvinfo : EIATTR_CRS_STACK_SIZE
	.align		4
.L_52:
        /*11e8*/ 	.byte	0x04, 0x1e
        /*11ea*/ 	.short	(.L_54 - .L_53)
.L_53:
        /*11ec*/ 	.word	0x00000000


	//----- nvinfo : EIATTR_CBANK_PARAM_SIZE
	.align		4
.L_54:
        /*11f0*/ 	.byte	0x03, 0x19
        /*11f2*/ 	.short	0x0800


	//----- nvinfo : EIATTR_PARAM_CBANK
	.align		4
        /*11f4*/ 	.byte	0x04, 0x0a
        /*11f6*/ 	.short	(.L_56 - .L_55)
	.align		4
.L_55:
        /*11f8*/ 	.word	index@(.nv.constant0._ZN7cutlass13device_kernelINS_4gemm6kernel13GemmUniversalIN4cute5tupleIJiiiiEEENS1_10collective13CollectiveMmaINS1_35MainloopSm100TmaUmmaWarpSpecializedILi33ELi2ELi4ENS5_IJNS4_1CILi8EEENSA_ILi1EEESC_EEEEENS5_IJNSA_ILi128EEENSA_ILi256EEENSA_ILi32EEEEEENS_12float_e4m3_tENS5_IJlSC_lEEESJ_SK_NS4_8TiledMMAINS4_8MMA_AtomIJNS4_10MMA_TraitsINS4_25SM100_MMA_F8F6F4_2x1SM_SSEJSJ_SJ_fSF_SG_NS4_17integral_constantINS4_4UMMA5MajorELSR_0EEESS_NSP_INSQ_7ScaleInELST_0EEESU_EEEEEENS4_6LayoutINS5_IJSC_SC_SC_EEENS5_IJNSA_ILi0EEESZ_SZ_EEEEENS5_IJNS4_10UnderscoreES12_S12_EEEEENS4_18SM100_TMA_2SM_LOADENS4_14ComposedLayoutINS4_7SwizzleILi1ELi4ELi3EEENS4_18smem_ptr_flag_bitsILi8EEENSX_INS5_IJSB_SH_EEENS5_IJSH_SC_EEEEEEEvNS4_8identityENS4_28SM100_TMA_2SM_LOAD_MULTICASTES1E_vS1F_EENS_8epilogue10collective18CollectiveEpilogueINS1I_23Sm100TmaWarpSpecializedILi4ELi2ELi32ELb0ELb0EEEJNS5_IJNSA_ILi64EEESG_SH_EEENS5_IJNSX_IS1N_SC_EENSX_INS5_IJSH_NSA_ILi2EEEEEENS5_IJSC_SF_EEEEEEEESJ_SK_SJ_SK_NS1I_6fusion15FusionCallbacksIS1M_NS1V_17LinearCombinationISJ_fSJ_fLNS_15FloatRoundStyleE2EEES1O_S1U_JEEENS4_5SM1004TMEM4LOAD26SM100_TMEM_LOAD_32dp32b32xENS4_13SM90_TMA_LOADES1E_NS4_39AutoVectorizingCopyWithAssumedAlignmentILi128EEENS4_14SM90_TMA_STOREES1E_S27_S27_EEEvvEEEEvNT_6ParamsE)
        /*11fc*/ 	.short	0x0380
        /*11fe*/ 	.short	0x0800


	//----- nvinfo : EIATTR_SW_WAR
	.align		4
.L_56:
        /*1200*/ 	.byte	0x04, 0x36
        /*1202*/ 	.short	(.L_58 - .L_57)
.L_57:
        /*1204*/ 	.word	0x00000008
.L_58:


//--------------------- .nv.callgraph             --------------------------
	.section	.nv.callgraph,"",@"SHT_CUDA_CALLGRAPH"
	.align	4
	.sectionentsize	8
	.align		4
        /*0000*/ 	.word	0x00000000
	.align		4
        /*0004*/ 	.word	0xffffffff
	.align		4
        /*0008*/ 	.word	index@(_ZN7cutlass13device_kernelINS_4gemm6kernel13GemmUniversalIN4cute5tupleIJiiiiEEENS1_10collective13CollectiveMmaINS1_35MainloopSm100TmaUmmaWarpSpecializedILi33ELi2ELi4ENS5_IJNS4_1CILi8EEENSA_ILi1EEESC_EEEEENS5_IJNSA_ILi128EEENSA_ILi256EEENSA_ILi32EEEEEENS_12float_e4m3_tENS5_IJlSC_lEEESJ_SK_NS4_8TiledMMAINS4_8MMA_AtomIJNS4_10MMA_TraitsINS4_25SM100_MMA_F8F6F4_2x1SM_SSEJSJ_SJ_fSF_SG_NS4_17integral_constantINS4_4UMMA5MajorELSR_0EEESS_NSP_INSQ_7ScaleInELST_0EEESU_EEEEEENS4_6LayoutINS5_IJSC_SC_SC_EEENS5_IJNSA_ILi0EEESZ_SZ_EEEEENS5_IJNS4_10UnderscoreES12_S12_EEEEENS4_18SM100_TMA_2SM_LOADENS4_14ComposedLayoutINS4_7SwizzleILi1ELi4ELi3EEENS4_18smem_ptr_flag_bitsILi8EEENSX_INS5_IJSB_SH_EEENS5_IJSH_SC_EEEEEEEvNS4_8identityENS4_28SM100_TMA_2SM_LOAD_MULTICASTES1E_vS1F_EENS_8epilogue10collective18CollectiveEpilogueINS1I_23Sm100TmaWarpSpecializedILi4ELi2ELi32ELb0ELb0EEEJNS5_IJNSA_ILi64EEESG_SH_EEENS5_IJNSX_IS1N_SC_EENSX_INS5_IJSH_NSA_ILi2EEEEEENS5_IJSC_SF_EEEEEEEESJ_SK_SJ_SK_NS1I_6fusion15FusionCallbacksIS1M_NS1V_17LinearCombinationISJ_fSJ_fLNS_15FloatRoundStyleE2EEES1O_S1U_JEEENS4_5SM1004TMEM4LOAD26SM100_TMEM_LOAD_32dp32b32xENS4_13SM90_TMA_LOADES1E_NS4_39AutoVectorizingCopyWithAssumedAlignmentILi128EEENS4_14SM90_TMA_STOREES1E_S27_S27_EEEvvEEEEvNT_6ParamsE)
	.align		4
        /*000c*/ 	.word	index@(__assertfail)
	.align		4
        /*0010*/ 	.word	0x00000000
	.align		4
        /*0014*/ 	.word	0xfffffffe
	.align		4
        /*0018*/ 	.word	0x00000000
	.align		4
        /*001c*/ 	.word	0xfffffffd
	.align		4
        /*0020*/ 	.word	0x00000000
	.align		4
        /*0024*/ 	.word	0xfffffffc


//--------------------- .nv.constant4             --------------------------
	.section	.nv.constant4,"a",@progbits
	.align	8
	.align		8
.nv.constant4:
        /*0000*/ 	.dword	__assertfail
	.align		8
        /*0008*/ 	.dword	__unnamed_1
	.align		8
        /*0010*/ 	.dword	__unnamed_2
	.align		8
        /*0018*/ 	.dword	__unnamed_3
	.align		8
        /*0020*/ 	.dword	_ZN40_INTERNAL_79e7dcd3_4_k_cu_8dba1304_305874cuda3std3__45__cpo5beginE
	.align		8
        /*0028*/ 	.dword	_ZN40_INTERNAL_79e7dcd3_4_k_cu_8dba1304_305874cuda3std3__45__cpo3endE
	.align		8
        /*0030*/ 	.dword	_ZN40_INTERNAL_79e7dcd3_4_k_cu_8dba1304_305874cuda3std3__45__cpo6cbeginE
	.align		8
        /*0038*/ 	.dword	_ZN40_INTERNAL_79e7dcd3_4_k_cu_8dba1304_305874cuda3std3__45__cpo4cendE
	.align		8
        /*0040*/ 	.dword	_ZN40_INTERNAL_79e7dcd3_4_k_cu_8dba1304_305874cuda3std3__442_GLOBAL__N__79e7dcd3_4_k_cu_8dba1304_305876ignoreE
	.align		8
        /*0048*/ 	.dword	_ZN40_INTERNAL_79e7dcd3_4_k_cu_8dba1304_305874cuda3std3__419piecewise_constructE
	.align		8
        /*0050*/ 	.dword	_ZN40_INTERNAL_79e7dcd3_4_k_cu_8dba1304_305874cuda3std3__48in_placeE
	.align		8
        /*0058*/ 	.dword	_ZN40_INTERNAL_79e7dcd3_4_k_cu_8dba1304_305874cuda3std6ranges3__45__cpo4swapE
	.align		8
        /*0060*/ 	.dword	_ZN40_INTERNAL_79e7dcd3_4_k_cu_8dba1304_305874cuda3std6ranges3__45__cpo9iter_moveE
	.align		8
        /*0068*/ 	.dword	_ZN40_INTERNAL_79e7dcd3_4_k_cu_8dba1304_305874cute7productE
	.align		8
        /*0070*/ 	.dword	_ZN40_INTERNAL_79e7dcd3_4_k_cu_8dba1304_305874cute1_E
	.align		8
        /*0078*/ 	.dword	$str$25
	.align		8
        /*0080*/ 	.dword	$str$26
	.align		8
        /*0088*/ 	.dword	$str$27
	.align		8
        /*0090*/ 	.dword	$str$28


//--------------------- .text._ZN7cutlass13device_kernelINS_4gemm6kernel13GemmUniversalIN4cute5tupleIJiiiiEEENS1_10collective13CollectiveMmaINS1_35MainloopSm100TmaUmmaWarpSpecializedILi33ELi2ELi4ENS5_IJNS4_1CILi8EEENSA_ILi1EEESC_EEEEENS5_IJNSA_ILi128EEENSA_ILi256EEENSA_ILi32EEEEEENS_12float_e4m3_tENS5_IJlSC_lEEESJ_SK_NS4_8TiledMMAINS4_8MMA_AtomIJNS4_10MMA_TraitsINS4_25SM100_MMA_F8F6F4_2x1SM_SSEJSJ_SJ_fSF_SG_NS4_17integral_constantINS4_4UMMA5MajorELSR_0EEESS_NSP_INSQ_7ScaleInELST_0EEESU_EEEEEENS4_6LayoutINS5_IJSC_SC_SC_EEENS5_IJNSA_ILi0EEESZ_SZ_EEEEENS5_IJNS4_10UnderscoreES12_S12_EEEEENS4_18SM100_TMA_2SM_LOADENS4_14ComposedLayoutINS4_7SwizzleILi1ELi4ELi3EEENS4_18smem_ptr_flag_bitsILi8EEENSX_INS5_IJSB_SH_EEENS5_IJSH_SC_EEEEEEEvNS4_8identityENS4_28SM100_TMA_2SM_LOAD_MULTICASTES1E_vS1F_EENS_8epilogue10collective18CollectiveEpilogueINS1I_23Sm100TmaWarpSpecializedILi4ELi2ELi32ELb0ELb0EEEJNS5_IJNSA_ILi64EEESG_SH_EEENS5_IJNSX_IS1N_SC_EENSX_INS5_IJSH_NSA_ILi2EEEEEENS5_IJSC_SF_EEEEEEEESJ_SK_SJ_SK_NS1I_6fusion15FusionCallbacksIS1M_NS1V_17LinearCombinationISJ_fSJ_fLNS_15FloatRoundStyleE2EEES1O_S1U_JEEENS4_5SM1004TMEM4LOAD26SM100_TMEM_LOAD_32dp32b32xENS4_13SM90_TMA_LOADES1E_NS4_39AutoVectorizingCopyWithAssumedAlignmentILi128EEENS4_14SM90_TMA_STOREES1E_S27_S27_EEEvvEEEEvNT_6ParamsE --------------------------
	.section	.text._ZN7cutlass13device_kernelINS_4gemm6kernel13GemmUniversalIN4cute5tupleIJiiiiEEENS1_10collective13CollectiveMmaINS1_35MainloopSm100TmaUmmaWarpSpecializedILi33ELi2ELi4ENS5_IJNS4_1CILi8EEENSA_ILi1EEESC_EEEEENS5_IJNSA_ILi128EEENSA_ILi256EEENSA_ILi32EEEEEENS_12float_e4m3_tENS5_IJlSC_lEEESJ_SK_NS4_8TiledMMAINS4_8MMA_AtomIJNS4_10MMA_TraitsINS4_25SM100_MMA_F8F6F4_2x1SM_SSEJSJ_SJ_fSF_SG_NS4_17integral_constantINS4_4UMMA5MajorELSR_0EEESS_NSP_INSQ_7ScaleInELST_0EEESU_EEEEEENS4_6LayoutINS5_IJSC_SC_SC_EEENS5_IJNSA_ILi0EEESZ_SZ_EEEEENS5_IJNS4_10UnderscoreES12_S12_EEEEENS4_18SM100_TMA_2SM_LOADENS4_14ComposedLayoutINS4_7SwizzleILi1ELi4ELi3EEENS4_18smem_ptr_flag_bitsILi8EEENSX_INS5_IJSB_SH_EEENS5_IJSH_SC_EEEEEEEvNS4_8identityENS4_28SM100_TMA_2SM_LOAD_MULTICASTES1E_vS1F_EENS_8epilogue10collective18CollectiveEpilogueINS1I_23Sm100TmaWarpSpecializedILi4ELi2ELi32ELb0ELb0EEEJNS5_IJNSA_ILi64EEESG_SH_EEENS5_IJNSX_IS1N_SC_EENSX_INS5_IJSH_NSA_ILi2EEEEEENS5_IJSC_SF_EEEEEEEESJ_SK_SJ_SK_NS1I_6fusion15FusionCallbacksIS1M_NS1V_17LinearCombinationISJ_fSJ_fLNS_15FloatRoundStyleE2EEES1O_S1U_JEEENS4_5SM1004TMEM4LOAD26SM100_TMEM_LOAD_32dp32b32xENS4_13SM90_TMA_LOADES1E_NS4_39AutoVectorizingCopyWithAssumedAlignmentILi128EEENS4_14SM90_TMA_STOREES1E_S27_S27_EEEvvEEEEvNT_6ParamsE,"ax",@progbits
	.align	128
.text._ZN7cutlass13device_kernelINS_4gemm6kernel13GemmUniversalIN4cute5tupleIJiiiiEEENS1_10collective13CollectiveMmaINS1_35MainloopSm100TmaUmmaWarpSpecializedILi33ELi2ELi4ENS5_IJNS4_1CILi8EEENSA_ILi1EEESC_EEEEENS5_IJNSA_ILi128EEENSA_ILi256EEENSA_ILi32EEEEEENS_12float_e4m3_tENS5_IJlSC_lEEESJ_SK_NS4_8TiledMMAINS4_8MMA_AtomIJNS4_10MMA_TraitsINS4_25SM100_MMA_F8F6F4_2x1SM_SSEJSJ_SJ_fSF_SG_NS4_17integral_constantINS4_4UMMA5MajorELSR_0EEESS_NSP_INSQ_7ScaleInELST_0EEESU_EEEEEENS4_6LayoutINS5_IJSC_SC_SC_EEENS5_IJNSA_ILi0EEESZ_SZ_EEEEENS5_IJNS4_10UnderscoreES12_S12_EEEEENS4_18SM100_TMA_2SM_LOADENS4_14ComposedLayoutINS4_7SwizzleILi1ELi4ELi3EEENS4_18smem_ptr_flag_bitsILi8EEENSX_INS5_IJSB_SH_EEENS5_IJSH_SC_EEEEEEEvNS4_8identityENS4_28SM100_TMA_2SM_LOAD_MULTICASTES1E_vS1F_EENS_8epilogue10collective18CollectiveEpilogueINS1I_23Sm100TmaWarpSpecializedILi4ELi2ELi32ELb0ELb0EEEJNS5_IJNSA_ILi64EEESG_SH_EEENS5_IJNSX_IS1N_SC_EENSX_INS5_IJSH_NSA_ILi2EEEEEENS5_IJSC_SF_EEEEEEEESJ_SK_SJ_SK_NS1I_6fusion15FusionCallbacksIS1M_NS1V_17LinearCombinationISJ_fSJ_fLNS_15FloatRoundStyleE2EEES1O_S1U_JEEENS4_5SM1004TMEM4LOAD26SM100_TMEM_LOAD_32dp32b32xENS4_13SM90_TMA_LOADES1E_NS4_39AutoVectorizingCopyWithAssumedAlignmentILi128EEENS4_14SM90_TMA_STOREES1E_S27_S27_EEEvvEEEEvNT_6ParamsE:
        .type           _ZN7cutlass13device_kernelINS_4gemm6kernel13GemmUniversalIN4cute5tupleIJiiiiEEENS1_10collective13CollectiveMmaINS1_35MainloopSm100TmaUmmaWarpSpecializedILi33ELi2ELi4ENS5_IJNS4_1CILi8EEENSA_ILi1EEESC_EEEEENS5_IJNSA_ILi128EEENSA_ILi256EEENSA_ILi32EEEEEENS_12float_e4m3_tENS5_IJlSC_lEEESJ_SK_NS4_8TiledMMAINS4_8MMA_AtomIJNS4_10MMA_TraitsINS4_25SM100_MMA_F8F6F4_2x1SM_SSEJSJ_SJ_fSF_SG_NS4_17integral_constantINS4_4UMMA5MajorELSR_0EEESS_NSP_INSQ_7ScaleInELST_0EEESU_EEEEEENS4_6LayoutINS5_IJSC_SC_SC_EEENS5_IJNSA_ILi0EEESZ_SZ_EEEEENS5_IJNS4_10UnderscoreES12_S12_EEEEENS4_18SM100_TMA_2SM_LOADENS4_14ComposedLayoutINS4_7SwizzleILi1ELi4ELi3EEENS4_18smem_ptr_flag_bitsILi8EEENSX_INS5_IJSB_SH_EEENS5_IJSH_SC_EEEEEEEvNS4_8identityENS4_28SM100_TMA_2SM_LOAD_MULTICASTES1E_vS1F_EENS_8epilogue10collective18CollectiveEpilogueINS1I_23Sm100TmaWarpSpecializedILi4ELi2ELi32ELb0ELb0EEEJNS5_IJNSA_ILi64EEESG_SH_EEENS5_IJNSX_IS1N_SC_EENSX_INS5_IJSH_NSA_ILi2EEEEEENS5_IJSC_SF_EEEEEEEESJ_SK_SJ_SK_NS1I_6fusion15FusionCallbacksIS1M_NS1V_17LinearCombinationISJ_fSJ_fLNS_15FloatRoundStyleE2EEES1O_S1U_JEEENS4_5SM1004TMEM4LOAD26SM100_TMEM_LOAD_32dp32b32xENS4_13SM90_TMA_LOADES1E_NS4_39AutoVectorizingCopyWithAssumedAlignmentILi128EEENS4_14SM90_TMA_STOREES1E_S27_S27_EEEvvEEEEvNT_6ParamsE,@function
        .size           _ZN7cutlass13device_kernelINS_4gemm6kernel13GemmUniversalIN4cute5tupleIJiiiiEEENS1_10collective13CollectiveMmaINS1_35MainloopSm100TmaUmmaWarpSpecializedILi33ELi2ELi4ENS5_IJNS4_1CILi8EEENSA_ILi1EEESC_EEEEENS5_IJNSA_ILi128EEENSA_ILi256EEENSA_ILi32EEEEEENS_12float_e4m3_tENS5_IJlSC_lEEESJ_SK_NS4_8TiledMMAINS4_8MMA_AtomIJNS4_10MMA_TraitsINS4_25SM100_MMA_F8F6F4_2x1SM_SSEJSJ_SJ_fSF_SG_NS4_17integral_constantINS4_4UMMA5MajorELSR_0EEESS_NSP_INSQ_7ScaleInELST_0EEESU_EEEEEENS4_6LayoutINS5_IJSC_SC_SC_EEENS5_IJNSA_ILi0EEESZ_SZ_EEEEENS5_IJNS4_10UnderscoreES12_S12_EEEEENS4_18SM100_TMA_2SM_LOADENS4_14ComposedLayoutINS4_7SwizzleILi1ELi4ELi3EEENS4_18smem_ptr_flag_bitsILi8EEENSX_INS5_IJSB_SH_EEENS5_IJSH_SC_EEEEEEEvNS4_8identityENS4_28SM100_TMA_2SM_LOAD_MULTICASTES1E_vS1F_EENS_8epilogue10collective18CollectiveEpilogueINS1I_23Sm100TmaWarpSpecializedILi4ELi2ELi32ELb0ELb0EEEJNS5_IJNSA_ILi64EEESG_SH_EEENS5_IJNSX_IS1N_SC_EENSX_INS5_IJSH_NSA_ILi2EEEEEENS5_IJSC_SF_EEEEEEEESJ_SK_SJ_SK_NS1I_6fusion15FusionCallbacksIS1M_NS1V_17LinearCombinationISJ_fSJ_fLNS_15FloatRoundStyleE2EEES1O_S1U_JEEENS4_5SM1004TMEM4LOAD26SM100_TMEM_LOAD_32dp32b32xENS4_13SM90_TMA_LOADES1E_NS4_39AutoVectorizingCopyWithAssumedAlignmentILi128EEENS4_14SM90_TMA_STOREES1E_S27_S27_EEEvvEEEEvNT_6ParamsE,(.L_x_279 - _ZN7cutlass13device_kernelINS_4gemm6kernel13GemmUniversalIN4cute5tupleIJiiiiEEENS1_10collective13CollectiveMmaINS1_35MainloopSm100TmaUmmaWarpSpecializedILi33ELi2ELi4ENS5_IJNS4_1CILi8EEENSA_ILi1EEESC_EEEEENS5_IJNSA_ILi128EEENSA_ILi256EEENSA_ILi32EEEEEENS_12float_e4m3_tENS5_IJlSC_lEEESJ_SK_NS4_8TiledMMAINS4_8MMA_AtomIJNS4_10MMA_TraitsINS4_25SM100_MMA_F8F6F4_2x1SM_SSEJSJ_SJ_fSF_SG_NS4_17integral_constantINS4_4UMMA5MajorELSR_0EEESS_NSP_INSQ_7ScaleInELST_0EEESU_EEEEEENS4_6LayoutINS5_IJSC_SC_SC_EEENS5_IJNSA_ILi0EEESZ_SZ_EEEEENS5_IJNS4_10UnderscoreES12_S12_EEEEENS4_18SM100_TMA_2SM_LOADENS4_14ComposedLayoutINS4_7SwizzleILi1ELi4ELi3EEENS4_18smem_ptr_flag_bitsILi8EEENSX_INS5_IJSB_SH_EEENS5_IJSH_SC_EEEEEEEvNS4_8identityENS4_28SM100_TMA_2SM_LOAD_MULTICASTES1E_vS1F_EENS_8epilogue10collective18CollectiveEpilogueINS1I_23Sm100TmaWarpSpecializedILi4ELi2ELi32ELb0ELb0EEEJNS5_IJNSA_ILi64EEESG_SH_EEENS5_IJNSX_IS1N_SC_EENSX_INS5_IJSH_NSA_ILi2EEEEEENS5_IJSC_SF_EEEEEEEESJ_SK_SJ_SK_NS1I_6fusion15FusionCallbacksIS1M_NS1V_17LinearCombinationISJ_fSJ_fLNS_15FloatRoundStyleE2EEES1O_S1U_JEEENS4_5SM1004TMEM4LOAD26SM100_TMEM_LOAD_32dp32b32xENS4_13SM90_TMA_LOADES1E_NS4_39AutoVectorizingCopyWithAssumedAlignmentILi128EEENS4_14SM90_TMA_STOREES1E_S27_S27_EEEvvEEEEvNT_6ParamsE)
        .other          _ZN7cutlass13device_kernelINS_4gemm6kernel13GemmUniversalIN4cute5tupleIJiiiiEEENS1_10collective13CollectiveMmaINS1_35MainloopSm100TmaUmmaWarpSpecializedILi33ELi2ELi4ENS5_IJNS4_1CILi8EEENSA_ILi1EEESC_EEEEENS5_IJNSA_ILi128EEENSA_ILi256EEENSA_ILi32EEEEEENS_12float_e4m3_tENS5_IJlSC_lEEESJ_SK_NS4_8TiledMMAINS4_8MMA_AtomIJNS4_10MMA_TraitsINS4_25SM100_MMA_F8F6F4_2x1SM_SSEJSJ_SJ_fSF_SG_NS4_17integral_constantINS4_4UMMA5MajorELSR_0EEESS_NSP_INSQ_7ScaleInELST_0EEESU_EEEEEENS4_6LayoutINS5_IJSC_SC_SC_EEENS5_IJNSA_ILi0EEESZ_SZ_EEEEENS5_IJNS4_10UnderscoreES12_S12_EEEEENS4_18SM100_TMA_2SM_LOADENS4_14ComposedLayoutINS4_7SwizzleILi1ELi4ELi3EEENS4_18smem_ptr_flag_bitsILi8EEENSX_INS5_IJSB_SH_EEENS5_IJSH_SC_EEEEEEEvNS4_8identityENS4_28SM100_TMA_2SM_LOAD_MULTICASTES1E_vS1F_EENS_8epilogue10collective18CollectiveEpilogueINS1I_23Sm100TmaWarpSpecializedILi4ELi2ELi32ELb0ELb0EEEJNS5_IJNSA_ILi64EEESG_SH_EEENS5_IJNSX_IS1N_SC_EENSX_INS5_IJSH_NSA_ILi2EEEEEENS5_IJSC_SF_EEEEEEEESJ_SK_SJ_SK_NS1I_6fusion15FusionCallbacksIS1M_NS1V_17LinearCombinationISJ_fSJ_fLNS_15FloatRoundStyleE2EEES1O_S1U_JEEENS4_5SM1004TMEM4LOAD26SM100_TMEM_LOAD_32dp32b32xENS4_13SM90_TMA_LOADES1E_NS4_39AutoVectorizingCopyWithAssumedAlignmentILi128EEENS4_14SM90_TMA_STOREES1E_S27_S27_EEEvvEEEEvNT_6ParamsE,@"STO_CUDA_ENTRY STV_DEFAULT"
_ZN7cutlass13device_kernelINS_4gemm6kernel13GemmUniversalIN4cute5tupleIJiiiiEEENS1_10collective13CollectiveMmaINS1_35MainloopSm100TmaUmmaWarpSpecializedILi33ELi2ELi4ENS5_IJNS4_1CILi8EEENSA_ILi1EEESC_EEEEENS5_IJNSA_ILi128EEENSA_ILi256EEENSA_ILi32EEEEEENS_12float_e4m3_tENS5_IJlSC_lEEESJ_SK_NS4_8TiledMMAINS4_8MMA_AtomIJNS4_10MMA_TraitsINS4_25SM100_MMA_F8F6F4_2x1SM_SSEJSJ_SJ_fSF_SG_NS4_17integral_constantINS4_4UMMA5MajorELSR_0EEESS_NSP_INSQ_7ScaleInELST_0EEESU_EEEEEENS4_6LayoutINS5_IJSC_SC_SC_EEENS5_IJNSA_ILi0EEESZ_SZ_EEEEENS5_IJNS4_10UnderscoreES12_S12_EEEEENS4_18SM100_TMA_2SM_LOADENS4_14ComposedLayoutINS4_7SwizzleILi1ELi4ELi3EEENS4_18smem_ptr_flag_bitsILi8EEENSX_INS5_IJSB_SH_EEENS5_IJSH_SC_EEEEEEEvNS4_8identityENS4_28SM100_TMA_2SM_LOAD_MULTICASTES1E_vS1F_EENS_8epilogue10collective18CollectiveEpilogueINS1I_23Sm100TmaWarpSpecializedILi4ELi2ELi32ELb0ELb0EEEJNS5_IJNSA_ILi64EEESG_SH_EEENS5_IJNSX_IS1N_SC_EENSX_INS5_IJSH_NSA_ILi2EEEEEENS5_IJSC_SF_EEEEEEEESJ_SK_SJ_SK_NS1I_6fusion15FusionCallbacksIS1M_NS1V_17LinearCombinationISJ_fSJ_fLNS_15FloatRoundStyleE2EEES1O_S1U_JEEENS4_5SM1004TMEM4LOAD26SM100_TMEM_LOAD_32dp32b32xENS4_13SM90_TMA_LOADES1E_NS4_39AutoVectorizingCopyWithAssumedAlignmentILi128EEENS4_14SM90_TMA_STOREES1E_S27_S27_EEEvvEEEEvNT_6ParamsE:
[----:B------:R-:W1:Y:S01]  /*0000*/  LDC R1, c[0x0][0x37c] ;  /* 0x0000df00ff017b82 */ /* 0x000e620000000800 */
[----:B------:R-:W2:Y:S01]  /*0010*/  S2R R97, SR_TID.X ;  /* 0x0000000000617919 */ /* 0x000ea20000002100 */
[----:B------:R-:W3:Y:S06]  /*0020*/  LDCU.64 UR8, c[0x0][0x890] ;  /* 0x00011200ff0877ac */ /* 0x000eec0008000a00 */
[----:B------:R-:W4:Y:S01]  /*0030*/  S2UR UR58, SR_CgaCtaId ;  /* 0x00000000003a79c3 */ /* 0x000f220000008800 */
[----:B------:R-:W-:Y:S02]  /*0040*/  PRMT R86, RZ, 0x7610, R86 ;  /* 0x00007610ff567816 */ /* 0x000fe40000000056 */
[----:B------:R-:W-:Y:S01]  /*0050*/  ELECT P1, URZ, PT ;  /* 0x0000000000ff782f */ /* 0x000fe20003820000 */
[----:B---3--:R-:W-:-:S04]  /*0060*/  UISETP.NE.U32.AND UP0, UPT, UR8, URZ, UPT ;  /* 0x000000ff0800728c */ /* 0x008fc8000bf05070 */
[----:B------:R-:W-:Y:S02]  /*0070*/  UISETP.NE.AND.EX UP0, UPT, UR9, URZ, UPT, UP0 ;  /* 0x000000ff0900728c */ /* 0x000fe4000bf05300 */
[----:B----4-:R-:W-:Y:S02]  /*0080*/  ULOP3.LUT UR27, UR58, 0x1, URZ, 0xc0, !UPT ;  /* 0x000000013a1b7892 */ /* 0x010fe4000f8ec0ff */
[----:B------:R-:W-:Y:S01]  /*0090*/  ULOP3.LUT UR29, UR58, 0x1, URZ, 0x3c, !UPT ;  /* 0x000000013a1d7892 */ /* 0x000fe2000f8e3cff */
[----:B--2---:R-:W-:-:S05]  /*00a0*/  SHF.R.U32.HI R87, RZ, 0x5, R97 ;  /* 0x00000005ff577819 */ /* 0x004fca0000011661 */
[----:B------:R-:W2:Y:S02]  /*00b0*/  SHFL.IDX PT, R0, R87, RZ, 0x1f ;  /* 0x00001fff57007589 */ /* 0x000ea400000e0000 */
[----:B--2---:R-:W-:Y:S01]  /*00c0*/  R2UR UR20, R0 ;  /* 0x00000000001472ca */ /* 0x004fe200000e0000 */
[----:B-1----:R-:W-:-:S14]  /*00d0*/  BRA.U UP0, `(.L_x_0) ;  /* 0x0000000100307547 */ /* 0x002fdc000b800000 */
[----:B------:R-:W1:Y:S02]  /*00e0*/  LDCU.64 UR4, c[0x0][0x888] ;  /* 0x00011100ff0477ac */ /* 0x000e640008000a00 */
[----:B-1----:R-:W-:-:S04]  /*00f0*/  UISETP.NE.U32.AND UP0, UPT, UR4, URZ, UPT ;  /* 0x000000ff0400728c */ /* 0x002fc8000bf05070 */
[----:B------:R-:W-:-:S09]  /*0100*/  UISETP.NE.AND.EX UP0, UPT, UR5, URZ, UPT, UP0 ;  /* 0x000000ff0500728c */ /* 0x000fd2000bf05300 */
[----:B------:R-:W-:Y:S05]  /*0110*/  BRA.U !UP0, `(.L_x_1) ;  /* 0x0000000108147547 */ /* 0x000fea000b800000 */
[----:B------:R-:W1:Y:S01]  /*0120*/  LDC.64 R2, c[0x0][0x888] ;  /* 0x00022200ff027b82 */ /* 0x000e620000000a00 */
[----:B------:R-:W1:Y:S02]  /*0130*/  LDCU.64 UR4, c[0x0][0x358] ;  /* 0x00006b00ff0477ac */ /* 0x000e640008000a00 */
[----:B-1----:R1:W5:Y:S01]  /*0140*/  LDG.E R41, desc[UR4][R2.64] ;  /* 0x0000000402297981 */ /* 0x002362000c1e1900 */
[----:B------:R-:W-:Y:S01]  /*0150*/  HFMA2 R86, -RZ, RZ, 0, 5.9604644775390625e-08 ;  /* 0x00000001ff567431 */ /* 0x000fe200000001ff */
[----:B------:R-:W-:Y:S05]  /*0160*/  BRA `(.L_x_0) ;  /* 0x00000000000c7947 */ /* 0x000fea0003800000 */
.L_x_1:
[----:B------:R-:W1:Y:S01]  /*0170*/  LDCU UR4, c[0x0][0x880] ;  /* 0x00011000ff0477ac */ /* 0x000e620008000800 */
[----:B------:R-:W-:Y:S01]  /*0180*/  HFMA2 R86, -RZ, RZ, 0, 5.9604644775390625e-08 ;  /* 0x00000001ff567431 */ /* 0x000fe200000001ff */
[----:B-1----:R-:W-:-:S07]  /*0190*/  MOV R41, UR4 ;  /* 0x0000000400297c02 */ /* 0x002fce0008000f00 */
.L_x_0:
[----:B------:R-:W2:Y:S02]  /*01a0*/  LDCU.64 UR4, c[0x0][0x8b0] ;  /* 0x00011600ff0477ac */ /* 0x000ea40008000a00 */
[----:B--2---:R-:W-:-:S04]  /*01b0*/  UISETP.NE.U32.AND UP0, UPT, UR4, URZ, UPT ;  /* 0x000000ff0400728c */ /* 0x004fc8000bf05070 */
[----:B------:R-:W-:-:S09]  /*01c0*/  UISETP.NE.AND.EX UP0, UPT, UR5, URZ, UPT, UP0 ;  /* 0x000000ff0500728c */ /* 0x000fd2000bf05300 */
[----:B------:R-:W-:Y:S05]  /*01d0*/  BRA.U UP0, `(.L_x_2) ;  /* 0x0000000100287547 */ /* 0x000fea000b800000 */
[----:B------:R-:W2:Y:S02]  /*01e0*/  LDCU.64 UR4, c[0x0][0x8a8] ;  /* 0x00011500ff0477ac */ /* 0x000ea40008000a00 */
[----:B--2---:R-:W-:-:S04]  /*01f0*/  UISETP.NE.U32.AND UP0, UPT, UR4, URZ, UPT ;  /* 0x000000ff0400728c */ /* 0x004fc8000bf05070 */
[----:B------:R-:W-:-:S09]  /*0200*/  UISETP.NE.AND.EX UP0, UPT, UR5, URZ, UPT, UP0 ;  /* 0x000000ff0500728c */ /* 0x000fd2000bf05300 */
[----:B------:R-:W-:Y:S05]  /*0210*/  BRA.U !UP0, `(.L_x_3) ;  /* 0x0000000108107547 */ /* 0x000fea000b800000 */
[----:B------:R-:W2:Y:S01]  /*0220*/  LDC.64 R38, c[0x0][0x8a8] ;  /* 0x00022a00ff267b82 */ /* 0x000ea20000000a00 */
[----:B------:R-:W2:Y:S02]  /*0230*/  LDCU.64 UR4, c[0x0][0x358] ;  /* 0x00006b00ff0477ac */ /* 0x000ea40008000a00 */
[----:B--2---:R2:W5:Y:S01]  /*0240*/  LDG.E R38, desc[UR4][R38.64] ;  /* 0x0000000426267981 */ /* 0x004562000c1e1900 */
[----:B------:R-:W-:Y:S05]  /*0250*/  BRA `(.L_x_2) ;  /* 0x0000000000087947 */ /* 0x000fea0003800000 */
.L_x_3:
[----:B------:R-:W2:Y:S02]  /*0260*/  LDCU UR4, c[0x0][0x8a0] ;  /* 0x00011400ff0477ac */ /* 0x000ea40008000800 */
[----:B--2---:R-:W-:Y:S02]  /*0270*/  MOV R38, UR4 ;  /* 0x0000000400267c02 */ /* 0x004fe40008000f00 */
.L_x_2:
[----:B------:R-:W-:Y:S01]  /*0280*/  IMAD.U32 R0, RZ, RZ, UR20 ;  /* 0x00000014ff007e24 */ /* 0x000fe2000f8e00ff */
[----:B------:R-:W-:Y:S04]  /*0290*/  BSSY.RECONVERGENT B0, `(.L_x_4) ;  /* 0x000000c000007945 */ /* 0x000fe80003800200 */
[C---:B------:R-:W-:Y:S02]  /*02a0*/  ISETP.NE.OR P2, PT, R0.reuse, 0x1, !P1 ;  /* 0x000000010000780c */ /* 0x040fe40004f45670 */
[----:B------:R-:W-:-:S11]  /*02b0*/  ISETP.NE.OR P0, PT, R0, 0x3, !P1 ;  /* 0x000000030000780c */ /* 0x000fd60004f05670 */
[----:B------:R-:W-:Y:S05]  /*02c0*/  @P2 BRA `(.L_x_5) ;  /* 0x0000000000202947 */ /* 0x000fea0003800000 */
[----:B------:R-:W3:Y:S02]  /*02d0*/  LDCU.64 UR4, c[0x0][0x348] ;  /* 0x00006900ff0477ac */ /* 0x000ee40008000a00 */
[----:B---3--:R-:W-:Y:S02]  /*02e0*/  UIADD3 UR6, UP1, UPT, UR4, 0x80, URZ ;  /* 0x0000008004067890 */ /* 0x008fe4000ff3e0ff */
[----:B------:R-:W-:Y:S02]  /*02f0*/  UIADD3 UR4, UP0, UPT, UR4, 0x180, URZ ;  /* 0x0000018004047890 */ /* 0x000fe4000ff1e0ff */
[----:B------:R-:W-:Y:S02]  /*0300*/  UIADD3.X UR7, UPT, UPT, URZ, UR5, URZ, UP1, !UPT ;  /* 0x00000005ff077290 */ /* 0x000fe40008ffe4ff */
[----:B------:R-:W-:-:S07]  /*0310*/  UIADD3.X UR5, UPT, UPT, URZ, UR5, URZ, UP0, !UPT ;  /* 0x00000005ff057290 */ /* 0x000fce00087fe4ff */
[----:B------:R3:W-:Y:S02]  /*0320*/  UTMACCTL.PF [UR6] ;  /* 0x00000000060079b9 */ /* 0x0007e40008040000 */
[----:B------:R3:W-:Y:S02]  /*0330*/  UTMACCTL.PF [UR4] ;  /* 0x00000000040079b9 */ /* 0x0007e40008040000 */
[----:B---3--:R-:W-:Y:S01]  /*0340*/  NOP ;  /* 0x0000000000007918 */ /* 0x008fe20000000000 */
.L_x_5:
[----:B------:R-:W-:Y:S05]  /*0350*/  BSYNC.RECONVERGENT B0 ;  /* 0x0000000000007941 */ /* 0x000fea0003800200 */
.L_x_4:
[----:B------:R-:W-:Y:S04]  /*0360*/  BSSY.RECONVERGENT B0, `(.L_x_6) ;  /* 0x000000a000007945 */ /* 0x000fe80003800200 */
        /* <DEDUP_REMOVED lines=9> */
.L_x_7:
[----:B------:R-:W-:Y:S05]  /*0400*/  BSYNC.RECONVERGENT B0 ;  /* 0x0000000000007941 */ /* 0x000fea0003800200 */
.L_x_6:
[----:B------:R-:W3:Y:S01]  /*0410*/  LDCU.64 UR4, c[0x0][0x888] ;  /* 0x00011100ff0477ac */ /* 0x000ee20008000a00 */
[----:B------:R-:W-:Y:S02]  /*0420*/  UISETP.EQ.U32.AND UP2, UPT, UR8, URZ, UPT ;  /* 0x000000ff0800728c */ /* 0x000fe4000bf42070 */
[----:B------:R-:W-:Y:S02]  /*0430*/  UPLOP3.LUT UP4, UPT, UPT, UPT, UPT, 0x80, 0x8 ;  /* 0x000000000008789c */ /* 0x000fe40003f8f070 */
[----:B---3--:R-:W-:-:S04]  /*0440*/  UISETP.NE.U32.AND UP0, UPT, UR4, URZ, UPT ;  /* 0x000000ff0400728c */ /* 0x008fc8000bf05070 */
[----:B------:R-:W-:-:S04]  /*0450*/  UISETP.NE.AND.EX UP1, UPT, UR5, URZ, UPT, UP0 ;  /* 0x000000ff0500728c */ /* 0x000fc8000bf25300 */
[----:B------:R-:W-:-:S04]  /*0460*/  UISETP.EQ.OR.EX UP3, UPT, UR9, URZ, !UP1, UP2 ;  /* 0x000000ff0900728c */ /* 0x000fc8000cf62720 */
[----:B------:R-:W-:-:S06]  /*0470*/  UP2UR UR4, UPR, URZ, 0x8 ;  /* 0x00000008ff047883 */ /* 0x000fcc0008000000 */
[----:B------:R-:W-:Y:S01]  /*0480*/  MOV R89, UR4 ;  /* 0x0000000400597c02 */ /* 0x000fe20008000f00 */
[----:B------:R-:W-:Y:S06]  /*0490*/  BRA.U !UP3, `(.L_x_8) ;  /* 0x000000010b207547 */ /* 0x000fec000b800000 */
[----:B------:R-:W-:Y:S01]  /*04a0*/  UISETP.NE.U32.AND UP2, UPT, UR8, URZ, UPT ;  /* 0x000000ff0800728c */ /* 0x000fe2000bf45070 */
[----:B-----5:R-:W-:Y:S01]  /*04b0*/  FSETP.NEU.AND P0, PT, R41, RZ, PT ;  /* 0x000000ff2900720b */ /* 0x020fe20003f0d000 */
[----:B------:R-:W-:Y:S02]  /*04c0*/  USEL UR4, URZ, 0xffffffff, UP1 ;  /* 0xffffffffff047887 */ /* 0x000fe40008800000 */
[----:B------:R-:W-:-:S10]  /*04d0*/  UISETP.NE.AND.EX UP2, UPT, UR9, URZ, UPT, UP2 ;  /* 0x000000ff0900728c */ /* 0x000fd4000bf45320 */
[----:B------:R-:W-:Y:S01]  /*04e0*/  VOTEU.ANY UP0, P0 ;  /* 0x0000000000ff7886 */ /* 0x000fe20000000100 */
[----:B------:R-:W-:-:S04]  /*04f0*/  @!UP2 USEL UR4, URZ, 0xffffffff, UP0 ;  /* 0xffffffffff04a887 */ /* 0x000fc80008000000 */
[----:B------:R-:W-:-:S04]  /*0500*/  ULOP3.LUT UR4, UR4, 0x1, URZ, 0xc0, !UPT ;  /* 0x0000000104047892 */ /* 0x000fc8000f8ec0ff */
[----:B------:R-:W-:-:S11]  /*0510*/  UISETP.NE.U32.AND UP4, UPT, UR4, 0x1, UPT ;  /* 0x000000010400788c */ /* 0x000fd6000bf85070 */
.L_x_8:
[----:B------:R-:W3:Y:S01]  /*0520*/  SHFL.IDX PT, R0, R87, RZ, 0x1f ;  /* 0x00001fff57007589 */ /* 0x000ee200000e0000 */
[----:B------:R-:W-:-:S04]  /*0530*/  UISETP.NE.AND UP0, UPT, UR20, 0x2, UPT ;  /* 0x000000021400788c */ /* 0x000fc8000bf05270 */
[----:B------:R-:W-:Y:S02]  /*0540*/  UISETP.EQ.AND UP2, UPT, UR27, URZ, !UP0 ;  /* 0x000000ff1b00728c */ /* 0x000fe4000c742270 */
[----:B------:R-:W-:-:S04]  /*0550*/  USEL UR56, URZ, 0x1, UP0 ;  /* 0x00000001ff387887 */ /* 0x000fc80008000000 */
[----:B------:R-:W-:Y:S02]  /*0560*/  PLOP3.LUT P3, PT, P1, PT, UP2, 0x80, 0x8 ;  /* 0x000000000008781c */ /* 0x000fe40000f6f028 */
[----:B---3--:R-:W-:-:S13]  /*0570*/  ISETP.NE.AND P0, PT, R0, RZ, PT ;  /* 0x000000ff0000720c */ /* 0x008fda0003f05270 */
[----:B------:R-:W-:Y:S05]  /*0580*/  @P0 BRA `(.L_x_9) ;  /* 0x0000000400480947 */ /* 0x000fea0003800000 */
[----:B------:R-:W-:Y:S01]  /*0590*/  ELECT P0, URZ, PT ;  /* 0x0000000000ff782f */ /* 0x000fe20003800000 */
[----:B------:R-:W-:-:S12]  /*05a0*/  BSSY.RECONVERGENT B0, `(.L_x_9) ;  /* 0x0000050000007945 */ /* 0x000fd80003800200 */
[----:B------:R-:W-:Y:S05]  /*05b0*/  @!P0 BRA `(.L_x_10) ;  /* 0x0000000400388947 */ /* 0x000fea0003800000 */
[----:B------:R-:W-:Y:S01]  /*05c0*/  UMOV UR4, 0x400 ;  /* 0x0000040000047882 */ /* 0x000fe20000000000 */
[----:B------:R-:W-:Y:S01]  /*05d0*/  UMOV UR8, 0x1 ;  /* 0x0000000100087882 */ /* 0x000fe20000000000 */
[----:B------:R-:W-:Y:S01]  /*05e0*/  UMOV UR6, 0x4 ;  /* 0x0000000400067882 */ /* 0x000fe20000000000 */
[----:B------:R-:W-:Y:S02]  /*05f0*/  ULEA UR4, UR58, UR4, 0x18 ;  /* 0x000000043a047291 */ /* 0x000fe4000f8ec0ff */
[----:B------:R-:W-:-:S04]  /*0600*/  UIADD3 UR8, UPT, UPT, -UR8, 0x100000, URZ ;  /* 0x0010000008087890 */ /* 0x000fc8000fffe1ff */
[----:B------:R-:W-:Y:S02]  /*0610*/  USHF.L.U32 UR9, UR8, 0xb, URZ ;  /* 0x0000000b08097899 */ /* 0x000fe400080006ff */
[----:B------:R-:W-:Y:S02]  /*0620*/  USHF.L.U32 UR8, UR8, 0x1, URZ ;  /* 0x0000000108087899 */ /* 0x000fe400080006ff */
[----:B------:R-:W-:-:S04]  /*0630*/  UIADD3 UR6, UPT, UPT, -UR6, 0x100000, URZ ;  /* 0x0010000006067890 */ /* 0x000fc8000fffe1ff */
[----:B------:R-:W-:Y:S02]  /*0640*/  USHF.L.U32 UR7, UR6, 0xb, URZ ;  /* 0x0000000b06077899 */ /* 0x000fe400080006ff */
[----:B------:R-:W-:Y:S01]  /*0650*/  USHF.L.U32 UR6, UR6, 0x1, URZ ;  /* 0x0000000106067899 */ /* 0x000fe200080006ff */
[----:B------:R-:W3:Y:S03]  /*0660*/  FENCE.VIEW.ASYNC.S ;  /* 0x00000000000073c6 */ /* 0x000ee60000000000 */
[----:B---3--:R3:W4:Y:S08]  /*0670*/  SYNCS.EXCH.64 URZ, [UR4], UR8 ;  /* 0x0000000804ff75b2 */ /* 0x0087300008000100 */
[----:B------:R3:W1:Y:S01]  /*0680*/  SYNCS.EXCH.64 URZ, [UR4+0x108], UR6 ;  /* 0x0001080604ff75b2 */ /* 0x0006620008000100 */
        /* <DEDUP_REMOVED lines=63> */
[----:B------:R3:W1:Y:S02]  /*0a80*/  SYNCS.EXCH.64 URZ, [UR4+0x208], UR6 ;  /* 0x0002080604ff75b2 */ /* 0x0006640008000100 */
[----:B---34-:R-:W-:Y:S01]  /*0a90*/  NOP ;  /* 0x0000000000007918 */ /* 0x018fe20000000000 */
.L_x_10:
[----:B------:R-:W-:Y:S05]  /*0aa0*/  BSYNC.RECONVERGENT B0 ;  /* 0x0000000000007941 */ /* 0x000fea0003800200 */
.L_x_9:
[----:B------:R-:W3:Y:S01]  /*0ab0*/  SHFL.IDX PT, R0, R87, RZ, 0x1f ;  /* 0x00001fff57007589 */ /* 0x000ee200000e0000 */
[----:B------:R-:W-:Y:S01]  /*0ac0*/  NOP ;  /* 0x0000000000007918 */ /* 0x000fe20000000000 */
[----:B---3--:R-:W-:-:S13]  /*0ad0*/  ISETP.NE.AND P0, PT, R0, 0x1, PT ;  /* 0x000000010000780c */ /* 0x008fda0003f05270 */
[----:B------:R-:W-:Y:S05]  /*0ae0*/  @P0 BRA `(.L_x_11) ;  /* 0x0000000000540947 */ /* 0x000fea0003800000 */
        /* <DEDUP_REMOVED lines=10> */
[----:B------:R-:W-:Y:S01]  /*0b90*/  ELECT P0, URZ, PT ;  /* 0x0000000000ff782f */ /* 0x000fe20003800000 */
[----:B------:R-:W3:Y:S02]  /*0ba0*/  FENCE.VIEW.ASYNC.S ;  /* 0x00000000000073c6 */ /* 0x000ee40000000000 */
[----:B---3--:R3:W4:Y:S08]  /*0bb0*/  SYNCS.EXCH.64 URZ, [UR4+0x210], UR8 ;  /* 0x0002100804ff75b2 */ /* 0x0087300008000100 */
[----:B------:R3:W1:Y:S01]  /*0bc0*/  SYNCS.EXCH.64 URZ, [UR4+0x230], UR6 ;  /* 0x0002300604ff75b2 */ /* 0x0006620008000100 */
[----:B------:R3:W1:Y:S01]  /*0bd0*/  SYNCS.EXCH.64 URZ, [UR4+0x218], UR8 ;  /* 0x0002180804ff75b2 */ /* 0x0006620008000100 */
[----:B------:R3:W1:Y:S01]  /*0be0*/  SYNCS.EXCH.64 URZ, [UR4+0x238], UR6 ;  /* 0x0002380604ff75b2 */ /* 0x0006620008000100 */
[----:B------:R3:W1:Y:S01]  /*0bf0*/  SYNCS.EXCH.64 URZ, [UR4+0x220], UR8 ;  /* 0x0002200804ff75b2 */ /* 0x0006620008000100 */
[----:B------:R3:W1:Y:S01]  /*0c00*/  SYNCS.EXCH.64 URZ, [UR4+0x240], UR6 ;  /* 0x0002400604ff75b2 */ /* 0x0006620008000100 */
[----:B------:R3:W1:Y:S01]  /*0c10*/  SYNCS.EXCH.64 URZ, [UR4+0x228], UR8 ;  /* 0x0002280804ff75b2 */ /* 0x0006620008000100 */
[----:B------:R3:W1:Y:S01]  /*0c20*/  SYNCS.EXCH.64 URZ, [UR4+0x248], UR6 ;  /* 0x0002480604ff75b2 */ /* 0x0006620008000100 */
[----:B------:R-:W-:Y:S01]  /*0c30*/  NOP ;  /* 0x0000000000007918 */ /* 0x000fe20000000000 */
.L_x_11:
[----:B------:R-:W2:Y:S01]  /*0c40*/  SHFL.IDX PT, R0, R87, RZ, 0x1f ;  /* 0x00001fff57007589 */ /* 0x000ea200000e0000 */
[----:B------:R-:W-:Y:S01]  /*0c50*/  NOP ;  /* 0x0000000000007918 */ /* 0x000fe20000000000 */
[----:B--2---:R-:W-:-:S13]  /*0c60*/  ISETP.NE.AND P0, PT, R0, 0x3, PT ;  /* 0x000000030000780c */ /* 0x004fda0003f05270 */
[----:B------:R-:W-:Y:S05]  /*0c70*/  @P0 BRA `(.L_x_12) ;  /* 0x00000000002c0947 */ /* 0x000fea0003800000 */
[----:B---3--:R-:W-:Y:S01]  /*0c80*/  UMOV UR4, 0x400 ;  /* 0x0000040000047882 */ /* 0x008fe20000000000 */
[----:B------:R-:W-:Y:S01]  /*0c90*/  UMOV UR5, 0x20 ;  /* 0x0000002000057882 */ /* 0x000fe20000000000 */
[----:B------:R-:W-:Y:S02]  /*0ca0*/  ULEA UR6, UR58, UR4, 0x18 ;  /* 0x000000043a067291 */ /* 0x000fe4000f8ec0ff */
[----:B------:R-:W-:-:S04]  /*0cb0*/  UIADD3 UR4, UPT, UPT, -UR5, 0x100000, URZ ;  /* 0x0010000005047890 */ /* 0x000fc8000fffe1ff */
[----:B------:R-:W-:Y:S02]  /*0cc0*/  USHF.L.U32 UR5, UR4, 0xb, URZ ;  /* 0x0000000b04057899 */ /* 0x000fe400080006ff */
[----:B------:R-:W-:Y:S01]  /*0cd0*/  USHF.L.U32 UR4, UR4, 0x1, URZ ;  /* 0x0000000104047899 */ /* 0x000fe200080006ff */
[----:B------:R-:W-:Y:S01]  /*0ce0*/  ELECT P0, URZ, PT ;  /* 0x0000000000ff782f */ /* 0x000fe20003800000 */
[----:B------:R-:W2:Y:S10]  /*0cf0*/  FENCE.VIEW.ASYNC.S ;  /* 0x00000000000073c6 */ /* 0x000eb40000000000 */
[----:B--2---:R2:W3:Y:S01]  /*0d00*/  SYNCS.EXCH.64 URZ, [UR6+0x250], UR4 ;  /* 0x0002500406ff75b2 */ /* 0x0044e20008000100 */
[----:B------:R2:W1:Y:S01]  /*0d10*/  SYNCS.EXCH.64 URZ, [UR6+0x258], UR4 ;  /* 0x0002580406ff75b2 */ /* 0x0004620008000100 */
[----:B------:R-:W-:Y:S01]  /*0d20*/  NOP ;  /* 0x0000000000007918 */ /* 0x000fe20000000000 */
.L_x_12:
[----:B------:R-:W4:Y:S01]  /*0d30*/  SHFL.IDX PT, R0, R87, RZ, 0x1f ;  /* 0x00001fff57007589 */ /* 0x000f2200000e0000 */
[----:B------:R-:W-:Y:S01]  /*0d40*/  NOP ;  /* 0x0000000000007918 */ /* 0x000fe20000000000 */
[----:B----4-:R-:W-:-:S13]  /*0d50*/  ISETP.NE.AND P0, PT, R0, 0x4, PT ;  /* 0x000000040000780c */ /* 0x010fda0003f05270 */
[----:B------:R-:W-:Y:S05]  /*0d60*/  @P0 BRA `(.L_x_13) ;  /* 0x0000000000480947 */ /* 0x000fea0003800000 */
[----:B--23--:R-:W-:Y:S01]  /*0d70*/  UMOV UR4, 0x720 ;  /* 0x0000072000047882 */ /* 0x00cfe20000000000 */
[----:B------:R-:W-:Y:S01]  /*0d80*/  UMOV UR6, 0x400 ;  /* 0x0000040000067882 */ /* 0x000fe20000000000 */
[----:B------:R-:W-:Y:S01]  /*0d90*/  USEL UR4, UR4, 0x620, UP4 ;  /* 0x0000062004047887 */ /* 0x000fe2000a000000 */
        /* <DEDUP_REMOVED lines=9> */
[----:B------:R-:W2:Y:S02]  /*0e30*/  FENCE.VIEW.ASYNC.S ;  /* 0x00000000000073c6 */ /* 0x000ea40000000000 */
[----:B--2---:R4:W2:Y:S08]  /*0e40*/  SYNCS.EXCH.64 URZ, [UR6+0x260], UR8 ;  /* 0x0002600806ff75b2 */ /* 0x0048b00008000100 */
[----:B------:R4:W3:Y:S01]  /*0e50*/  SYNCS.EXCH.64 URZ, [UR6+0x270], UR4 ;  /* 0x0002700406ff75b2 */ /* 0x0008e20008000100 */
[----:B------:R4:W1:Y:S01]  /*0e60*/  SYNCS.EXCH.64 URZ, [UR6+0x268], UR8 ;  /* 0x0002680806ff75b2 */ /* 0x0008620008000100 */
[----:B------:R4:W1:Y:S02]  /*0e70*/  SYNCS.EXCH.64 URZ, [UR6+0x278], UR4 ;  /* 0x0002780406ff75b2 */ /* 0x0008640008000100 */
[----:B----4-:R-:W-:Y:S01]  /*0e80*/  NOP ;  /* 0x0000000000007918 */ /* 0x010fe20000000000 */
.L_x_13:
[----:B------:R-:W4:Y:S01]  /*0e90*/  SHFL.IDX PT, R0, R87, RZ, 0x1f ;  /* 0x00001fff57007589 */ /* 0x000f2200000e0000 */
[----:B------:R-:W-:Y:S01]  /*0ea0*/  NOP ;  /* 0x0000000000007918 */ /* 0x000fe20000000000 */
[----:B----4-:R-:W-:-:S13]  /*0eb0*/  ISETP.NE.AND P0, PT, R0, 0x5, PT ;  /* 0x000000050000780c */ /* 0x010fda0003f05270 */
[----:B------:R-:W-:Y:S05]  /*0ec0*/  @P0 BRA `(.L_x_14) ;  /* 0x0000000000540947 */ /* 0x000fea0003800000 */
[----:B--23--:R-:W-:Y:S01]  /*0ed0*/  UMOV UR4, 0x400 ;  /* 0x0000040000047882 */ /* 0x00cfe20000000000 */
        /* <DEDUP_REMOVED lines=14> */
[----:B------:R4:W1:Y:S01]  /*0fc0*/  SYNCS.EXCH.64 URZ, [UR4+0x2a8], UR8 ;  /* 0x0002a80804ff75b2 */ /* 0x0008620008000100 */
[----:B------:R4:W1:Y:S01]  /*0fd0*/  SYNCS.EXCH.64 URZ, [UR4+0x290], UR6 ;  /* 0x0002900604ff75b2 */ /* 0x0008620008000100 */
[----:B------:R4:W1:Y:S01]  /*0fe0*/  SYNCS.EXCH.64 URZ, [UR4+0x2b0], UR8 ;  /* 0x0002b00804ff75b2 */ /* 0x0008620008000100 */
[----:B------:R4:W1:Y:S01]  /*0ff0*/  SYNCS.EXCH.64 URZ, [UR4+0x298], UR6 ;  /* 0x0002980604ff75b2 */ /* 0x0008620008000100 */
[----:B------:R4:W1:Y:S02]  /*1000*/  SYNCS.EXCH.64 URZ, [UR4+0x2b8], UR8 ;  /* 0x0002b80804ff75b2 */ /* 0x0008640008000100 */
[----:B----4-:R-:W-:Y:S01]  /*1010*/  NOP ;  /* 0x0000000000007918 */ /* 0x010fe20000000000 */
.L_x_14:
[----:B------:R-:W4:Y:S01]  /*1020*/  SHFL.IDX PT, R0, R87, RZ, 0x1f ;  /* 0x00001fff57007589 */ /* 0x000f2200000e0000 */
[----:B------:R-:W-:Y:S01]  /*1030*/  ISETP.NE.OR P1, PT, RZ, UR20, !P1 ;  /* 0x00000014ff007c0c */ /* 0x000fe2000cf25670 */
[----:B------:R-:W-:Y:S01]  /*1040*/  NOP ;  /* 0x0000000000007918 */ /* 0x000fe20000000000 */
[----:B----4-:R-:W-:-:S13]  /*1050*/  ISETP.NE.AND P0, PT, R0, 0x3, PT ;  /* 0x000000030000780c */ /* 0x010fda0003f05270 */
[----:B------:R-:W-:Y:S05]  /*1060*/  @P0 BRA `(.L_x_15) ;  /* 0x0000000000340947 */ /* 0x000fea0003800000 */
[----:B--23--:R-:W-:Y:S01]  /*1070*/  UMOV UR4, 0x400 ;  /* 0x0000040000047882 */ /* 0x00cfe20000000000 */
[----:B------:R-:W-:Y:S01]  /*1080*/  UMOV UR6, 0x20 ;  /* 0x0000002000067882 */ /* 0x000fe20000000000 */
[----:B------:R-:W-:Y:S02]  /*1090*/  ULEA UR4, UR58, UR4, 0x18 ;  /* 0x000000043a047291 */ /* 0x000fe4000f8ec0ff */
[----:B------:R-:W-:-:S04]  /*10a0*/  UIADD3 UR6, UPT, UPT, -UR6, 0x100000, URZ ;  /* 0x0010000006067890 */ /* 0x000fc8000fffe1ff */
[----:B------:R-:W-:Y:S02]  /*10b0*/  USHF.L.U32 UR7, UR6, 0xb, URZ ;  /* 0x0000000b06077899 */ /* 0x000fe400080006ff */
[----:B------:R-:W-:Y:S01]  /*10c0*/  USHF.L.U32 UR6, UR6, 0x1, URZ ;  /* 0x0000000106067899 */ /* 0x000fe200080006ff */
[----:B------:R-:W-:Y:S01]  /*10d0*/  ELECT P0, URZ, PT ;  /* 0x0000000000ff782f */ /* 0x000fe20003800000 */
[----:B------:R-:W2:Y:S10]  /*10e0*/  FENCE.VIEW.ASYNC.S ;  /* 0x00000000000073c6 */ /* 0x000eb40000000000 */
[----:B--2---:R4:W2:Y:S01]  /*10f0*/  SYNCS.EXCH.64 URZ, [UR4+0x2c0], UR6 ;  /* 0x0002c00604ff75b2 */ /* 0x0048a20008000100 */
[----:B------:R4:W3:Y:S01]  /*1100*/  SYNCS.EXCH.64 URZ, [UR4+0x2d0], UR6 ;  /* 0x0002d00604ff75b2 */ /* 0x0008e20008000100 */
[----:B------:R4:W1:Y:S01]  /*1110*/  SYNCS.EXCH.64 URZ, [UR4+0x2c8], UR6 ;  /* 0x0002c80604ff75b2 */ /* 0x0008620008000100 */
[----:B------:R4:W1:Y:S02]  /*1120*/  SYNCS.EXCH.64 URZ, [UR4+0x2d8], UR6 ;  /* 0x0002d80604ff75b2 */ /* 0x0008640008000100 */
[----:B----4-:R-:W-:Y:S01]  /*1130*/  NOP ;  /* 0x0000000000007918 */ /* 0x010fe20000000000 */
.L_x_15:
[----:B------:R-:W-:Y:S01]  /*1140*/  VOTEU.ALL UP0, P1 ;  /* 0x0000000000ff7886 */ /* 0x000fe20000800000 */
[----:B--23--:R-:W-:Y:S01]  /*1150*/  UMOV UR4, 0x20 ;  /* 0x0000002000047882 */ /* 0x00cfe20000000000 */
[----:B------:R-:W2:Y:S01]  /*1160*/  LDCU UR7, c[0x0][0x36c] ;  /* 0x00006d80ff0777ac */ /* 0x000ea20008000800 */
[----:B------:R-:W-:Y:S01]  /*1170*/  NOP ;  /* 0x0000000000007918 */ /* 0x000fe20000000000 */
[----:B------:R-:W-:Y:S01]  /*1180*/  LOP3.LUT R0, R97, 0x1f, RZ, 0xc0, !PT ;  /* 0x0000001f61007812 */ /* 0x000fe200078ec0ff */
[----:B------:R-:W-:Y:S01]  /*1190*/  @!UP0 UMOV UR6, 0x400 ;  /* 0x0000040000068882 */ /* 0x000fe20000000000 */
[----:B------:R-:W-:-:S04]  /*11a0*/  @!UP0 UIADD3 UR4, UPT, UPT, -UR4, 0x100000, URZ ;  /* 0x0010000004048890 */ /* 0x000fc8000fffe1ff */
[----:B------:R-:W-:Y:S02]  /*11b0*/  @!UP0 USHF.L.U32 UR5, UR4, 0xb, URZ ;  /* 0x0000000b04058899 */ /* 0x000fe400080006ff */
[----:B------:R-:W-:Y:S02]  /*11c0*/  @!UP0 USHF.L.U32 UR4, UR4, 0x1, URZ ;  /* 0x0000000104048899 */ /* 0x000fe400080006ff */
[----:B------:R-:W-:Y:S01]  /*11d0*/  @!UP0 ULEA UR6, UR58, UR6, 0x18 ;  /* 0x000000063a068291 */ /* 0x000fe2000f8ec0ff */
[----:B------:R-:W-:Y:S01]  /*11e0*/  VOTEU.ALL UP0, P1 ;  /* 0x0000000000ff7886 */ /* 0x000fe20000800000 */
[----:B------:R-:W-:Y:S02]  /*11f0*/  UISETP.NE.AND UP5, UPT, UR20, URZ, UPT ;  /* 0x000000ff1400728c */ /* 0x000fe4000bfa5270 */
[----:B--2---:R-:W-:Y:S01]  /*1200*/  UISETP.EQ.U32.AND UP6, UPT, UR7, 0x1, UPT ;  /* 0x000000010700788c */ /* 0x004fe2000bfc2070 */
[----:B------:R-:W2:Y:S07]  /*1210*/  FENCE.VIEW.ASYNC.S ;  /* 0x00000000000073c6 */ /* 0x000eae0000000000 */
[----:B--2---:R2:W3:Y:S01]  /*1220*/  @!UP0 SYNCS.EXCH.64 URZ, [UR6+0x2e0], UR4 ;  /* 0x0002e00406ff85b2 */ /* 0x0044e20008000100 */
[----:B------:R-:W-:Y:S05]  /*1230*/  BRA.U !UP6, `(.L_x_16) ;  /* 0x000000010e087547 */ /* 0x000fea000b800000 */
[----:B-1-3--:R-:W-:Y:S01]  /*1240*/  UCGABAR_ARV ;  /* 0x00000000000079c7 */ /* 0x00afe20008000000 */
[----:B------:R-:W-:Y:S05]  /*1250*/  BRA `(.L_x_17) ;  /* 0x0000000000047947 */ /* 0x000fea0003800000 */
.L_x_16:
[----:B-1-3--:R-:W-:Y:S01]  /*1260*/  NOP ;  /* 0x0000000000007918 */ /* 0x00afe20000000000 */
.L_x_17:
[----:B------:R-:W1:Y:S01]  /*1270*/  S2UR UR23, SR_CTAID.X ;  /* 0x00000000001779c3 */ /* 0x000e620000002500 */
[----:B------:R-:W-:-:S05]  /*1280*/  CS2R.32 R88, SR_CgaSize ;  /* 0x0000000000587805 */ /* 0x000fca0000008a00 */
[----:B------:R-:W-:-:S05]  /*1290*/  IMAD R88, R88, -0xa0, RZ ;  /* 0xffffff6058587824 */ /* 0x000fca00078e02ff */
[----:B--2---:R-:W-:-:S14]  /*12a0*/  R2UR UR5, R88 ;  /* 0x00000000580572ca */ /* 0x004fdc00000e0000 */
[----:B------:R-:W2:Y:S01]  /*12b0*/  LDCU UR5, c[0x0][UR5+0x2b0] ;  /* 0x00005600050577ac */ /* 0x000ea20008000800 */
[----:B------:R-:W-:-:S05]  /*12c0*/  CS2R.32 R88, SR_CgaSize ;  /* 0x0000000000587805 */ /* 0x000fca0000008a00 */
[----:B------:R-:W-:-:S05]  /*12d0*/  IMAD R88, R88, -0xa0, RZ ;  /* 0xffffff6058587824 */ /* 0x000fca00078e02ff */
[----:B------:R-:W-:-:S14]  /*12e0*/  R2UR UR4, R88 ;  /* 0x00000000580472ca */ /* 0x000fdc00000e0000 */
[----:B------:R-:W3:Y:S01]  /*12f0*/  LDCU UR4, c[0x0][UR4+0x2b4] ;  /* 0x00005680040477ac */ /* 0x000ee20008000800 */
[----:B------:R-:W4:Y:S01]  /*1300*/  S2UR UR34, SR_CTAID.Y ;  /* 0x00000000002279c3 */ /* 0x000f220000002600 */
[----:B------:R-:W-:-:S05]  /*1310*/  CS2R.32 R88, SR_CgaSize ;  /* 0x0000000000587805 */ /* 0x000fca0000008a00 */
[----:B------:R-:W-:-:S05]  /*1320*/  IMAD R88, R88, -0xa0, RZ ;  /* 0xffffff6058587824 */ /* 0x000fca00078e02ff */
[----:B------:R-:W-:-:S14]  /*1330*/  R2UR UR7, R88 ;  /* 0x00000000580772ca */ /* 0x000fdc00000e0000 */
[----:B------:R-:W3:Y:S01]  /*1340*/  LDCU UR7, c[0x0][UR7+0x2a4] ;  /* 0x00005480070777ac */ /* 0x000ee20008000800 */
[----:B------:R-:W-:Y:S01]  /*1350*/  UISETP.GT.U32.AND UP0, UPT, UR27, 0xffff, UPT ;  /* 0x0000ffff1b00788c */ /* 0x000fe2000bf04070 */
[----:B------:R-:W-:-:S05]  /*1360*/  CS2R.32 R88, SR_CgaSize ;  /* 0x0000000000587805 */ /* 0x000fca0000008a00 */
[----:B------:R-:W-:-:S05]  /*1370*/  IMAD R88, R88, -0xa0, RZ ;  /* 0xffffff6058587824 */ /* 0x000fca00078e02ff */
[----:B------:R-:W-:-:S14]  /*1380*/  R2UR UR59, R88 ;  /* 0x00000000583b72ca */ /* 0x000fdc00000e0000 */
[----:B------:R-:W3:Y:S01]  /*1390*/  LDCU UR59, c[0x0][UR59+0x2a0] ;  /* 0x000054003b3b77ac */ /* 0x000ee20008000800 */
[----:B------:R-:W3:Y:S01]  /*13a0*/  LDCU UR21, c[0x0][0xb24] ;  /* 0x00016480ff1577ac */ /* 0x000ee20008000800 */
[----:B------:R-:W3:Y:S01]  /*13b0*/  LDCU UR45, c[0x0][0xb24] ;  /* 0x00016480ff2d77ac */ /* 0x000ee20008000800 */
[----:B-1----:R-:W-:Y:S01]  /*13c0*/  I2FP.F32.U32 R3, UR23 ;  /* 0x0000001700037c45 */ /* 0x002fe20008201000 */
[----:B------:R-:W1:Y:S04]  /*13d0*/  LDCU UR26, c[0x0][0xb30] ;  /* 0x00016600ff1a77ac */ /* 0x000e680008000800 */
[----:B--2---:R-:W-:Y:S01]  /*13e0*/  FMUL R3, R3, UR5 ;  /* 0x0000000503037c20 */ /* 0x004fe20008400000 */
[----:B------:R-:W-:Y:S01]  /*13f0*/  USEL UR5, UR27, 0xffff, !UP0 ;  /* 0x0000ffff1b057887 */ /* 0x000fe2000c000000 */
[----:B----4-:R-:W-:Y:S01]  /*1400*/  I2FP.F32.U32 R2, UR34 ;  /* 0x0000002200027c45 */ /* 0x010fe20008201000 */
[----:B------:R-:W-:-:S03]  /*1410*/  USHF.L.U32 UR28, UR58, 0x9, URZ ;  /* 0x000000093a1c7899 */ /* 0x000fc600080006ff */
[----:B------:R-:W2:Y:S01]  /*1420*/  F2I.U32.TRUNC.NTZ R3, R3 ;  /* 0x0000000300037305 */ /* 0x000ea2000020f000 */
[----:B------:R-:W-:Y:S01]  /*1430*/  ULOP3.LUT UR24, UR5, 0xffff, URZ, 0xc0, !UPT ;  /* 0x0000ffff05187892 */ /* 0x000fe2000f8ec0ff */
[----:B---3--:R-:W-:-:S06]  /*1440*/  FMUL R2, R2, UR4 ;  /* 0x0000000402027c20 */ /* 0x008fcc0008400000 */
[----:B------:R-:W3:Y:S01]  /*1450*/  F2I.U32.TRUNC.NTZ R2, R2 ;  /* 0x0000000200027305 */ /* 0x000ee2000020f000 */
[----:B--2---:R-:W-:Y:S02]  /*1460*/  R2UR UR4, R3 ;  /* 0x00000000030472ca */ /* 0x004fe400000e0000 */
[----:B------:R-:W-:Y:S02]  /*1470*/  PRMT R3, RZ, 0x7610, R3 ;  /* 0x00007610ff037816 */ /* 0x000fe40000000003 */
[----:B---3--:R-:W-:Y:S02]  /*1480*/  R2UR UR6, R2 ;  /* 0x00000000020672ca */ /* 0x008fe400000e0000 */
[----:B------:R-:W-:-:S07]  /*1490*/  PRMT R2, RZ, 0x7610, R2 ;  /* 0x00007610ff027816 */ /* 0x000fce0000000002 */
[----:B------:R-:W-:-:S04]  /*14a0*/  UIADD3 UR5, UPT, UPT, -UR4, URZ, URZ ;  /* 0x000000ff04057290 */ /* 0x000fc8000fffe1ff */
[----:B------:R-:W-:Y:S02]  /*14b0*/  UIMAD UR59, UR59, UR5, UR23 ;  /* 0x000000053b3b72a4 */ /* 0x000fe4000f8e0217 */
[----:B------:R-:W-:-:S04]  /*14c0*/  UIADD3 UR4, UPT, UPT, -UR6, URZ, URZ ;  /* 0x000000ff06047290 */ /* 0x000fc8000fffe1ff */
[----:B------:R-:W-:-:S06]  /*14d0*/  UIMAD UR4, UR7, UR4, UR34 ;  /* 0x00000004070472a4 */ /* 0x000fcc000f8e0222 */
[----:B------:R-:W-:Y:S01]  /*14e0*/  IMAD.U32 R88, RZ, RZ, UR4 ;  /* 0x00000004ff587e24 */ /* 0x000fe2000f8e00ff */
[----:B-1----:R-:W-:Y:S06]  /*14f0*/  BRA.U UP5, `(.L_x_18) ;  /* 0x0000000105687547 */ /* 0x002fec000b800000 */
[----:B------:R-:W-:Y:S01]  /*1500*/  R2UR UR4, R88 ;  /* 0x00000000580472ca */ /* 0x000fe200000e0000 */
[----:B------:R-:W-:-:S12]  /*1510*/  ULOP3.LUT UR5, UR59, 0x4, URZ, 0x3c, !UPT ;  /* 0x000000043b057892 */ /* 0x000fd8000f8e3cff */
[----:B------:R-:W-:Y:S02]  /*1520*/  UISETP.NE.AND UP0, UPT, UR4, URZ, UPT ;  /* 0x000000ff0400728c */ /* 0x000fe4000bf05270 */
[----:B------:R-:W-:Y:S02]  /*1530*/  ULOP3.LUT UR4, UR59, 0x2, URZ, 0x3c, !UPT ;  /* 0x000000023b047892 */ /* 0x000fe4000f8e3cff */
[----:B------:R-:W-:-:S04]  /*1540*/  UISETP.GT.U32.AND UP2, UPT, UR59, 0x1, UP0 ;  /* 0x000000013b00788c */ /* 0x000fc80008744070 */
[----:B------:R-:W-:Y:S02]  /*1550*/  USEL UR8, URZ, 0x1, UP2 ;  /* 0x00000001ff087887 */ /* 0x000fe40009000000 */
[----:B------:R-:W-:Y:S02]  /*1560*/  USEL UR7, URZ, 0x2, UP2 ;  /* 0x00000002ff077887 */ /* 0x000fe40009000000 */
[----:B------:R-:W-:Y:S02]  /*1570*/  UISETP.GT.U32.AND UP2, UPT, UR4, 0x1, UP0 ;  /* 0x000000010400788c */ /* 0x000fe40008744070 */
[----:B------:R-:W-:Y:S02]  /*1580*/  ULOP3.LUT UR4, UR59, 0x6, URZ, 0x3c, !UPT ;  /* 0x000000063b047892 */ /* 0x000fe4000f8e3cff */
[----:B------:R-:W-:Y:S02]  /*1590*/  USEL UR6, URZ, 0x4, UP2 ;  /* 0x00000004ff067887 */ /* 0x000fe40009000000 */
[----:B------:R-:W-:-:S02]  /*15a0*/  USEL UR9, URZ, 0x8, UP2 ;  /* 0x00000008ff097887 */ /* 0x000fc40009000000 */
[----:B------:R-:W-:Y:S02]  /*15b0*/  UISETP.GT.U32.AND UP2, UPT, UR5, 0x1, UP0 ;  /* 0x000000010500788c */ /* 0x000fe40008744070 */
[----:B------:R-:W-:Y:S02]  /*15c0*/  UISETP.GT.U32.AND UP0, UPT, UR4, 0x1, UP0 ;  /* 0x000000010400788c */ /* 0x000fe40008704070 */
[----:B------:R-:W-:Y:S02]  /*15d0*/  USEL UR4, URZ, 0x10, UP2 ;  /* 0x00000010ff047887 */ /* 0x000fe40009000000 */
[----:B------:R-:W-:Y:S02]  /*15e0*/  UIADD3 UR5, UPT, UPT, UR6, UR7, UR8 ;  /* 0x0000000706057290 */ /* 0x000fe4000fffe008 */
[----:B------:R-:W-:Y:S02]  /*15f0*/  USEL UR7, URZ, 0x40, UP0 ;  /* 0x00000040ff077887 */ /* 0x000fe40008000000 */
[----:B------:R-:W-:-:S02]  /*1600*/  USEL UR8, URZ, 0x20, UP2 ;  /* 0x00000020ff087887 */ /* 0x000fc40009000000 */
[----:B------:R-:W-:Y:S02]  /*1610*/  UIADD3 UR5, UPT, UPT, UR4, UR5, UR9 ;  /* 0x0000000504057290 */ /* 0x000fe4000fffe009 */
[----:B------:R-:W-:Y:S02]  /*1620*/  ULOP3.LUT UR4, UR59, 0xfffffffe, URZ, 0xc0, !UPT ;  /* 0xfffffffe3b047892 */ /* 0x000fe4000f8ec0ff */
[----:B------:R-:W-:Y:S02]  /*1630*/  USEL UR6, URZ, 0x80, UP0 ;  /* 0x00000080ff067887 */ /* 0x000fe40008000000 */
[----:B------:R-:W-:-:S03]  /*1640*/  UIADD3 UR5, UPT, UPT, UR7, UR5, UR8 ;  /* 0x0000000507057290 */ /* 0x000fc6000fffe008 */
[----:B------:R-:W-:Y:S01]  /*1650*/  UMOV UR7, 0x3 ;  /* 0x0000000300077882 */ /* 0x000fe20000000000 */
[----:B------:R-:W-:Y:S02]  /*1660*/  UIADD3 UR5, UPT, UPT, UR5, UR6, URZ ;  /* 0x0000000605057290 */ /* 0x000fe4000fffe0ff */
[----:B------:R-:W-:-:S04]  /*1670*/  USHF.L.U32 UR4, UR7, UR4, URZ ;  /* 0x0000000407047299 */ /* 0x000fc800080006ff */
[----:B------:R-:W-:Y:S02]  /*1680*/  MOV R3, UR5 ;  /* 0x0000000500037c02 */ /* 0x000fe40008000f00 */
[----:B------:R-:W-:-:S07]  /*1690*/  IMAD.U32 R2, RZ, RZ, UR4 ;  /* 0x00000004ff027e24 */ /* 0x000fce000f8e00ff */
.L_x_18:
[----:B------:R-:W1:Y:S01]  /*16a0*/  S2UR UR36, SR_CTAID.Z ;  /* 0x00000000002479c3 */ /* 0x000e620000002700 */
[----:B------:R-:W-:Y:S01]  /*16b0*/  UISETP.GE.AND UP0, UPT, UR21, 0x1, UPT ;  /* 0x000000011500788c */ /* 0x000fe2000bf06270 */
[----:B------:R-:W-:Y:S01]  /*16c0*/  UMOV UR30, 0x55 ;  /* 0x00000055001e7882 */ /* 0x000fe20000000000 */
[----:B------:R-:W-:-:S07]  /*16d0*/  UMOV UR32, UR23 ;  /* 0x0000001700207c82 */ /* 0x000fce0008000000 */
[----:B------:R-:W-:Y:S05]  /*16e0*/  BRA.U !UP0, `(.L_x_19) ;  /* 0x0000000108d47547 */ /* 0x000fea000b800000 */
[----:B------:R-:W2:Y:S01]  /*16f0*/  LDCU.128 UR16, c[0x0][0xb10] ;  /* 0x00016200ff1077ac */ /* 0x000ea20008000c00 */
[----:B------:R-:W3:Y:S01]  /*1700*/  LDCU UR13, c[0x0][0x370] ;  /* 0x00006e00ff0d77ac */ /* 0x000ee20008000800 */
[----:B------:R-:W4:Y:S01]  /*1710*/  LDCU UR8, c[0x0][0x374] ;  /* 0x00006e80ff0877ac */ /* 0x000f220008000800 */
[----:B------:R-:W1:Y:S01]  /*1720*/  LDCU UR22, c[0x0][0xb0c] ;  /* 0x00016180ff1677ac */ /* 0x000e620008000800 */
[----:B------:R-:W1:Y:S01]  /*1730*/  LDCU UR25, c[0x0][0xb20] ;  /* 0x00016400ff1977ac */ /* 0x000e620008000800 */
[----:B--2---:R-:W-:Y:S01]  /*1740*/  UIMAD.WIDE.U32 UR4, UR23, UR16, URZ ;  /* 0x00000010170472a5 */ /* 0x004fe2000f8e00ff */
[----:B------:R-:W2:Y:S01]  /*1750*/  LDCU.64 UR14, c[0x0][0xb28] ;  /* 0x00016500ff0e77ac */ /* 0x000ea20008000a00 */
[----:B------:R-:W-:-:S05]  /*1760*/  UISETP.NE.AND UP3, UPT, UR18, 0x1, UPT ;  /* 0x000000011200788c */ /* 0x000fca000bf65270 */
[----:B------:R-:W-:Y:S01]  /*1770*/  UMOV UR4, UR5 ;  /* 0x0000000500047c82 */ /* 0x000fe20008000000 */
[----:B---3--:R-:W-:Y:S02]  /*1780*/  UIMAD.WIDE.U32 UR6, UR13, UR16, URZ ;  /* 0x000000100d0672a5 */ /* 0x008fe4000f8e00ff */
[----:B------:R-:W-:Y:S02]  /*1790*/  USHF.R.U32.HI UR9, URZ, UR17, UR4 ;  /* 0x00000011ff097299 */ /* 0x000fe40008011604 */
[----:B----4-:R-:W-:Y:S02]  /*17a0*/  UIMAD.WIDE.U32 UR4, UR8, UR19, URZ ;  /* 0x00000013080472a5 */ /* 0x010fe4000f8e00ff */
[----:B-1----:R-:W-:Y:S01]  /*17b0*/  UISETP.NE.AND UP0, UPT, UR22, 0x1, UPT ;  /* 0x000000011600788c */ /* 0x002fe2000bf05270 */
[----:B------:R-:W-:Y:S01]  /*17c0*/  UMOV UR6, UR7 ;  /* 0x0000000700067c82 */ /* 0x000fe20008000000 */
[----:B------:R-:W-:-:S03]  /*17d0*/  UISETP.NE.AND UP2, UPT, UR21, 0x1, UPT ;  /* 0x000000011500788c */ /* 0x000fc6000bf45270 */
[----:B------:R-:W-:Y:S01]  /*17e0*/  UMOV UR4, UR5 ;  /* 0x0000000500047c82 */ /* 0x000fe20008000000 */
[----:B------:R-:W-:Y:S02]  /*17f0*/  USEL UR12, UR23, UR9, !UP0 ;  /* 0x00000009170c7287 */ /* 0x000fe4000c000000 */
[----:B------:R-:W-:Y:S02]  /*1800*/  @UP3 USHF.R.U32.HI UR8, URZ, UR25, UR4 ;  /* 0x00000019ff083299 */ /* 0x000fe40008011604 */
[----:B------:R-:W-:Y:S02]  /*1810*/  UIADD3 UR32, UPT, UPT, -UR12, URZ, URZ ;  /* 0x000000ff0c207290 */ /* 0x000fe4000fffe1ff */
[----:B------:R-:W-:Y:S02]  /*1820*/  @UP0 USHF.R.U32.HI UR13, URZ, UR17, UR6 ;  /* 0x00000011ff0d0299 */ /* 0x000fe40008011606 */
[----:B------:R-:W-:Y:S02]  /*1830*/  UIMAD.WIDE.U32 UR6, UR34, UR19, URZ ;  /* 0x00000013220672a5 */ /* 0x000fe4000f8e00ff */
[----:B--2---:R-:W-:-:S02]  /*1840*/  UIMAD.WIDE.U32 UR4, UR8, UR14, URZ ;  /* 0x0000000e080472a5 */ /* 0x004fc4000f8e00ff */
[----:B------:R-:W-:Y:S02]  /*1850*/  UIMAD.WIDE.U32 UR10, UR13, UR14, URZ ;  /* 0x0000000e0d0a72a5 */ /* 0x000fe4000f8e00ff */
[----:B------:R-:W-:Y:S01]  /*1860*/  UIMAD UR32, UR22, UR32, UR23 ;  /* 0x00000020162072a4 */ /* 0x000fe2000f8e0217 */
[----:B------:R-:W-:Y:S02]  /*1870*/  UMOV UR6, UR7 ;  /* 0x0000000700067c82 */ /* 0x000fe40008000000 */
[----:B------:R-:W-:Y:S01]  /*1880*/  UMOV UR4, UR5 ;  /* 0x0000000500047c82 */ /* 0x000fe20008000000 */
[----:B------:R-:W-:Y:S02]  /*1890*/  USHF.R.U32.HI UR6, URZ, UR25, UR6 ;  /* 0x00000019ff067299 */ /* 0x000fe40008011606 */
[----:B------:R-:W-:Y:S01]  /*18a0*/  @UP2 USHF.R.U32.HI UR8, URZ, UR15, UR4 ;  /* 0x0000000fff082299 */ /* 0x000fe20008011604 */
[----:B------:R-:W-:Y:S01]  /*18b0*/  UMOV UR5, UR11 ;  /* 0x0000000b00057c82 */ /* 0x000fe20008000000 */
[----:B------:R-:W-:-:S02]  /*18c0*/  USEL UR4, UR34, UR6, !UP3 ;  /* 0x0000000622047287 */ /* 0x000fc4000d800000 */
[----:B------:R-:W-:Y:S02]  /*18d0*/  @UP2 USHF.R.U32.HI UR13, URZ, UR15, UR5 ;  /* 0x0000000fff0d2299 */ /* 0x000fe40008011605 */
[----:B------:R-:W-:Y:S02]  /*18e0*/  UIMAD UR5, UR8, UR21, URZ ;  /* 0x00000015080572a4 */ /* 0x000fe4000f8e02ff */
[----:B------:R-:W-:Y:S02]  /*18f0*/  UIMAD UR8, UR13, UR21, URZ ;  /* 0x000000150d0872a4 */ /* 0x000fe4000f8e02ff */
[----:B------:R-:W-:Y:S02]  /*1900*/  UISETP.GE.AND UP0, UPT, UR4, UR5, UPT ;  /* 0x000000050400728c */ /* 0x000fe4000bf06270 */
[----:B------:R-:W-:Y:S02]  /*1910*/  UIMAD.WIDE.U32 UR6, UR4, UR14, URZ ;  /* 0x0000000e040672a5 */ /* 0x000fe4000f8e00ff */
[----:B------:R-:W-:-:S02]  /*1920*/  UISETP.GE.OR UP0, UPT, UR12, UR8, UP0 ;  /* 0x000000080c00728c */ /* 0x000fc40008706670 */
[----:B------:R-:W-:-:S03]  /*1930*/  UIMAD.WIDE.U32 UR8, UR12, UR14, URZ ;  /* 0x0000000e0c0872a5 */ /* 0x000fc6000f8e00ff */
[----:B------:R-:W-:Y:S01]  /*1940*/  UMOV UR6, UR7 ;  /* 0x0000000700067c82 */ /* 0x000fe20008000000 */
[----:B------:R-:W-:Y:S02]  /*1950*/  UIADD3 UR7, UPT, UPT, -UR4, URZ, URZ ;  /* 0x000000ff04077290 */ /* 0x000fe4000fffe1ff */
[----:B------:R-:W-:Y:S02]  /*1960*/  USHF.R.U32.HI UR6, URZ, UR15, UR6 ;  /* 0x0000000fff067299 */ /* 0x000fe40008011606 */
[----:B------:R-:W-:Y:S02]  /*1970*/  UIMAD UR34, UR18, UR7, UR34 ;  /* 0x00000007122272a4 */ /* 0x000fe4000f8e0222 */
[----:B------:R-:W-:Y:S01]  /*1980*/  USEL UR6, UR4, UR6, !UP2 ;  /* 0x0000000604067287 */ /* 0x000fe2000d000000 */
[----:B------:R-:W-:Y:S02]  /*1990*/  @!UP0 UMOV UR5, UR9 ;  /* 0x0000000900058c82 */ /* 0x000fe40008000000 */
[----:B------:R-:W-:-:S02]  /*19a0*/  @!UP0 USHF.R.U32.HI UR5, URZ, UR15, UR5 ;  /* 0x0000000fff058299 */ /* 0x000fc40008011605 */
[----:B------:R-:W-:Y:S02]  /*19b0*/  UIADD3 UR7, UPT, UPT, -UR6, URZ, URZ ;  /* 0x000000ff06077290 */ /* 0x000fe4000fffe1ff */
[----:B------:R-:W-:Y:S02]  /*19c0*/  @!UP0 USEL UR5, UR12, UR5, !UP2 ;  /* 0x000000050c058287 */ /* 0x000fe4000d000000 */
[----:B------:R-:W-:Y:S02]  /*19d0*/  UIMAD UR7, UR21, UR7, UR4 ;  /* 0x00000007150772a4 */ /* 0x000fe4000f8e0204 */
[----:B------:R-:W-:Y:S02]  /*19e0*/  @!UP0 UIADD3 UR6, UPT, UPT, UR6, -UR5, URZ ;  /* 0x8000000506068290 */ /* 0x000fe4000fffe0ff */
[----:B------:R-:W-:Y:S02]  /*19f0*/  @!UP0 UIMAD UR7, UR7, UR13, UR5 ;  /* 0x0000000d070782a4 */ /* 0x000fe4000f8e0205 */
[----:B------:R-:W-:-:S04]  /*1a00*/  @!UP0 UIMAD UR4, UR6, UR21, UR12 ;  /* 0x00000015060482a4 */ /* 0x000fc8000f8e020c */
[----:B------:R-:W-:Y:S01]  /*1a10*/  UIMAD UR34, UR4, UR18, UR34 ;  /* 0x00000012042272a4 */ /* 0x000fe2000f8e0222 */
[----:B------:R-:W-:Y:S02]  /*1a20*/  @!UP0 UMOV UR12, UR7 ;  /* 0x00000007000c8c82 */ /* 0x000fe40008000000 */
[----:B------:R-:W-:-:S12]  /*1a30*/  UIMAD UR32, UR12, UR22, UR32 ;  /* 0x000000160c2072a4 */ /* 0x000fd8000f8e0220 */
.L_x_19:
[----:B------:R-:W-:Y:S02]  /*1a40*/  UISETP.NE.AND UP2, UPT, UR26, 0x1, UPT ;  /* 0x000000011a00788c */ /* 0x000fe4000bf45270 */
[----:B------:R-:W-:Y:S02]  /*1a50*/  UISETP.NE.AND UP0, UPT, UR20, 0x2, UPT ;  /* 0x000000021400788c */ /* 0x000fe4000bf05270 */
[----:B------:R-:W-:Y:S02]  /*1a60*/  ULOP3.LUT UR28, UR28, 0xc00, URZ, 0xc0, !UPT ;  /* 0x00000c001c1c7892 */ /* 0x000fe4000f8ec0ff */
[----:B------:R-:W-:-:S03]  /*1a70*/  USHF.L.U32 UR24, UR30, UR24, URZ ;  /* 0x000000181e187299 */ /* 0x000fc600080006ff */
[----:B------:R-:W-:Y:S09]  /*1a80*/  BRA.U UP2, `(.L_x_20) ;  /* 0x0000000102407547 */ /* 0x000ff2000b800000 */
[----:B------:R-:W2:Y:S01]  /*1a90*/  LDCU.128 UR8, c[0x0][0xb10] ;  /* 0x00016200ff0877ac */ /* 0x000ea20008000c00 */
[----:B------:R-:W3:Y:S01]  /*1aa0*/  LDCU UR12, c[0x0][0xb0c] ;  /* 0x00016180ff0c77ac */ /* 0x000ee20008000800 */
[----:B------:R-:W4:Y:S01]  /*1ab0*/  LDCU UR13, c[0x0][0xb20] ;  /* 0x00016400ff0d77ac */ /* 0x000f220008000800 */
[----:B--2---:R-:W-:Y:S02]  /*1ac0*/  UIMAD.WIDE.U32 UR4, UR32, UR8, URZ ;  /* 0x00000008200472a5 */ /* 0x004fe4000f8e00ff */
[----:B------:R-:W-:Y:S02]  /*1ad0*/  UIMAD.WIDE.U32 UR6, UR34, UR11, URZ ;  /* 0x0000000b220672a5 */ /* 0x000fe4000f8e00ff */
[----:B---3--:R-:W-:Y:S02]  /*1ae0*/  UISETP.NE.AND UP2, UPT, UR12, 0x1, UPT ;  /* 0x000000010c00788c */ /* 0x008fe4000bf45270 */
[----:B------:R-:W-:-:S03]  /*1af0*/  USHF.R.U32.HI UR5, URZ, UR9, UR5 ;  /* 0x00000009ff057299 */ /* 0x000fc60008011605 */
[----:B------:R-:W-:Y:S01]  /*1b00*/  UMOV UR4, UR7 ;  /* 0x0000000700047c82 */ /* 0x000fe20008000000 */
[----:B------:R-:W-:Y:S02]  /*1b10*/  USEL UR5, UR32, UR5, !UP2 ;  /* 0x0000000520057287 */ /* 0x000fe4000d000000 */
[----:B------:R-:W-:Y:S02]  /*1b20*/  UISETP.NE.AND UP2, UPT, UR10, 0x1, UPT ;  /* 0x000000010a00788c */ /* 0x000fe4000bf45270 */
[----:B----4-:R-:W-:-:S04]  /*1b30*/  USHF.R.U32.HI UR4, URZ, UR13, UR4 ;  /* 0x0000000dff047299 */ /* 0x010fc80008011604 */
[----:B------:R-:W-:-:S04]  /*1b40*/  USEL UR4, UR34, UR4, !UP2 ;  /* 0x0000000422047287 */ /* 0x000fc8000d000000 */
[----:B------:R-:W-:Y:S02]  /*1b50*/  UIADD3 UR6, UPT, UPT, -UR4, UR5, URZ ;  /* 0x0000000504067290 */ /* 0x000fe4000fffe1ff */
[----:B------:R-:W-:Y:S02]  /*1b60*/  UIADD3 UR4, UPT, UPT, UR4, -UR5, URZ ;  /* 0x8000000504047290 */ /* 0x000fe4000fffe0ff */
[----:B------:R-:W-:Y:S02]  /*1b70*/  UIMAD UR34, UR6, UR10, UR34 ;  /* 0x0000000a062272a4 */ /* 0x000fe4000f8e0222 */
[----:B------:R-:W-:-:S12]  /*1b80*/  UIMAD UR32, UR4, UR12, UR32 ;  /* 0x0000000c042072a4 */ /* 0x000fd8000f8e0220 */
.L_x_20:
[----:B------:R-:W-:Y:S05]  /*1b90*/  BRA.U !UP6, `(.L_x_21) ;  /* 0x000000010e0c7547 */ /* 0x000fea000b800000 */
[----:B------:R-:W-:Y:S01]  /*1ba0*/  UCGABAR_WAIT ;  /* 0x0000000000007dc7 */ /* 0x000fe20008000000 */
[----:B------:R-:W-:Y:S01]  /*1bb0*/  CCTL.IVALL ;  /* 0x00000000ff00798f */ /* 0x000fe20002000000 */
[----:B------:R-:W-:Y:S05]  /*1bc0*/  BRA `(.L_x_22) ;  /* 0x0000000000047947 */ /* 0x000fea0003800000 */
.L_x_21:
[----:B------:R-:W-:Y:S06]  /*1bd0*/  BAR.SYNC.DEFER_BLOCKING 0x0 ;  /* 0x0000000000007b1d */ /* 0x000fec0000010000 */
.L_x_22:
[----:B------:R-:W-:Y:S05]  /*1be0*/  BRA.U UP0, `(.L_x_23) ;  /* 0x0000002100ec7547 */ /* 0x000fea000b800000 */
[----:B------:R-:W2:Y:S01]  /*1bf0*/  LDCU UR6, c[0x0][0x38c] ;  /* 0x00007180ff0677ac */ /* 0x000ea20008000800 */
[----:B------:R-:W-:Y:S01]  /*1c00*/  PLOP3.LUT P1, PT, PT, PT, UP4, 0x80, 0x8 ;  /* 0x000000000008781c */ /* 0x000fe20003f2f048 */
[----:B------:R-:W-:Y:S01]  /*1c10*/  IMAD.MOV.U32 R12, RZ, RZ, 0x1 ;  /* 0x00000001ff0c7424 */ /* 0x000fe200078e00ff */
[----:B------:R-:W-:Y:S01]  /*1c20*/  ISETP.NE.AND P2, PT, R0, RZ, P3 ;  /* 0x000000ff0000720c */ /* 0x000fe20001f45270 */
[----:B------:R-:W-:Y:S01]  /*1c30*/  USHF.L.U32 UR7, UR23, 0x7, URZ ;  /* 0x0000000717077899 */ /* 0x000fe200080006ff */
[----:B------:R-:W-:Y:S01]  /*1c40*/  PLOP3.LUT P1, PT, P1, PT, PT, 0x8, 0x80 ;  /* 0x000000000080781c */ /* 0x000fe20000f2e170 */
[----:B------:R-:W-:Y:S01]  /*1c50*/  UMOV UR13, 0x400 ;  /* 0x00000400000d7882 */ /* 0x000fe20000000000 */
[----:B------:R-:W-:Y:S01]  /*1c60*/  UISETP.NE.AND UP1, UPT, UR20, URZ, UPT ;  /* 0x000000ff1400728c */ /* 0x000fe2000bf25270 */
[----:B------:R-:W-:Y:S01]  /*1c70*/  CS2R R10, SRZ ;  /* 0x00000000000a7805 */ /* 0x000fe2000001ff00 */
[----:B------:R-:W-:Y:S01]  /*1c80*/  ULEA UR13, UR58, UR13, 0x18 ;  /* 0x0000000d3a0d7291 */ /* 0x000fe2000f8ec0ff */
[----:B------:R-:W-:Y:S01]  /*1c90*/  IMAD.MOV.U32 R9, RZ, RZ, RZ ;  /* 0x000000ffff097224 */ /* 0x000fe200078e00ff */
[----:B------:R-:W3:Y:S01]  /*1ca0*/  LDCU UR39, c[0x0][0x370] ;  /* 0x00006e00ff2777ac */ /* 0x000ee20008000800 */
[----:B------:R-:W-:Y:S01]  /*1cb0*/  IMAD.MOV.U32 R8, RZ, RZ, 0x1 ;  /* 0x00000001ff087424 */ /* 0x000fe200078e00ff */
[----:B------:R-:W4:Y:S01]  /*1cc0*/  LDCU.64 UR26, c[0x0][0x348] ;  /* 0x00006900ff1a77ac */ /* 0x000f220008000a00 */
[----:B--2---:R-:W-:-:S02]  /*1cd0*/  UIADD3 UR5, UPT, UPT, UR6, 0x1f, URZ ;  /* 0x0000001f06057890 */ /* 0x004fc4000fffe0ff */
[----:B------:R-:W-:Y:S02]  /*1ce0*/  UIADD3 UR46, UPT, UPT, UR6, 0x3e, URZ ;  /* 0x0000003e062e7890 */ /* 0x000fe4000fffe0ff */
[----:B------:R-:W-:Y:S02]  /*1cf0*/  USHF.R.S32.HI UR4, URZ, 0x1f, UR5 ;  /* 0x0000001fff047899 */ /* 0x000fe40008011405 */
[----:B------:R-:W-:Y:S02]  /*1d00*/  USHF.L.U32 UR47, UR23, 0x6, URZ ;  /* 0x00000006172f7899 */ /* 0x000fe400080006ff */
[----:B------:R-:W-:Y:S02]  /*1d10*/  ULEA.HI UR4, UR4, UR5, URZ, 0x5 ;  /* 0x0000000504047291 */ /* 0x000fe4000f8f28ff */
[----:B------:R-:W-:Y:S02]  /*1d20*/  UIADD3 UR5, UPT, UPT, UR6, -0x1, URZ ;  /* 0xffffffff06057890 */ /* 0x000fe4000fffe0ff */
[----:B------:R-:W-:-:S02]  /*1d30*/  USHF.R.S32.HI UR41, URZ, 0x5, UR4 ;  /* 0x00000005ff297899 */ /* 0x000fc40008011404 */
[----:B------:R-:W-:Y:S02]  /*1d40*/  UISETP.GE.U32.AND UP2, UPT, UR5, -0x3f, UPT ;  /* 0xffffffc10500788c */ /* 0x000fe4000bf46070 */
[----:B------:R-:W-:Y:S02]  /*1d50*/  UISETP.LT.U32.AND UP0, UPT, UR41, 0x21, UPT ;  /* 0x000000212900788c */ /* 0x000fe4000bf01070 */
[----:B------:R-:W-:Y:S02]  /*1d60*/  ULOP3.LUT UR5, UR7, 0x80, URZ, 0xc0, !UPT ;  /* 0x0000008007057892 */ /* 0x000fe4000f8ec0ff */
[----:B------:R-:W-:Y:S01]  /*1d70*/  USEL UR40, UR41, 0x21, UP0 ;  /* 0x0000002129287887 */ /* 0x000fe20008000000 */
[----:B------:R-:W2:Y:S03]  /*1d80*/  LDCU UR38, c[0x0][0x374] ;  /* 0x00006e80ff2677ac */ /* 0x000ea60008000800 */
[----:B------:R-:W-:-:S02]  /*1d90*/  UIADD3 UR4, UPT, UPT, UR40, -0x1, URZ ;  /* 0xffffffff28047890 */ /* 0x000fc4000fffe0ff */
[----:B------:R-:W-:Y:S02]  /*1da0*/  @UP2 UIADD3 UR4, UPT, UPT, UR40, URZ, URZ ;  /* 0x000000ff28042290 */ /* 0x000fe4000fffe0ff */
[----:B------:R-:W-:Y:S02]  /*1db0*/  USEL UR21, UR56, 0x2, UP1 ;  /* 0x0000000238157887 */ /* 0x000fe40008800000 */
[----:B------:R-:W-:Y:S02]  /*1dc0*/  UIADD3 UR30, UPT, UPT, UR13, 0x16d00, UR28 ;  /* 0x00016d000d1e7890 */ /* 0x000fe4000fffe01c */
[----:B------:R-:W-:Y:S02]  /*1dd0*/  ULEA.HI UR43, UR28, UR5, URZ, 0x1b ;  /* 0x000000051c2b7291 */ /* 0x000fe4000f8fd8ff */
[----:B------:R-:W-:Y:S02]  /*1de0*/  UIADD3 UR44, UPT, UPT, UR41, -UR40, URZ ;  /* 0x80000028292c7290 */ /* 0x000fe4000fffe0ff */
[----:B------:R-:W-:-:S02]  /*1df0*/  UIADD3 UR29, UPT, UPT, UR4, 0x1, URZ ;  /* 0x00000001041d7890 */ /* 0x000fc4000fffe0ff */
[----:B------:R-:W-:Y:S01]  /*1e00*/  UIADD3 UR42, UPT, UPT, -UR4, URZ, URZ ;  /* 0x000000ff042a7290 */ /* 0x000fe2000fffe1ff */
[----:B--234-:R-:W-:-:S11]  /*1e10*/  UMOV UR6, URZ ;  /* 0x000000ff00067c82 */ /* 0x01cfd60008000000 */
.L_x_43:
[----:B------:R-:W-:-:S09]  /*1e20*/  UISETP.NE.AND UP0, UPT, UR58, URZ, UPT ;  /* 0x000000ff3a00728c */ /* 0x000fd2000bf05270 */
[----:B-1----:R-:W-:Y:S05]  /*1e30*/  BRA.U UP0, `(.L_x_24) ;  /* 0x0000000100287547 */ /* 0x002fea000b800000 */
[----:B------:R-:W-:Y:S02]  /*1e40*/  LEA R0, R9, UR13, 0x3 ;  /* 0x0000000d09007c11 */ /* 0x000fe4000f8e18ff */
[----:B------:R-:W-:-:S04]  /*1e50*/  SHF.L.U32 R3, R8, 0x1f, RZ ;  /* 0x0000001f08037819 */ /* 0x000fc800000006ff */
[----:B------:R-:W2:Y:S02]  /*1e60*/  SYNCS.PHASECHK.TRANS64.TRYWAIT P0, [R0+URZ+0x2d0], R3 ;  /* 0x0002d003000075a7 */ /* 0x000ea400080011ff */
[----:B--2---:R-:W-:Y:S05]  /*1e70*/  @!P0 BRA `(.L_x_25) ;  /* 0x0000009400148947 */ /* 0x004fea0003800000 */
.L_x_173:
[----:B------:R3:W-:Y:S01]  /*1e80*/  SYNCS.ARRIVE.TRANS64.A1T0 RZ, [R0+URZ+0x2c0], RZ ;  /* 0x0002c0ff00ff79a7 */ /* 0x0007e200081000ff */
[----:B------:R-:W-:-:S05]  /*1e90*/  VIADD R9, R9, 0x1 ;  /* 0x0000000109097836 */ /* 0x000fca0000000000 */
[----:B------:R-:W-:-:S04]  /*1ea0*/  ISETP.NE.AND P0, PT, R9, 0x2, PT ;  /* 0x000000020900780c */ /* 0x000fc80003f05270 */
[----:B--2---:R-:W-:Y:S02]  /*1eb0*/  SEL R3, RZ, 0x1, P0 ;  /* 0x00000001ff037807 */ /* 0x004fe40000000000 */
[----:B------:R-:W-:Y:S02]  /*1ec0*/  SEL R9, R9, RZ, P0 ;  /* 0x000000ff09097207 */ /* 0x000fe40000000000 */
[----:B------:R-:W-:-:S07]  /*1ed0*/  LOP3.LUT R8, R8, R3, RZ, 0x3c, !PT ;  /* 0x0000000308087212 */ /* 0x000fce00078e3cff */
.L_x_24:
[----:B------:R-:W-:Y:S01]  /*1ee0*/  ULEA UR4, UR6, UR13, 0x3 ;  /* 0x0000000d06047291 */ /* 0x000fe2000f8e18ff */
[----:B---3--:R-:W-:Y:S01]  /*1ef0*/  SHF.L.U32 R0, R12, 0x1f, RZ ;  /* 0x0000001f0c007819 */ /* 0x008fe200000006ff */
[----:B------:R-:W-:Y:S02]  /*1f00*/  UISETP.GE.U32.AND UP0, UPT, UR46, 0x3f, UPT ;  /* 0x0000003f2e00788c */ /* 0x000fe4000bf06070 */
[----:B------:R-:W-:Y:S01]  /*1f10*/  ULEA UR19, UR34, UR43, 0x8 ;  /* 0x0000002b22137291 */ /* 0x000fe2000f8e40ff */
[----:B------:R-:W-:-:S04]  /*1f20*/  UMOV UR7, URZ ;  /* 0x000000ff00077c82 */ /* 0x000fc80008000000 */
[----:B------:R2:W3:Y:S01]  /*1f30*/  SYNCS.PHASECHK.TRANS64.TRYWAIT P0, [UR4+0x108], R0 ;  /* 0x00010800ff0075a7 */ /* 0x0004e20008001104 */
[----:B------:R-:W-:-:S04]  /*1f40*/  ULEA.HI UR4, UR32, UR32, URZ, 0x1 ;  /* 0x0000002020047291 */ /* 0x000fc8000f8f08ff */
[----:B------:R-:W-:-:S04]  /*1f50*/  USHF.L.U32 UR4, UR4, 0x6, URZ ;  /* 0x0000000604047899 */ /* 0x000fc800080006ff */
[----:B------:R-:W-:-:S04]  /*1f60*/  ULOP3.LUT UR35, UR4, 0xffffff80, URZ, 0xc0, !UPT ;  /* 0xffffff8004237892 */ /* 0x000fc8000f8ec0ff */
[----:B------:R-:W-:Y:S01]  /*1f70*/  ULOP3.LUT UR35, UR35, 0x40, UR47, 0xf8, !UPT ;  /* 0x0000004023237892 */ /* 0x000fe2000f8ef82f */
[----:B------:R-:W-:Y:S11]  /*1f80*/  BRA.U !UP0, `(.L_x_26) ;  /* 0x0000000108c47547 */ /* 0x000ff6000b800000 */
[----:B------:R-:W-:Y:S01]  /*1f90*/  UMOV UR10, UR42 ;  /* 0x0000002a000a7c82 */ /* 0x000fe20008000000 */
[----:B------:R-:W-:Y:S01]  /*1fa0*/  UMOV UR4, UR6 ;  /* 0x0000000600047c82 */ /* 0x000fe20008000000 */
[----:B------:R-:W-:-:S05]  /*1fb0*/  UMOV UR34, URZ ;  /* 0x000000ff00227c82 */ /* 0x000fca0008000000 */
.L_x_32:
[----:B------:R-:W-:Y:S01]  /*1fc0*/  ULEA UR33, UR4, UR13, 0x3 ;  /* 0x0000000d04217291 */ /* 0x000fe2000f8e18ff */
[----:B------:R-:W-:Y:S01]  /*1fd0*/  @P3 MOV R2, 0x3000 ;  /* 0x0000300000023802 */ /* 0x000fe20000000f00 */
[----:B-1-34-:R-:W-:Y:S10]  /*1fe0*/  @P0 BRA `(.L_x_27) ;  /* 0x00000000000c0947 */ /* 0x01aff40003800000 */
[----:B------:R-:W-:-:S04]  /*1ff0*/  SHF.L.U32 R3, R12, 0x1f, RZ ;  /* 0x0000001f0c037819 */ /* 0x000fc800000006ff */
[----:B------:R-:W3:Y:S02]  /*2000*/  SYNCS.PHASECHK.TRANS64.TRYWAIT P0, [UR33+0x108], R3 ;  /* 0x00010803ff0075a7 */ /* 0x000ee40008001121 */
[----:B---3--:R-:W-:Y:S05]  /*2010*/  @!P0 BRA `(.L_x_28) ;  /* 0x0000009000c08947 */ /* 0x008fea0003800000 */
.L_x_27:
[----:B------:R3:W-:Y:S01]  /*2020*/  @P3 SYNCS.ARRIVE.TRANS64 RZ, [UR33], R2 ;  /* 0x00000002ffff39a7 */ /* 0x0007e20008000021 */
[----:B------:R-:W-:Y:S02]  /*2030*/  ULOP3.LUT UR5, UR21, 0x2, URZ, 0xfc, !UPT ;  /* 0x0000000215057892 */ /* 0x000fe4000f8efcff */
[----:B------:R-:W-:Y:S02]  /*2040*/  UIADD3 UR10, UPT, UPT, UR10, 0x1, URZ ;  /* 0x000000010a0a7890 */ /* 0x000fe4000fffe0ff */
[----:B------:R-:W-:Y:S02]  /*2050*/  UISETP.NE.AND UP0, UPT, UR5, 0x2, UPT ;  /* 0x000000020500788c */ /* 0x000fe4000bf05270 */
[----:B------:R-:W-:-:S07]  /*2060*/  UISETP.NE.AND UP2, UPT, UR10, 0x1, UPT ;  /* 0x000000010a00788c */ /* 0x000fce000bf45270 */
[----:B------:R-:W-:Y:S05]  /*2070*/  BRA.U UP0, `(.L_x_29) ;  /* 0x0000000100047547 */ /* 0x000fea000b800000 */
[----:B-1----:R-:W-:Y:S05]  /*2080*/  BPT.TRAP 0x1 ;  /* 0x000000040000795c */ /* 0x002fea0000300000 */
.L_x_29:
[----:B------:R-:W-:Y:S04]  /*2090*/  BSSY.RECONVERGENT B0, `(.L_x_30) ;  /* 0x0000003000007945 */ /* 0x000fe80003800200 */
[----:B------:R-:W-:Y:S05]  /*20a0*/  @!P2 BRA `(.L_x_31) ;  /* 0x000000000004a947 */ /* 0x000fea0003800000 */
[----:B-1----:R-:W-:Y:S05]  /*20b0*/  BPT.TRAP 0x1 ;  /* 0x000000040000795c */ /* 0x002fea0000300000 */
.L_x_31:
[----:B-1----:R-:W-:Y:S05]  /*20c0*/  BSYNC.RECONVERGENT B0 ;  /* 0x0000000000007941 */ /* 0x002fea0003800200 */
.L_x_30:
[----:B------:R-:W-:Y:S02]  /*20d0*/  UIADD3 UR5, UPT, UPT, UR4, 0x1, URZ ;  /* 0x0000000104057890 */ /* 0x000fe4000fffe0ff */
[----:B------:R-:W-:Y:S02]  /*20e0*/  ULEA UR32, UR4, UR13, 0xb ;  /* 0x0000000d04207291 */ /* 0x000fe4000f8e58ff */
[----:B------:R-:W-:Y:S02]  /*20f0*/  UISETP.NE.AND UP0, UPT, UR5, 0x21, UPT ;  /* 0x000000210500788c */ /* 0x000fe4000bf05270 */
[----:B------:R-:W-:Y:S02]  /*2100*/  UIADD3 UR8, UP1, UPT, UR26, 0x80, URZ ;  /* 0x000000801a087890 */ /* 0x000fe4000ff3e0ff */
[----:B------:R-:W-:Y:S02]  /*2110*/  USEL UR7, URZ, 0x1, UP0 ;  /* 0x00000001ff077887 */ /* 0x000fe40008000000 */
[----:B------:R-:W-:-:S02]  /*2120*/  USEL UR6, UR5, URZ, UP0 ;  /* 0x000000ff05067287 */ /* 0x000fc40008000000 */
[----:B------:R-:W-:Y:S02]  /*2130*/  ULEA UR16, UR4, UR28, 0xc ;  /* 0x0000001c04107291 */ /* 0x000fe4000f8e60ff */
[----:B------:R-:W-:Y:S01]  /*2140*/  ULEA UR5, UR6, UR13, 0x3 ;  /* 0x0000000d06057291 */ /* 0x000fe2000f8e18ff */
[----:B------:R-:W-:Y:S01]  /*2150*/  LOP3.LUT R12, R12, UR7, RZ, 0x3c, !PT ;  /* 0x000000070c0c7c12 */ /* 0x000fe2000f8e3cff */
[----:B------:R-:W-:Y:S02]  /*2160*/  UIADD3 UR4, UP0, UPT, UR26, 0x180, URZ ;  /* 0x000001801a047890 */ /* 0x000fe4000ff1e0ff */
[----:B------:R-:W-:Y:S01]  /*2170*/  ULOP3.LUT UR33, UR33, 0xfefffff8, URZ, 0xc0, !UPT ;  /* 0xfefffff821217892 */ /* 0x000fe2000f8ec0ff */
[----:B--2---:R-:W-:Y:S01]  /*2180*/  SHF.L.U32 R0, R12, 0x1f, RZ ;  /* 0x0000001f0c007819 */ /* 0x004fe200000006ff */
[----:B------:R-:W-:Y:S02]  /*2190*/  UIADD3.X UR9, UPT, UPT, URZ, UR27, URZ, UP1, !UPT ;  /* 0x0000001bff097290 */ /* 0x000fe40008ffe4ff */
[----:B------:R-:W-:Y:S01]  /*21a0*/  UIADD3 UR32, UPT, UPT, UR32, 0x6500, URZ ;  /* 0x0000650020207890 */ /* 0x000fe2000fffe0ff */
[----:B------:R4:W1:Y:S01]  /*21b0*/  SYNCS.PHASECHK.TRANS64.TRYWAIT P0, [UR5+0x108], R0 ;  /* 0x00010800ff0075a7 */ /* 0x0008620008001105 */
[----:B------:R-:W-:-:S02]  /*21c0*/  UIADD3 UR16, UPT, UPT, UR13, 0x16d00, UR16 ;  /* 0x00016d000d107890 */ /* 0x000fc4000fffe010 */
[----:B------:R-:W-:Y:S02]  /*21d0*/  UIADD3.X UR5, UPT, UPT, URZ, UR27, URZ, UP0, !UPT ;  /* 0x0000001bff057290 */ /* 0x000fe400087fe4ff */
[----:B------:R-:W-:Y:S01]  /*21e0*/  UPRMT UR7, URZ, 0x5410, UR24 ;  /* 0x00005410ff077896 */ /* 0x000fe20008000018 */
[----:B------:R-:W-:Y:S01]  /*21f0*/  UMOV UR14, 0x0 ;  /* 0x00000000000e7882 */ /* 0x000fe20000000000 */
[----:B------:R-:W-:Y:S01]  /*2200*/  UMOV UR15, 0x10000000 ;  /* 0x10000000000f7882 */ /* 0x000fe20000000000 */
[----:B------:R-:W-:Y:S01]  /*2210*/  UMOV UR18, UR34 ;  /* 0x0000002200127c82 */ /* 0x000fe20008000000 */
[----:B------:R-:W-:Y:S01]  /*2220*/  UMOV UR20, UR36 ;  /* 0x0000002400147c82 */ /* 0x000fe20008000000 */
[----:B------:R-:W-:Y:S01]  /*2230*/  UMOV UR17, UR33 ;  /* 0x0000002100117c82 */ /* 0x000fe20008000000 */
[----:B------:R2:W-:Y:S03]  /*2240*/  UTMALDG.3D.2CTA [UR32], [UR8], desc[UR14] ;  /* 0x00000e20080075b4 */ /* 0x0005e60008211000 */
[----:B------:R3:W-:Y:S01]  /*2250*/  UTMALDG.3D.MULTICAST.2CTA [UR16], [UR4], UR7, desc[UR14] ;  /* 0x00000e10040073b4 */ /* 0x0007e20008211807 */
[----:B--2---:R-:W-:Y:S01]  /*2260*/  UIADD3 UR34, UPT, UPT, UR34, 0x20, URZ ;  /* 0x0000002022227890 */ /* 0x004fe2000fffe0ff */
[----:B---3--:R-:W-:Y:S01]  /*2270*/  UMOV UR7, UR29 ;  /* 0x0000001d00077c82 */ /* 0x008fe20008000000 */
[----:B------:R-:W-:Y:S01]  /*2280*/  UMOV UR4, UR6 ;  /* 0x0000000600047c82 */ /* 0x000fe20008000000 */
[----:B------:R-:W-:Y:S09]  /*2290*/  BRA.U UP2, `(.L_x_32) ;  /* 0xfffffffd02487547 */ /* 0x000ff2000b83ffff */
.L_x_26:
[----:B------:R-:W-:Y:S01]  /*22a0*/  ULEA UR4, UR6, UR13, 0x3 ;  /* 0x0000000d06047291 */ /* 0x000fe2000f8e18ff */
[----:B--2-4-:R-:W-:Y:S01]  /*22b0*/  SHF.L.U32 R0, R12, 0x1f, RZ ;  /* 0x0000001f0c007819 */ /* 0x014fe200000006ff */
[----:B------:R-:W-:Y:S01]  /*22c0*/  @!P1 SYNCS.ARRIVE.TRANS64.A1T0 RZ, [UR13+0x258], RZ ;  /* 0x000258ffffff99a7 */ /* 0x000fe2000810000d */
[----:B------:R-:W-:-:S06]  /*22d0*/  UISETP.GT.AND UP0, UPT, UR41, UR40, UPT ;  /* 0x000000282900728c */ /* 0x000fcc000bf04270 */
[----:B-1-3--:R1:W2:Y:S03]  /*22e0*/  SYNCS.PHASECHK.TRANS64.TRYWAIT P0, [UR4+0x108], R0 ;  /* 0x00010800ff0075a7 */ /* 0x00a2a60008001104 */
[----:B------:R-:W-:Y:S05]  /*22f0*/  BRA.U !UP0, `(.L_x_33) ;  /* 0x0000000108c07547 */ /* 0x000fea000b800000 */
[----:B------:R-:W-:Y:S01]  /*2300*/  UIADD3 UR25, UPT, UPT, UR44, UR7, URZ ;  /* 0x000000072c197290 */ /* 0x000fe2000fffe0ff */
[----:B------:R-:W-:-:S11]  /*2310*/  UMOV UR4, UR6 ;  /* 0x0000000600047c82 */ /* 0x000fd60008000000 */
.L_x_39:
[----:B------:R-:W-:Y:S01]  /*2320*/  ULEA UR9, UR4, UR13, 0x3 ;  /* 0x0000000d04097291 */ /* 0x000fe2000f8e18ff */
[----:B--2---:R-:W-:Y:S01]  /*2330*/  @P3 MOV R2, 0x3000 ;  /* 0x0000300000023802 */ /* 0x004fe20000000f00 */
[----:B--234-:R-:W-:Y:S10]  /*2340*/  @P0 BRA `(.L_x_34) ;  /* 0x00000000000c0947 */ /* 0x01cff40003800000 */
[----:B------:R-:W-:-:S04]  /*2350*/  SHF.L.U32 R3, R12, 0x1f, RZ ;  /* 0x0000001f0c037819 */ /* 0x000fc800000006ff */
[----:B------:R-:W2:Y:S02]  /*2360*/  SYNCS.PHASECHK.TRANS64.TRYWAIT P0, [UR9+0x108], R3 ;  /* 0x00010803ff0075a7 */ /* 0x000ea40008001109 */
[----:B--2---:R-:W-:Y:S05]  /*2370*/  @!P0 BRA `(.L_x_35) ;  /* 0x0000009000008947 */ /* 0x004fea0003800000 */
.L_x_34:
[----:B------:R2:W-:Y:S01]  /*2380*/  @P3 SYNCS.ARRIVE.TRANS64 RZ, [UR9], R2 ;  /* 0x00000002ffff39a7 */ /* 0x0005e20008000009 */
[----:B------:R-:W-:-:S04]  /*2390*/  ULOP3.LUT UR5, UR21, 0x2, URZ, 0xfc, !UPT ;  /* 0x0000000215057892 */ /* 0x000fc8000f8efcff */
[----:B------:R-:W-:-:S09]  /*23a0*/  UISETP.NE.AND UP0, UPT, UR5, 0x2, UPT ;  /* 0x000000020500788c */ /* 0x000fd2000bf05270 */
[----:B------:R-:W-:Y:S05]  /*23b0*/  BRA.U UP0, `(.L_x_36) ;  /* 0x0000000100047547 */ /* 0x000fea000b800000 */
[----:B------:R-:W-:Y:S05]  /*23c0*/  BPT.TRAP 0x1 ;  /* 0x000000040000795c */ /* 0x000fea0000300000 */
.L_x_36:
[----:B------:R-:W-:Y:S04]  /*23d0*/  BSSY.RECONVERGENT B0, `(.L_x_37) ;  /* 0x0000003000007945 */ /* 0x000fe80003800200 */
[----:B------:R-:W-:Y:S05]  /*23e0*/  @!P2 BRA `(.L_x_38) ;  /* 0x000000000004a947 */ /* 0x000fea0003800000 */
[----:B------:R-:W-:Y:S05]  /*23f0*/  BPT.TRAP 0x1 ;  /* 0x000000040000795c */ /* 0x000fea0000300000 */
.L_x_38:
[----:B------:R-:W-:Y:S05]  /*2400*/  BSYNC.RECONVERGENT B0 ;  /* 0x0000000000007941 */ /* 0x000fea0003800200 */
.L_x_37:
[----:B------:R-:W-:Y:S02]  /*2410*/  UIADD3 UR5, UPT, UPT, UR4, 0x1, URZ ;  /* 0x0000000104057890 */ /* 0x000fe4000fffe0ff */
[----:B------:R-:W-:Y:S02]  /*2420*/  USHF.L.U32 UR10, UR7, 0x5, URZ ;  /* 0x00000005070a7899 */ /* 0x000fe400080006ff */
[----:B------:R-:W-:Y:S02]  /*2430*/  UISETP.NE.AND UP0, UPT, UR5, 0x21, UPT ;  /* 0x000000210500788c */ /* 0x000fe4000bf05270 */
[----:B------:R-:W-:Y:S02]  /*2440*/  UIADD3 UR7, UPT, UPT, UR7, 0x1, URZ ;  /* 0x0000000107077890 */ /* 0x000fe4000fffe0ff */
[----:B------:R-:W-:Y:S02]  /*2450*/  USEL UR8, URZ, 0x1, UP0 ;  /* 0x00000001ff087887 */ /* 0x000fe40008000000 */
[----:B------:R-:W-:-:S02]  /*2460*/  USEL UR6, UR5, URZ, UP0 ;  /* 0x000000ff05067287 */ /* 0x000fc40008000000 */
[----:B------:R-:W-:Y:S02]  /*2470*/  UIADD3 UR22, UP0, UPT, UR26, 0x180, URZ ;  /* 0x000001801a167890 */ /* 0x000fe4000ff1e0ff */
[----:B------:R-:W-:Y:S01]  /*2480*/  LOP3.LUT R12, R12, UR8, RZ, 0x3c, !PT ;  /* 0x000000080c0c7c12 */ /* 0x000fe2000f8e3cff */
[----:B------:R-:W-:Y:S02]  /*2490*/  ULEA UR8, UR4, UR13, 0xb ;  /* 0x0000000d04087291 */ /* 0x000fe4000f8e58ff */
[----:B------:R-:W-:Y:S01]  /*24a0*/  UIADD3 UR14, UP1, UPT, UR26, 0x80, URZ ;  /* 0x000000801a0e7890 */ /* 0x000fe2000ff3e0ff */
[----:B-1----:R-:W-:Y:S01]  /*24b0*/  SHF.L.U32 R0, R12, 0x1f, RZ ;  /* 0x0000001f0c007819 */ /* 0x002fe200000006ff */
[----:B------:R-:W-:Y:S02]  /*24c0*/  UIADD3.X UR23, UPT, UPT, URZ, UR27, URZ, UP0, !UPT ;  /* 0x0000001bff177290 */ /* 0x000fe400087fe4ff */
[----:B------:R-:W-:Y:S02]  /*24d0*/  UISETP.NE.AND UP0, UPT, UR7, UR25, UPT ;  /* 0x000000190700728c */ /* 0x000fe4000bf05270 */
[----:B------:R-:W-:-:S02]  /*24e0*/  ULEA UR5, UR6, UR13, 0x3 ;  /* 0x0000000d06057291 */ /* 0x000fc4000f8e18ff */
[----:B------:R-:W-:Y:S02]  /*24f0*/  ULOP3.LUT UR9, UR9, 0xfefffff8, URZ, 0xc0, !UPT ;  /* 0xfefffff809097892 */ /* 0x000fe4000f8ec0ff */
[----:B------:R-:W-:Y:S02]  /*2500*/  ULEA UR16, UR4, UR30, 0xc ;  /* 0x0000001e04107291 */ /* 0x000fe4000f8e60ff */
[----:B------:R-:W-:Y:S02]  /*2510*/  UIADD3 UR8, UPT, UPT, UR8, 0x6500, URZ ;  /* 0x0000650008087890 */ /* 0x000fe4000fffe0ff */
[----:B------:R-:W-:Y:S01]  /*2520*/  UIADD3.X UR15, UPT, UPT, URZ, UR27, URZ, UP1, !UPT ;  /* 0x0000001bff0f7290 */ /* 0x000fe20008ffe4ff */
[----:B------:R3:W4:Y:S01]  /*2530*/  SYNCS.PHASECHK.TRANS64.TRYWAIT P0, [UR5+0x108], R0 ;  /* 0x00010800ff0075a7 */ /* 0x0007220008001105 */
[----:B------:R-:W-:Y:S01]  /*2540*/  UPRMT UR4, URZ, 0x5410, UR24 ;  /* 0x00005410ff047896 */ /* 0x000fe20008000018 */
[----:B------:R-:W-:Y:S01]  /*2550*/  UMOV UR32, 0x0 ;  /* 0x0000000000207882 */ /* 0x000fe20000000000 */
[----:B------:R-:W-:Y:S01]  /*2560*/  UMOV UR33, 0x10000000 ;  /* 0x1000000000217882 */ /* 0x000fe20000000000 */
[----:B------:R-:W-:Y:S01]  /*2570*/  UMOV UR11, UR35 ;  /* 0x00000023000b7c82 */ /* 0x000fe20008000000 */
[----:B------:R-:W-:Y:S01]  /*2580*/  UMOV UR12, UR36 ;  /* 0x00000024000c7c82 */ /* 0x000fe20008000000 */
[----:B------:R-:W-:Y:S01]  /*2590*/  UMOV UR20, UR36 ;  /* 0x0000002400147c82 */ /* 0x000fe20008000000 */
[----:B------:R-:W-:Y:S01]  /*25a0*/  UMOV UR17, UR9 ;  /* 0x0000000900117c82 */ /* 0x000fe20008000000 */
[----:B------:R-:W-:Y:S01]  /*25b0*/  UMOV UR18, UR10 ;  /* 0x0000000a00127c82 */ /* 0x000fe20008000000 */
[----:B------:R-:W-:Y:S01]  /*25c0*/  UTMALDG.3D.2CTA [UR8], [UR14], desc[UR32] ;  /* 0x000020080e0075b4 */ /* 0x000fe20008211000 */
[----:B------:R1:W-:Y:S02]  /*25d0*/  UTMALDG.3D.MULTICAST.2CTA [UR16], [UR22], UR4, desc[UR32] ;  /* 0x00002010160073b4 */ /* 0x0003e40008211804 */
[----:B-1----:R-:W-:Y:S01]  /*25e0*/  UMOV UR4, UR6 ;  /* 0x0000000600047c82 */ /* 0x002fe20008000000 */
[----:B------:R-:W-:Y:S05]  /*25f0*/  BRA.U UP0, `(.L_x_39) ;  /* 0xfffffffd00487547 */ /* 0x000fea000b83ffff */
.L_x_33:
[C---:B------:R-:W-:Y:S01]  /*2600*/  LEA R3, R11.reuse, UR13, 0x3 ;  /* 0x0000000d0b037c11 */ /* 0x040fe2000f8e18ff */
[----:B------:R-:W-:Y:S01]  /*2610*/  NOP ;  /* 0x0000000000007918 */ /* 0x000fe20000000000 */
[----:B-1-3--:R-:W-:Y:S02]  /*2620*/  SHF.L.U32 R0, R10, 0x1f, RZ ;  /* 0x0000001f0a007819 */ /* 0x00afe400000006ff */
[----:B------:R-:W-:Y:S02]  /*2630*/  LEA R5, R11, UR13, 0x4 ;  /* 0x0000000d0b057c11 */ /* 0x000fe4000f8e20ff */
[----:B--2-4-:R-:W1:Y:S02]  /*2640*/  SYNCS.PHASECHK.TRANS64.TRYWAIT P0, [R3+URZ+0x260], R0 ;  /* 0x00026000030075a7 */ /* 0x014e6400080011ff */
[----:B-1----:R-:W-:Y:S05]  /*2650*/  @!P0 BRA `(.L_x_40) ;  /* 0x0000008c00608947 */ /* 0x002fea0003800000 */
.L_x_176:
[----:B------:R-:W2:Y:S01]  /*2660*/  LDS.128 R4, [R5+0x2f0] ;  /* 0x0002f00005047984 */ /* 0x000ea20000000c00 */
[----:B------:R-:W-:Y:S01]  /*2670*/  UISETP.GE.AND UP0, UPT, UR45, 0x1, UPT ;  /* 0x000000012d00788c */ /* 0x000fe2000bf06270 */
[----:B------:R-:W-:Y:S01]  /*2680*/  @!PT LDS RZ, [RZ] ;  /* 0x00000000fffff984 */ /* 0x000fe20000000800 */
[----:B------:R-:W-:Y:S01]  /*2690*/  @!PT LDS RZ, [RZ] ;  /* 0x00000000fffff984 */ /* 0x000fe20000000800 */
[----:B------:R-:W-:Y:S01]  /*26a0*/  @!PT LDS RZ, [RZ] ;  /* 0x00000000fffff984 */ /* 0x000fe20000000800 */
[----:B------:R-:W-:Y:S01]  /*26b0*/  @!PT LDS RZ, [RZ] ;  /* 0x00000000fffff984 */ /* 0x000fe20000000800 */
[----:B------:R3:W-:Y:S06]  /*26c0*/  MEMBAR.ALL.CTA ;  /* 0x0000000000007992 */ /* 0x0007ec0000008000 */
[----:B---3--:R-:W3:Y:S01]  /*26d0*/  FENCE.VIEW.ASYNC.S ;  /* 0x00000000000073c6 */ /* 0x008ee20000000000 */
[----:B--2---:R-:W-:-:S13]  /*26e0*/  LOP3.LUT P0, RZ, R6, 0x1, RZ, 0xc0, !PT ;  /* 0x0000000106ff7812 */ /* 0x004fda000780c0ff */
[----:B---3--:R-:W-:Y:S01]  /*26f0*/  VOTEU.ANY UP1, P0 ;  /* 0x0000000000ff7886 */ /* 0x008fe20000020100 */
[----:B------:R-:W-:-:S13]  /*2700*/  PLOP3.LUT P0, PT, PT, PT, UP1, 0x80, 0x8 ;  /* 0x000000000008781c */ /* 0x000fda0003f0f018 */
[----:B-1----:R-:W-:Y:S02]  /*2710*/  @P0 LOP3.LUT R0, R5, 0xffff, RZ, 0xc0, !PT ;  /* 0x0000ffff05000812 */ /* 0x002fe400078ec0ff */
[----:B------:R-:W-:Y:S02]  /*2720*/  @P0 MOV R2, R4 ;  /* 0x0000000400020202 */ /* 0x000fe40000000f00 */
[----:B------:R-:W-:Y:S01]  /*2730*/  @P0 R2UR UR5, R0 ;  /* 0x00000000000502ca */ /* 0x000fe200000e0000 */
[----:B------:R-:W-:Y:S01]  /*2740*/  VIADD R0, R3, 0x270 ;  /* 0x0000027003007836 */ /* 0x000fe20000000000 */
[----:B------:R-:W-:Y:S02]  /*2750*/  @P0 SHF.R.U32.HI R4, RZ, 0x10, R5 ;  /* 0x00000010ff040819 */ /* 0x000fe40000011605 */
[----:B------:R-:W-:Y:S02]  /*2760*/  @P0 R2UR UR7, R2 ;  /* 0x00000000020702ca */ /* 0x000fe400000e0000 */
[----:B------:R-:W-:-:S02]  /*2770*/  PRMT R0, RZ, 0x654, R0 ;  /* 0x00000654ff007816 */ /* 0x000fc40000000000 */
[----:B------:R-:W-:Y:S02]  /*2780*/  @P0 R2UR UR4, R4 ;  /* 0x00000000040402ca */ /* 0x000fe400000e0000 */
[----:B------:R1:W-:Y:S03]  /*2790*/  SYNCS.ARRIVE.TRANS64.RED.A1T0 RZ, [R0+URZ], RZ ;  /* 0x000000ff00ff79a7 */ /* 0x0003e600081004ff */
[----:B------:R-:W-:-:S04]  /*27a0*/  @UP1 UMOV UR31, UR5 ;  /* 0x00000005001f1c82 */ /* 0x000fc80008000000 */
[----:B------:R-:W-:-:S04]  /*27b0*/  @UP1 UMOV UR37, UR7 ;  /* 0x0000000700251c82 */ /* 0x000fc80008000000 */
[----:B------:R-:W-:Y:S01]  /*27c0*/  @UP1 UMOV UR36, UR4 ;  /* 0x0000000400241c82 */ /* 0x000fe20008000000 */
[----:B------:R-:W-:Y:S05]  /*27d0*/  BRA.U !UP0, `(.L_x_41) ;  /* 0x0000000108d47547 */ /* 0x000fea000b800000 */
[----:B------:R-:W2:Y:S01]  /*27e0*/  LDCU.128 UR16, c[0x0][0xb10] ;  /* 0x00016200ff1077ac */ /* 0x000ea20008000c00 */
[----:B------:R-:W3:Y:S01]  /*27f0*/  LDCU UR12, c[0x0][0xb20] ;  /* 0x00016400ff0c77ac */ /* 0x000ee20008000800 */
[----:B------:R-:W4:Y:S01]  /*2800*/  LDCU UR20, c[0x0][0xb0c] ;  /* 0x00016180ff1477ac */ /* 0x000f220008000800 */
[----:B------:R-:W1:Y:S01]  /*2810*/  LDCU.64 UR8, c[0x0][0xb28] ;  /* 0x00016500ff0877ac */ /* 0x000e620008000a00 */
[----:B------:R-:W-:Y:S02]  /*2820*/  UISETP.NE.AND UP3, UPT, UR45, 0x1, UPT ;  /* 0x000000012d00788c */ /* 0x000fe4000bf65270 */
[----:B--2---:R-:W-:Y:S02]  /*2830*/  UIMAD.WIDE.U32 UR10, UR38, UR19, URZ ;  /* 0x00000013260a72a5 */ /* 0x004fe4000f8e00ff */
[----:B------:R-:W-:Y:S02]  /*2840*/  UIMAD.WIDE.U32 UR4, UR39, UR16, URZ ;  /* 0x00000010270472a5 */ /* 0x000fe4000f8e00ff */
[----:B------:R-:W-:-:S02]  /*2850*/  UISETP.NE.AND UP0, UPT, UR18, 0x1, UPT ;  /* 0x000000011200788c */ /* 0x000fc4000bf05270 */
[----:B------:R-:W-:Y:S01]  /*2860*/  UIMAD.WIDE.U32 UR22, UR31, UR19, URZ ;  /* 0x000000131f1672a5 */ /* 0x000fe2000f8e00ff */
[----:B------:R-:W-:Y:S02]  /*2870*/  UMOV UR10, UR11 ;  /* 0x0000000b000a7c82 */ /* 0x000fe40008000000 */
[----:B------:R-:W-:Y:S01]  /*2880*/  UMOV UR4, UR5 ;  /* 0x0000000500047c82 */ /* 0x000fe20008000000 */
[----:B---3--:R-:W-:Y:S02]  /*2890*/  USHF.R.U32.HI UR10, URZ, UR12, UR10 ;  /* 0x0000000cff0a7299 */ /* 0x008fe4000801160a */
[----:B----4-:R-:W-:Y:S02]  /*28a0*/  UISETP.NE.AND UP2, UPT, UR20, 0x1, UPT ;  /* 0x000000011400788c */ /* 0x010fe4000bf45270 */
[----:B------:R-:W-:Y:S02]  /*28b0*/  USHF.R.U32.HI UR4, URZ, UR17, UR4 ;  /* 0x00000011ff047299 */ /* 0x000fe40008011604 */
[----:B------:R-:W-:-:S02]  /*28c0*/  USEL UR5, UR38, UR10, !UP0 ;  /* 0x0000000a26057287 */ /* 0x000fc4000c000000 */
[----:B------:R-:W-:Y:S02]  /*28d0*/  USEL UR7, UR39, UR4, !UP2 ;  /* 0x0000000427077287 */ /* 0x000fe4000d000000 */
[----:B-1----:R-:W-:Y:S01]  /*28e0*/  UIMAD.WIDE.U32 UR10, UR5, UR8, URZ ;  /* 0x00000008050a72a5 */ /* 0x002fe2000f8e00ff */
[----:B------:R-:W-:Y:S01]  /*28f0*/  UMOV UR4, UR23 ;  /* 0x0000001700047c82 */ /* 0x000fe20008000000 */
[----:B------:R-:W-:Y:S02]  /*2900*/  UIMAD.WIDE.U32 UR14, UR37, UR16, URZ ;  /* 0x00000010250e72a5 */ /* 0x000fe4000f8e00ff */
[----:B------:R-:W-:-:S03]  /*2910*/  UIMAD.WIDE.U32 UR22, UR7, UR8, URZ ;  /* 0x00000008071672a5 */ /* 0x000fc6000f8e00ff */
[----:B------:R-:W-:Y:S01]  /*2920*/  UMOV UR10, UR11 ;  /* 0x0000000b000a7c82 */ /* 0x000fe20008000000 */
[----:B------:R-:W-:Y:S02]  /*2930*/  USHF.R.U32.HI UR4, URZ, UR12, UR4 ;  /* 0x0000000cff047299 */ /* 0x000fe40008011604 */
[----:B------:R-:W-:Y:S01]  /*2940*/  @UP3 USHF.R.U32.HI UR5, URZ, UR9, UR10 ;  /* 0x00000009ff053299 */ /* 0x000fe2000801160a */
[----:B------:R-:W-:Y:S01]  /*2950*/  UMOV UR14, UR15 ;  /* 0x0000000f000e7c82 */ /* 0x000fe20008000000 */
[----:B------:R-:W-:Y:S01]  /*2960*/  UMOV UR22, UR23 ;  /* 0x0000001700167c82 */ /* 0x000fe20008000000 */
[----:B------:R-:W-:Y:S02]  /*2970*/  USHF.R.U32.HI UR17, URZ, UR17, UR14 ;  /* 0x00000011ff117299 */ /* 0x000fe4000801160e */
[----:B------:R-:W-:Y:S02]  /*2980*/  USEL UR4, UR31, UR4, !UP0 ;  /* 0x000000041f047287 */ /* 0x000fe4000c000000 */
[----:B------:R-:W-:-:S02]  /*2990*/  @UP3 USHF.R.U32.HI UR7, URZ, UR9, UR22 ;  /* 0x00000009ff073299 */ /* 0x000fc40008011616 */
[----:B------:R-:W-:Y:S02]  /*29a0*/  UIMAD UR10, UR45, UR5, URZ ;  /* 0x000000052d0a72a4 */ /* 0x000fe4000f8e02ff */
[----:B------:R-:W-:Y:S02]  /*29b0*/  USEL UR5, UR37, UR17, !UP2 ;  /* 0x0000001125057287 */ /* 0x000fe4000d000000 */
[----:B------:R-:W-:Y:S02]  /*29c0*/  UIMAD UR12, UR45, UR7, URZ ;  /* 0x000000072d0c72a4 */ /* 0x000fe4000f8e02ff */
[----:B------:R-:W-:Y:S02]  /*29d0*/  UISETP.GE.AND UP0, UPT, UR4, UR10, UPT ;  /* 0x0000000a0400728c */ /* 0x000fe4000bf06270 */
[----:B------:R-:W-:Y:S02]  /*29e0*/  UIMAD.WIDE.U32 UR10, UR4, UR8, URZ ;  /* 0x00000008040a72a5 */ /* 0x000fe4000f8e00ff */
[----:B------:R-:W-:-:S02]  /*29f0*/  UISETP.GE.OR UP0, UPT, UR5, UR12, UP0 ;  /* 0x0000000c0500728c */ /* 0x000fc40008706670 */
[----:B------:R-:W-:Y:S02]  /*2a00*/  UIMAD.WIDE.U32 UR14, UR5, UR8, URZ ;  /* 0x00000008050e72a5 */ /* 0x000fe4000f8e00ff */
[----:B------:R-:W-:Y:S01]  /*2a10*/  UIADD3 UR12, UPT, UPT, -UR5, URZ, URZ ;  /* 0x000000ff050c7290 */ /* 0x000fe2000fffe1ff */
[----:B------:R-:W-:Y:S01]  /*2a20*/  UMOV UR10, UR11 ;  /* 0x0000000b000a7c82 */ /* 0x000fe20008000000 */
[----:B------:R-:W-:Y:S02]  /*2a30*/  UIADD3 UR11, UPT, UPT, -UR4, URZ, URZ ;  /* 0x000000ff040b7290 */ /* 0x000fe4000fffe1ff */
[----:B------:R-:W-:-:S03]  /*2a40*/  USHF.R.U32.HI UR10, URZ, UR9, UR10 ;  /* 0x00000009ff0a7299 */ /* 0x000fc6000801160a */
[----:B------:R-:W-:Y:S01]  /*2a50*/  @!UP0 UMOV UR8, UR15 ;  /* 0x0000000f00088c82 */ /* 0x000fe20008000000 */
[----:B------:R-:W-:Y:S02]  /*2a60*/  UIMAD UR11, UR18, UR11, UR31 ;  /* 0x0000000b120b72a4 */ /* 0x000fe4000f8e021f */
[----:B------:R-:W-:Y:S02]  /*2a70*/  USEL UR10, UR4, UR10, !UP3 ;  /* 0x0000000a040a7287 */ /* 0x000fe4000d800000 */
[----:B------:R-:W-:Y:S02]  /*2a80*/  @!UP0 USHF.R.U32.HI UR8, URZ, UR9, UR8 ;  /* 0x00000009ff088299 */ /* 0x000fe40008011608 */
[----:B------:R-:W-:Y:S02]  /*2a90*/  UIADD3 UR9, UPT, UPT, -UR10, URZ, URZ ;  /* 0x000000ff0a097290 */ /* 0x000fe4000fffe1ff */
[----:B------:R-:W-:Y:S02]  /*2aa0*/  @!UP0 USEL UR8, UR5, UR8, !UP3 ;  /* 0x0000000805088287 */ /* 0x000fe4000d800000 */
[----:B------:R-:W-:-:S02]  /*2ab0*/  UIMAD UR9, UR45, UR9, UR4 ;  /* 0x000000092d0972a4 */ /* 0x000fc4000f8e0204 */
[----:B------:R-:W-:Y:S02]  /*2ac0*/  @!UP0 UIADD3 UR10, UPT, UPT, UR10, -UR8, URZ ;  /* 0x800000080a0a8290 */ /* 0x000fe4000fffe0ff */
[----:B------:R-:W-:Y:S02]  /*2ad0*/  @!UP0 UIMAD UR8, UR9, UR7, UR8 ;  /* 0x00000007090882a4 */ /* 0x000fe4000f8e0208 */
[----:B------:R-:W-:Y:S02]  /*2ae0*/  @!UP0 UIMAD UR4, UR45, UR10, UR5 ;  /* 0x0000000a2d0482a4 */ /* 0x000fe4000f8e0205 */
[----:B------:R-:W-:Y:S02]  /*2af0*/  UIMAD UR7, UR20, UR12, UR37 ;  /* 0x0000000c140772a4 */ /* 0x000fe4000f8e0225 */
[----:B------:R-:W-:Y:S01]  /*2b00*/  UIMAD UR31, UR4, UR18, UR11 ;  /* 0x00000012041f72a4 */ /* 0x000fe2000f8e020b */
[----:B------:R-:W-:Y:S02]  /*2b10*/  @!UP0 UMOV UR5, UR8 ;  /* 0x0000000800058c82 */ /* 0x000fe40008000000 */
[----:B------:R-:W-:-:S12]  /*2b20*/  UIMAD UR37, UR5, UR20, UR7 ;  /* 0x00000014052572a4 */ /* 0x000fd8000f8e0207 */
.L_x_41:
[----:B------:R-:W2:Y:S02]  /*2b30*/  LDCU UR4, c[0x0][0xb30] ;  /* 0x00016600ff0477ac */ /* 0x000ea40008000800 */
[----:B--2---:R-:W-:-:S09]  /*2b40*/  UISETP.NE.AND UP0, UPT, UR4, 0x1, UPT ;  /* 0x000000010400788c */ /* 0x004fd2000bf05270 */
[----:B------:R-:W-:Y:S05]  /*2b50*/  BRA.U UP0, `(.L_x_42) ;  /* 0x0000000100447547 */ /* 0x000fea000b800000 */
[----:B------:R-:W2:Y:S01]  /*2b60*/  LDCU.128 UR16, c[0x0][0xb10] ;  /* 0x00016200ff1077ac */ /* 0x000ea20008000c00 */
[----:B------:R-:W3:Y:S01]  /*2b70*/  LDCU UR10, c[0x0][0xb0c] ;  /* 0x00016180ff0a77ac */ /* 0x000ee20008000800 */
[----:B------:R-:W4:Y:S01]  /*2b80*/  LDCU UR7, c[0x0][0xb20] ;  /* 0x00016400ff0777ac */ /* 0x000f220008000800 */
[----:B--2---:R-:W-:Y:S02]  /*2b90*/  UIMAD.WIDE.U32 UR8, UR37, UR16, URZ ;  /* 0x00000010250872a5 */ /* 0x004fe4000f8e00ff */
[----:B------:R-:W-:Y:S02]  /*2ba0*/  UIMAD.WIDE.U32 UR4, UR31, UR19, URZ ;  /* 0x000000131f0472a5 */ /* 0x000fe4000f8e00ff */
[----:B---3--:R-:W-:Y:S02]  /*2bb0*/  UISETP.NE.AND UP2, UPT, UR10, 0x1, UPT ;  /* 0x000000010a00788c */ /* 0x008fe4000bf45270 */
[----:B------:R-:W-:Y:S01]  /*2bc0*/  UISETP.NE.AND UP0, UPT, UR18, 0x1, UPT ;  /* 0x000000011200788c */ /* 0x000fe2000bf05270 */
[----:B------:R-:W-:-:S02]  /*2bd0*/  UMOV UR8, UR9 ;  /* 0x0000000900087c82 */ /* 0x000fc40008000000 */
[----:B------:R-:W-:Y:S01]  /*2be0*/  UMOV UR4, UR5 ;  /* 0x0000000500047c82 */ /* 0x000fe20008000000 */
[----:B------:R-:W-:Y:S02]  /*2bf0*/  USHF.R.U32.HI UR17, URZ, UR17, UR8 ;  /* 0x00000011ff117299 */ /* 0x000fe40008011608 */
[----:B----4-:R-:W-:Y:S02]  /*2c00*/  USHF.R.U32.HI UR4, URZ, UR7, UR4 ;  /* 0x00000007ff047299 */ /* 0x010fe40008011604 */
[----:B------:R-:W-:Y:S02]  /*2c10*/  USEL UR5, UR37, UR17, !UP2 ;  /* 0x0000001125057287 */ /* 0x000fe4000d000000 */
[----:B------:R-:W-:-:S04]  /*2c20*/  USEL UR4, UR31, UR4, !UP0 ;  /* 0x000000041f047287 */ /* 0x000fc8000c000000 */
[----:B------:R-:W-:Y:S02]  /*2c30*/  UIADD3 UR7, UPT, UPT, UR5, -UR4, URZ ;  /* 0x8000000405077290 */ /* 0x000fe4000fffe0ff */
[----:B------:R-:W-:Y:S02]  /*2c40*/  UIADD3 UR4, UPT, UPT, -UR5, UR4, URZ ;  /* 0x0000000405047290 */ /* 0x000fe4000fffe1ff */
[----:B------:R-:W-:Y:S02]  /*2c50*/  UIMAD UR31, UR7, UR18, UR31 ;  /* 0x00000012071f72a4 */ /* 0x000fe4000f8e021f */
[----:B------:R-:W-:-:S12]  /*2c60*/  UIMAD UR37, UR4, UR10, UR37 ;  /* 0x0000000a042572a4 */ /* 0x000fd8000f8e0225 */
.L_x_42:
[----:B------:R-:W-:Y:S01]  /*2c70*/  VIADD R11, R11, 0x1 ;  /* 0x000000010b0b7836 */ /* 0x000fe20000000000 */
[----:B------:R-:W-:Y:S01]  /*2c80*/  R2UR UR4, R88 ;  /* 0x00000000580472ca */ /* 0x000fe200000e0000 */
[----:B------:R-:W-:Y:S01]  /*2c90*/  UIADD3 UR32, UPT, UPT, UR37, UR59, URZ ;  /* 0x0000003b25207290 */ /* 0x000fe2000fffe0ff */
[----:B------:R-:W-:Y:S02]  /*2ca0*/  PLOP3.LUT P1, PT, PT, PT, PT, 0x80, 0x8 ;  /* 0x000000000008781c */ /* 0x000fe40003f2f070 */
[----:B------:R-:W-:-:S04]  /*2cb0*/  ISETP.NE.AND P0, PT, R11, 0x2, PT ;  /* 0x000000020b00780c */ /* 0x000fc80003f05270 */
[----:B------:R-:W-:Y:S02]  /*2cc0*/  SEL R3, RZ, 0x1, P0 ;  /* 0x00000001ff037807 */ /* 0x000fe40000000000 */
[----:B------:R-:W-:Y:S02]  /*2cd0*/  SEL R11, R11, RZ, P0 ;  /* 0x000000ff0b0b7207 */ /* 0x000fe40000000000 */
[----:B------:R-:W-:Y:S01]  /*2ce0*/  LOP3.LUT R10, R10, R3, RZ, 0x3c, !PT ;  /* 0x000000030a0a7212 */ /* 0x000fe200078e3cff */
[----:B------:R-:W-:Y:S01]  /*2cf0*/  UIADD3 UR34, UPT, UPT, UR31, UR4, URZ ;  /* 0x000000041f227290 */ /* 0x000fe2000fffe0ff */
[----:B------:R-:W-:Y:S11]  /*2d00*/  BRA.U UP1, `(.L_x_43) ;  /* 0xfffffff101447547 */ /* 0x000ff6000b83ffff */
[----:B------:R-:W-:Y:S01]  /*2d10*/  UIADD3 UR13, UPT, UPT, UR13, 0x108, URZ ;  /* 0x000001080d0d7890 */ /* 0x000fe2000fffe0ff */
[----:B------:R-:W-:-:S03]  /*2d20*/  SHF.L.U32 R3, R12, 0x1f, RZ ;  /* 0x0000001f0c037819 */ /* 0x000fc600000006ff */
[----:B------:R-:W-:-:S09]  /*2d30*/  ULEA UR4, UR6, UR13, 0x3 ;  /* 0x0000000d06047291 */ /* 0x000fd2000f8e18ff */
[----:B------:R-:W2:Y:S02]  /*2d40*/  SYNCS.PHASECHK.TRANS64.TRYWAIT P0, [UR4], R3 ;  /* 0x00000003ff0075a7 */ /* 0x000ea40008001104 */
[----:B--2---:R-:W-:Y:S05]  /*2d50*/  @!P0 BRA `(.L_x_44) ;  /* 0x0000008400b48947 */ /* 0x004fea0003800000 */
.L_x_178:
[----:B------:R-:W-:-:S04]  /*2d60*/  UIADD3 UR4, UPT, UPT, UR6, 0x1, URZ ;  /* 0x0000000106047890 */ /* 0x000fc8000fffe0ff */
[----:B------:R-:W-:-:S04]  /*2d70*/  UISETP.NE.AND UP0, UPT, UR4, 0x21, UPT ;  /* 0x000000210400788c */ /* 0x000fc8000bf05270 */
[----:B------:R-:W-:Y:S02]  /*2d80*/  USEL UR6, URZ, 0x1, UP0 ;  /* 0x00000001ff067887 */ /* 0x000fe40008000000 */
[----:B------:R-:W-:-:S04]  /*2d90*/  USEL UR4, UR4, URZ, UP0 ;  /* 0x000000ff04047287 */ /* 0x000fc80008000000 */
[----:B------:R-:W-:Y:S01]  /*2da0*/  ULEA UR5, UR4, UR13, 0x3 ;  /* 0x0000000d04057291 */ /* 0x000fe2000f8e18ff */
[----:B------:R-:W-:-:S04]  /*2db0*/  LOP3.LUT R2, R12, UR6, RZ, 0x3c, !PT ;  /* 0x000000060c027c12 */ /* 0x000fc8000f8e3cff */
[----:B-1----:R-:W-:-:S04]  /*2dc0*/  SHF.L.U32 R3, R2, 0x1f, RZ ;  /* 0x0000001f02037819 */ /* 0x002fc800000006ff */
[----:B------:R-:W1:Y:S02]  /*2dd0*/  SYNCS.PHASECHK.TRANS64.TRYWAIT P0, [UR5], R3 ;  /* 0x00000003ff0075a7 */ /* 0x000e640008001105 */
[----:B-1----:R-:W-:Y:S05]  /*2de0*/  @!P0 BRA `(.L_x_45) ;  /* 0x0000008400a88947 */ /* 0x002fea0003800000 */
.L_x_180:
        /* <DEDUP_REMOVED lines=9> */
.L_x_182:
        /* <DEDUP_REMOVED lines=9> */
.L_x_184:
        /* <DEDUP_REMOVED lines=9> */
.L_x_186:
        /* <DEDUP_REMOVED lines=9> */
.L_x_188:
        /* <DEDUP_REMOVED lines=9> */
.L_x_190:
        /* <DEDUP_REMOVED lines=9> */
.L_x_192:
        /* <DEDUP_REMOVED lines=9> */
.L_x_194:
        /* <DEDUP_REMOVED lines=9> */
.L_x_196:
        /* <DEDUP_REMOVED lines=9> */
.L_x_198:
        /* <DEDUP_REMOVED lines=9> */
.L_x_200:
        /* <DEDUP_REMOVED lines=9> */
.L_x_202:
        /* <DEDUP_REMOVED lines=9> */
.L_x_204:
        /* <DEDUP_REMOVED lines=9> */
.L_x_206:
        /* <DEDUP_REMOVED lines=9> */
.L_x_208:
        /* <DEDUP_REMOVED lines=9> */
.L_x_210:
        /* <DEDUP_REMOVED lines=9> */
.L_x_212:
        /* <DEDUP_REMOVED lines=9> */
.L_x_214:
        /* <DEDUP_REMOVED lines=9> */
.L_x_216:
        /* <DEDUP_REMOVED lines=9> */
.L_x_218:
        /* <DEDUP_REMOVED lines=9> */
.L_x_220:
        /* <DEDUP_REMOVED lines=9> */
.L_x_222:
        /* <DEDUP_REMOVED lines=9> */
.L_x_224:
        /* <DEDUP_REMOVED lines=9> */
.L_x_226:
        /* <DEDUP_REMOVED lines=9> */
.L_x_228:
        /* <DEDUP_REMOVED lines=9> */
.L_x_230:
        /* <DEDUP_REMOVED lines=9> */
.L_x_232:
        /* <DEDUP_REMOVED lines=9> */
.L_x_234:
        /* <DEDUP_REMOVED lines=9> */
.L_x_236:
        /* <DEDUP_REMOVED lines=9> */
.L_x_238:
        /* <DEDUP_REMOVED lines=9> */
.L_x_240:
[----:B------:R-:W-:-:S04]  /*3ed0*/  UIADD3 UR4, UPT, UPT, UR4, 0x1, URZ ;  /* 0x0000000104047890 */ /* 0x000fc8000fffe0ff */
[----:B------:R-:W-:-:S04]  /*3ee0*/  UISETP.NE.AND UP0, UPT, UR4, 0x21, UPT ;  /* 0x000000210400788c */ /* 0x000fc8000bf05270 */
[----:B------:R-:W-:Y:S02]  /*3ef0*/  USEL UR5, URZ, 0x1, UP0 ;  /* 0x00000001ff057887 */ /* 0x000fe40008000000 */
[----:B------:R-:W-:-:S04]  /*3f00*/  USEL UR4, UR4, URZ, UP0 ;  /* 0x000000ff04047287 */ /* 0x000fc80008000000 */
[----:B------:R-:W-:Y:S01]  /*3f10*/  ULEA UR4, UR4, UR13, 0x3 ;  /* 0x0000000d04047291 */ /* 0x000fe2000f8e18ff */
[----:B-1----:R-:W-:-:S04]  /*3f20*/  LOP3.LUT R3, R2, UR5, RZ, 0x3c, !PT ;  /* 0x0000000502037c12 */ /* 0x002fc8000f8e3cff */
[----:B------:R-:W-:Y:S01]  /*3f30*/  SHF.L.U32 R3, R3, 0x1f, RZ ;  /* 0x0000001f03037819 */ /* 0x000fe200000006ff */
[----:B------:R-:W-:-:S07]  /*3f40*/  IMAD.U32 R0, RZ, RZ, UR4 ;  /* 0x00000004ff007e24 */ /* 0x000fce000f8e00ff */
.L_x_76:
[----:B-1----:R1:W2:Y:S02]  /*3f50*/  SYNCS.PHASECHK.TRANS64.TRYWAIT P0, [R0+URZ], R3 ;  /* 0x00000003000075a7 */ /* 0x0022a400080011ff */
[----:B--2---:R-:W-:Y:S05]  /*3f60*/  @!P0 NANOSLEEP.SYNCS 0x989680 ;  /* 0x009896800000895d */ /* 0x004fea0003900000 */
[----:B------:R-:W2:Y:S02]  /*3f70*/  @!P0 SYNCS.PHASECHK.TRANS64 P0, [R0+URZ], R3 ;  /* 0x00000003000085a7 */ /* 0x000ea400080010ff */
[----:B--2---:R-:W-:Y:S05]  /*3f80*/  @P0 EXIT ;  /* 0x000000000000094d */ /* 0x004fea0003800000 */
[----:B------:R-:W-:Y:S05]  /*3f90*/  BRA `(.L_x_76) ;  /* 0xfffffffc00ec7947 */ /* 0x000fea000383ffff */
.L_x_23:
[----:B------:R-:W-:-:S04]  /*3fa0*/  UISETP.NE.AND UP0, UPT, UR58, URZ, UPT ;  /* 0x000000ff3a00728c */ /* 0x000fc8000bf05270 */
[----:B------:R-:W-:-:S09]  /*3fb0*/  UISETP.NE.OR UP0, UPT, UR20, 0x1, UP0 ;  /* 0x000000011400788c */ /* 0x000fd20008705670 */
[----:B------:R-:W-:Y:S05]  /*3fc0*/  BRA.U UP0, `(.L_x_77) ;  /* 0x0000000500487547 */ /* 0x000fea000b800000 */
[----:B------:R-:W-:Y:S01]  /*3fd0*/  ISETP.GE.U32.AND P2, PT, R0, 0x8, PT ;  /* 0x000000080000780c */ /* 0x000fe20003f46070 */
[----:B------:R-:W-:Y:S01]  /*3fe0*/  IMAD.MOV.U32 R12, RZ, RZ, 0x1 ;  /* 0x00000001ff0c7424 */ /* 0x000fe200078e00ff */
[----:B------:R-:W-:Y:S02]  /*3ff0*/  CS2R R10, SRZ ;  /* 0x00000000000a7805 */ /* 0x000fe4000001ff00 */
[----:B------:R-:W-:Y:S01]  /*4000*/  CS2R R8, SRZ ;  /* 0x0000000000087805 */ /* 0x000fe2000001ff00 */
[----:B------:R-:W-:Y:S01]  /*4010*/  UMOV UR4, 0x400 ;  /* 0x0000040000047882 */ /* 0x000fe20000000000 */
[----:B------:R-:W-:Y:S01]  /*4020*/  UMOV UR5, URZ ;  /* 0x000000ff00057c82 */ /* 0x000fe20008000000 */
[----:B------:R-:W-:-:S12]  /*4030*/  ULEA UR6, UR58, UR4, 0x18 ;  /* 0x000000043a067291 */ /* 0x000fd8000f8ec0ff */
.L_x_81:
[----:B------:R-:W-:Y:S02]  /*4040*/  LEA R2, R8, UR6, 0x3 ;  /* 0x0000000608027c11 */ /* 0x000fe4000f8e18ff */
[----:B------:R-:W-:-:S03]  /*4050*/  SHF.L.U32 R5, R9, 0x1f, RZ ;  /* 0x0000001f09057819 */ /* 0x000fc600000006ff */
[----:B------:R-:W-:Y:S01]  /*4060*/  VIADD R4, R2, 0x2d0 ;  /* 0x000002d002047836 */ /* 0x000fe20000000000 */
[----:B------:R-:W2:Y:S02]  /*4070*/  SYNCS.PHASECHK.TRANS64.TRYWAIT P0, [R2+URZ+0x2c0], R5 ;  /* 0x0002c005020075a7 */ /* 0x000ea400080011ff */
[----:B--2---:R-:W-:Y:S05]  /*4080*/  @!P0 BRA `(.L_x_78) ;  /* 0x0000007c00e88947 */ /* 0x004fea0003800000 */
.L_x_241:
[----:B------:R-:W-:Y:S01]  /*4090*/  ULEA UR4, UR5, UR6, 0x3 ;  /* 0x0000000605047291 */ /* 0x000fe2000f8e18ff */
[----:B------:R-:W-:Y:S02]  /*40a0*/  PRMT R4, RZ, 0x654, R4 ;  /* 0x00000654ff047816 */ /* 0x000fe40000000004 */
[----:B--2---:R-:W-:Y:S01]  /*40b0*/  SHF.L.U32 R5, R12, 0x1f, RZ ;  /* 0x0000001f0c057819 */ /* 0x004fe200000006ff */
[----:B------:R-:W-:Y:S01]  /*40c0*/  UIADD3 UR7, UPT, UPT, UR4, 0x260, URZ ;  /* 0x0000026004077890 */ /* 0x000fe2000fffe0ff */
[----:B------:R2:W-:Y:S05]  /*40d0*/  SYNCS.ARRIVE.TRANS64.RED.A1T0 RZ, [R4+URZ], RZ ;  /* 0x000000ff04ff79a7 */ /* 0x0005ea00081004ff */
[----:B------:R-:W-:Y:S01]  /*40e0*/  IMAD.U32 R7, RZ, RZ, UR7 ;  /* 0x00000007ff077e24 */ /* 0x000fe2000f8e00ff */
[----:B------:R-:W3:Y:S04]  /*40f0*/  SYNCS.PHASECHK.TRANS64.TRYWAIT P0, [UR4+0x270], R5 ;  /* 0x00027005ff0075a7 */ /* 0x000ee80008001104 */
[----:B------:R-:W-:Y:S01]  /*4100*/  PRMT R6, R0, 0x654, R7 ;  /* 0x0000065400067816 */ /* 0x000fe20000000007 */
[----:B--2---:R-:W-:Y:S01]  /*4110*/  @!P2 IMAD.MOV.U32 R4, RZ, RZ, 0x10 ;  /* 0x00000010ff04a424 */ /* 0x004fe200078e00ff */
[----:B---3--:R-:W-:Y:S06]  /*4120*/  @!P0 BRA `(.L_x_79) ;  /* 0x0000007c00d48947 */ /* 0x008fec0003800000 */
.L_x_243:
[----:B------:R-:W-:Y:S01]  /*4130*/  ULEA UR8, UR5, UR6, 0x4 ;  /* 0x0000000605087291 */ /* 0x000fe2000f8e20ff */
[----:B------:R-:W-:Y:S01]  /*4140*/  SEL R3, R6, R3, !P2 ;  /* 0x0000000306037207 */ /* 0x000fe20005000000 */
[----:B------:R-:W-:Y:S01]  /*4150*/  UIADD3 UR9, UPT, UPT, UR4, 0x260, URZ ;  /* 0x0000026004097890 */ /* 0x000fe2000fffe0ff */
[----:B--2---:R-:W-:Y:S01]  /*4160*/  LEA R2, R11, UR6, 0x3 ;  /* 0x000000060b027c11 */ /* 0x004fe2000f8e18ff */
[----:B------:R-:W-:Y:S01]  /*4170*/  UIADD3 UR8, UPT, UPT, UR8, 0x2f0, URZ ;  /* 0x000002f008087890 */ /* 0x000fe2000fffe0ff */
[----:B------:R-:W-:Y:S01]  /*4180*/  SHF.L.U32 R5, R10, 0x1f, RZ ;  /* 0x0000001f0a057819 */ /* 0x000fe200000006ff */
[----:B------:R2:W-:Y:S01]  /*4190*/  @!P2 SYNCS.ARRIVE.TRANS64.RED RZ, [R3+URZ], R4 ;  /* 0x0000000403ffa9a7 */ /* 0x0005e200080004ff */
[----:B------:R-:W-:Y:S01]  /*41a0*/  UIADD3 UR4, UPT, UPT, UR5, 0x1, URZ ;  /* 0x0000000105047890 */ /* 0x000fe2000fffe0ff */
[----:B------:R-:W-:-:S03]  /*41b0*/  VIADD R8, R8, 0x1 ;  /* 0x0000000108087836 */ /* 0x000fc60000000000 */
[----:B------:R-:W-:Y:S02]  /*41c0*/  UISETP.NE.AND UP0, UPT, UR4, 0x2, UPT ;  /* 0x000000020400788c */ /* 0x000fe4000bf05270 */
[----:B------:R-:W-:Y:S06]  /*41d0*/  UGETNEXTWORKID.BROADCAST [UR8], [UR9] ;  /* 0x00000000080073ca */ /* 0x000fec0008000100 */
[----:B------:R-:W-:Y:S01]  /*41e0*/  USEL UR7, URZ, 0x1, UP0 ;  /* 0x00000001ff077887 */ /* 0x000fe20008000000 */
[----:B------:R-:W-:Y:S01]  /*41f0*/  ISETP.NE.AND P0, PT, R8, 0x2, PT ;  /* 0x000000020800780c */ /* 0x000fe20003f05270 */
[----:B------:R-:W-:Y:S01]  /*4200*/  USEL UR5, UR4, URZ, UP0 ;  /* 0x000000ff04057287 */ /* 0x000fe20008000000 */
[----:B------:R-:W3:Y:S03]  /*4210*/  SYNCS.PHASECHK.TRANS64.TRYWAIT P1, [R2+URZ+0x260], R5 ;  /* 0x00026005020075a7 */ /* 0x000ee600080211ff */
[----:B------:R-:W-:Y:S01]  /*4220*/  LOP3.LUT R12, R12, UR7, RZ, 0x3c, !PT ;  /* 0x000000070c0c7c12 */ /* 0x000fe2000f8e3cff */
[----:B--23--:R-:W-:Y:S07]  /*4230*/  @!P1 BRA `(.L_x_80) ;  /* 0x0000007c00a89947 */ /* 0x00cfee0003800000 */
.L_x_244:
[C---:B------:R-:W-:Y:S01]  /*4240*/  LEA R4, R11.reuse, UR6, 0x4 ;  /* 0x000000060b047c11 */ /* 0x040fe2000f8e20ff */
[----:B--2---:R-:W-:Y:S01]  /*4250*/  VIADD R2, R2, 0x270 ;  /* 0x0000027002027836 */ /* 0x004fe20000000000 */
[----:B------:R-:W-:Y:S01]  /*4260*/  SEL R8, R8, RZ, P0 ;  /* 0x000000ff08087207 */ /* 0x000fe20000000000 */
[----:B------:R-:W-:-:S03]  /*4270*/  VIADD R11, R11, 0x1 ;  /* 0x000000010b0b7836 */ /* 0x000fc60000000000 */
[----:B------:R-:W2:Y:S01]  /*4280*/  LDS.128 R4, [R4+0x2f0] ;  /* 0x0002f00004047984 */ /* 0x000ea20000000c00 */
[----:B------:R-:W-:Y:S02]  /*4290*/  PRMT R2, RZ, 0x654, R2 ;  /* 0x00000654ff027816 */ /* 0x000fe40000000002 */
[C---:B------:R-:W-:Y:S01]  /*42a0*/  ISETP.NE.AND P1, PT, R11.reuse, 0x2, PT ;  /* 0x000000020b00780c */ /* 0x040fe20003f25270 */
[----:B------:R-:W-:Y:S01]  /*42b0*/  @!PT LDS RZ, [RZ] ;  /* 0x00000000fffff984 */ /* 0x000fe20000000800 */
[----:B------:R-:W-:Y:S01]  /*42c0*/  @!PT LDS RZ, [RZ] ;  /* 0x00000000fffff984 */ /* 0x000fe20000000800 */
[----:B------:R-:W-:Y:S01]  /*42d0*/  @!PT LDS RZ, [RZ] ;  /* 0x00000000fffff984 */ /* 0x000fe20000000800 */
[----:B------:R-:W-:Y:S01]  /*42e0*/  @!PT LDS RZ, [RZ] ;  /* 0x00000000fffff984 */ /* 0x000fe20000000800 */
[----:B------:R3:W-:Y:S06]  /*42f0*/  MEMBAR.ALL.CTA ;  /* 0x0000000000007992 */ /* 0x0007ec0000008000 */
[----:B---3--:R-:W3:Y:S01]  /*4300*/  FENCE.VIEW.ASYNC.S ;  /* 0x00000000000073c6 */ /* 0x008ee20000000000 */
[----:B------:R-:W-:Y:S01]  /*4310*/  SEL R11, R11, RZ, P1 ;  /* 0x000000ff0b0b7207 */ /* 0x000fe20000800000 */
[----:B---3--:R3:W-:Y:S01]  /*4320*/  SYNCS.ARRIVE.TRANS64.RED.A1T0 RZ, [R2+URZ], RZ ;  /* 0x000000ff02ff79a7 */ /* 0x0087e200081004ff */
[----:B--2---:R-:W-:-:S02]  /*4330*/  LOP3.LUT P3, RZ, R6, 0x1, RZ, 0xc0, !PT ;  /* 0x0000000106ff7812 */ /* 0x004fc4000786c0ff */
[----:B------:R-:W-:-:S04]  /*4340*/  SEL R5, RZ, 0x1, P1 ;  /* 0x00000001ff057807 */ /* 0x000fc80000800000 */
[----:B------:R-:W-:Y:S02]  /*4350*/  LOP3.LUT R10, R10, R5, RZ, 0x3c, !PT ;  /* 0x000000050a0a7212 */ /* 0x000fe400078e3cff */
[----:B---3--:R-:W-:-:S04]  /*4360*/  SEL R2, RZ, 0x1, P0 ;  /* 0x00000001ff027807 */ /* 0x008fc80000000000 */
[----:B------:R-:W-:Y:S01]  /*4370*/  LOP3.LUT R9, R9, R2, RZ, 0x3c, !PT ;  /* 0x0000000209097212 */ /* 0x000fe200078e3cff */
[----:B------:R-:W-:Y:S06]  /*4380*/  @P3 BRA `(.L_x_81) ;  /* 0xfffffffc002c3947 */ /* 0x000fec000383ffff */
[----:B------:R-:W-:Y:S01]  /*4390*/  ULEA UR4, UR5, UR6, 0x3 ;  /* 0x0000000605047291 */ /* 0x000fe2000f8e18ff */
[----:B------:R-:W-:-:S08]  /*43a0*/  SHF.L.U32 R3, R12, 0x1f, RZ ;  /* 0x0000001f0c037819 */ /* 0x000fd000000006ff */
[----:B------:R-:W2:Y:S02]  /*43b0*/  SYNCS.PHASECHK.TRANS64 P0, [UR4+0x270], R3 ;  /* 0x00027003ff0075a7 */ /* 0x000ea40008001004 */
[----:B--2---:R-:W-:Y:S05]  /*43c0*/  @P0 BRA `(.L_x_82) ;  /* 0x0000000000080947 */ /* 0x004fea0003800000 */
[----:B------:R-:W2:Y:S02]  /*43d0*/  SYNCS.PHASECHK.TRANS64.TRYWAIT P0, [UR4+0x270], R3 ;  /* 0x00027003ff0075a7 */ /* 0x000ea40008001104 */
[----:B--2---:R-:W-:Y:S05]  /*43e0*/  @!P0 BRA `(.L_x_83) ;  /* 0x0000007c00508947 */ /* 0x004fea0003800000 */
.L_x_82:
[----:B------:R-:W-:-:S04]  /*43f0*/  UIADD3 UR7, UPT, UPT, UR5, 0x1, URZ ;  /* 0x0000000105077890 */ /* 0x000fc8000fffe0ff */
[----:B------:R-:W-:-:S04]  /*4400*/  UISETP.NE.AND UP0, UPT, UR7, 0x2, UPT ;  /* 0x000000020700788c */ /* 0x000fc8000bf05270 */
[----:B------:R-:W-:Y:S02]  /*4410*/  USEL UR8, URZ, 0x1, UP0 ;  /* 0x00000001ff087887 */ /* 0x000fe40008000000 */
[----:B------:R-:W-:-:S04]  /*4420*/  USEL UR7, UR7, URZ, UP0 ;  /* 0x000000ff07077287 */ /* 0x000fc80008000000 */
[----:B------:R-:W-:Y:S01]  /*4430*/  ULEA UR7, UR7, UR6, 0x3 ;  /* 0x0000000607077291 */ /* 0x000fe2000f8e18ff */
[----:B--2---:R-:W-:-:S04]  /*4440*/  LOP3.LUT R3, R12, UR8, RZ, 0x3c, !PT ;  /* 0x000000080c037c12 */ /* 0x004fc8000f8e3cff */
[----:B------:R-:W-:-:S04]  /*4450*/  SHF.L.U32 R0, R3, 0x1f, RZ ;  /* 0x0000001f03007819 */ /* 0x000fc800000006ff */
[----:B------:R-:W2:Y:S02]  /*4460*/  SYNCS.PHASECHK.TRANS64 P0, [UR7+0x270], R0 ;  /* 0x00027000ff0075a7 */ /* 0x000ea40008001007 */
[----:B-12---:R-:W-:Y:S05]  /*4470*/  @P0 EXIT ;  /* 0x000000000000094d */ /* 0x006fea0003800000 */
[----:B------:R-:W-:Y:S02]  /*4480*/  SHF.L.U32 R3, R3, 0x1f, RZ ;  /* 0x0000001f03037819 */ /* 0x000fe400000006ff */
[----:B------:R-:W-:-:S07]  /*4490*/  MOV R0, UR7 ;  /* 0x0000000700007c02 */ /* 0x000fce0008000f00 */
.L_x_84:
[----:B-1----:R1:W2:Y:S02]  /*44a0*/  SYNCS.PHASECHK.TRANS64.TRYWAIT P0, [R0+URZ+0x270], R3 ;  /* 0x00027003000075a7 */ /* 0x0022a400080011ff */
[----:B--2---:R-:W-:Y:S05]  /*44b0*/  @!P0 NANOSLEEP.SYNCS 0x989680 ;  /* 0x009896800000895d */ /* 0x004fea0003900000 */
[----:B------:R-:W2:Y:S02]  /*44c0*/  @!P0 SYNCS.PHASECHK.TRANS64 P0, [R0+URZ+0x270], R3 ;  /* 0x00027003000085a7 */ /* 0x000ea400080010ff */
[----:B--2---:R-:W-:Y:S05]  /*44d0*/  @P0 EXIT ;  /* 0x000000000000094d */ /* 0x004fea0003800000 */
[----:B------:R-:W-:Y:S05]  /*44e0*/  BRA `(.L_x_84) ;  /* 0xfffffffc00ec7947 */ /* 0x000fea000383ffff */
.L_x_77:
[----:B------:R-:W-:Y:S05]  /*44f0*/  BRA.U UP5, `(.L_x_85) ;  /* 0x0000001105847547 */ /* 0x000fea000b800000 */
[----:B------:R-:W-:Y:S01]  /*4500*/  UMOV UR4, 0x40 ;  /* 0x0000004000047882 */ /* 0x000fe20000000000 */
[----:B------:R-:W-:Y:S01]  /*4510*/  NOP ;  /* 0x0000000000007918 */ /* 0x000fe20000000000 */
[----:B------:R-:W-:Y:S01]  /*4520*/  ULEA UR5, UR58, UR4, 0x18 ;  /* 0x000000043a057291 */ /* 0x000fe2000f8ec0ff */
[----:B------:R-:W-:Y:S02]  /*4530*/  UMOV UR6, 0x400 ;  /* 0x0000040000067882 */ /* 0x000fe40000000000 */
[----:B------:R-:W-:-:S06]  /*4540*/  ULEA UR6, UR58, UR6, 0x18 ;  /* 0x000000063a067291 */ /* 0x000fcc000f8ec0ff */
[----:B------:R-:W2:Y:S02]  /*4550*/  LDS.U8 R0, [UR5+0x1c] ;  /* 0x00001c05ff007984 */ /* 0x000ea40008000000 */
[----:B--2---:R-:W-:-:S13]  /*4560*/  ISETP.NE.AND P0, PT, R0, RZ, PT ;  /* 0x000000ff0000720c */ /* 0x004fda0003f05270 */
[----:B------:R-:W-:Y:S05]  /*4570*/  @P0 BRA `(.L_x_86) ;  /* 0x0000000400080947 */ /* 0x000fea0003800000 */
[----:B------:R-:W-:Y:S02]  /*4580*/  UISETP.NE.U32.AND UP1, UPT, UR27, 0x1, UPT ;  /* 0x000000011b00788c */ /* 0x000fe4000bf25070 */
[----:B------:R-:W-:-:S07]  /*4590*/  UIADD3 UR7, UPT, UPT, UR5, 0x8, URZ ;  /* 0x0000000805077890 */ /* 0x000fce000fffe0ff */
[----:B------:R-:W-:Y:S05]  /*45a0*/  BRA.U !UP1, `(.L_x_87) ;  /* 0x00000001099c7547 */ /* 0x000fea000b800000 */
[----:B------:R-:W-:Y:S01]  /*45b0*/  ELECT P0, URZ, PT ;  /* 0x0000000000ff782f */ /* 0x000fe20003800000 */
[----:B------:R-:W-:-:S12]  /*45c0*/  BSSY B0, `(.L_x_87) ;  /* 0x0000025000007945 */ /* 0x000fd80003800000 */
[----:B------:R-:W-:Y:S05]  /*45d0*/  @!P0 BRA `(.L_x_88) ;  /* 0x00000000008c8947 */ /* 0x000fea0003800000 */
[----:B------:R-:W-:-:S05]  /*45e0*/  UMOV UR4, 0x10 ;  /* 0x0000001000047882 */ /* 0x000fca0000000000 */
[----:B------:R-:W-:Y:S04]  /*45f0*/  DEPBAR.LE SB2, 0x36 ;  /* 0x0000ad800000791a */ /* 0x000fe80000000000 */
[----:B------:R-:W2:Y:S02]  /*4600*/  UTCATOMSWS.2CTA.FIND_AND_SET.ALIGN UP0, UR4, UR4 ;  /* 0x00000004000475e3 */ /* 0x000ea40008200800 */
[----:B--2---:R-:W-:Y:S01]  /*4610*/  MOV R11, UR4 ;  /* 0x00000004000b7c02 */ /* 0x004fe20008000f00 */
[----:B------:R-:W-:Y:S06]  /*4620*/  BRA.U UP0, `(.L_x_89) ;  /* 0x0000000100187547 */ /* 0x000fec000b800000 */
.L_x_90:
[----:B------:R-:W-:Y:S05]  /*4630*/  NANOSLEEP 0x64 ;  /* 0x000000640000795d */ /* 0x000fea0003800000 */
[----:B------:R-:W-:-:S05]  /*4640*/  UMOV UR4, 0x10 ;  /* 0x0000001000047882 */ /* 0x000fca0000000000 */
[----:B------:R-:W-:Y:S04]  /*4650*/  DEPBAR.LE SB2, 0x36 ;  /* 0x0000ad800000791a */ /* 0x000fe80000000000 */
[----:B------:R-:W2:Y:S02]  /*4660*/  UTCATOMSWS.2CTA.FIND_AND_SET.ALIGN UP0, UR4, UR4 ;  /* 0x00000004000475e3 */ /* 0x000ea40008200800 */
[----:B--2---:R-:W-:Y:S01]  /*4670*/  MOV R11, UR4 ;  /* 0x00000004000b7c02 */ /* 0x004fe20008000f00 */
[----:B------:R-:W-:Y:S05]  /*4680*/  BRA.U !UP0, `(.L_x_90) ;  /* 0xfffffffd08e87547 */ /* 0x000fea000b83ffff */
.L_x_89:
[----:B------:R-:W2:Y:S01]  /*4690*/  LDS R7, [UR5+0x10] ;  /* 0x00001005ff077984 */ /* 0x000ea20008000800 */
[----:B------:R-:W-:Y:S01]  /*46a0*/  IMAD.U32 R5, RZ, RZ, UR6 ;  /* 0x00000006ff057e24 */ /* 0x000fe2000f8e00ff */
[----:B------:R-:W-:-:S03]  /*46b0*/  MOV R4, UR29 ;  /* 0x0000001d00047c02 */ /* 0x000fc60008000f00 */
[----:B------:R-:W-:Y:S01]  /*46c0*/  VIADD R5, R5, 0x310 ;  /* 0x0000031005057836 */ /* 0x000fe20000000000 */
[----:B--2---:R-:W-:-:S04]  /*46d0*/  SHF.L.U32 R7, R7, 0x1f, RZ ;  /* 0x0000001f07077819 */ /* 0x004fc800000006ff */
[----:B------:R-:W2:Y:S02]  /*46e0*/  SYNCS.PHASECHK.TRANS64.TRYWAIT P0, [UR5+0x8], R7 ;  /* 0x00000807ff0075a7 */ /* 0x000ea40008001105 */
[----:B--2---:R-:W-:Y:S05]  /*46f0*/  @P0 BRA `(.L_x_91) ;  /* 0x0000000000080947 */ /* 0x004fea0003800000 */
[----:B------:R-:W2:Y:S02]  /*4700*/  SYNCS.PHASECHK.TRANS64.TRYWAIT P0, [UR5+0x8], R7 ;  /* 0x00000807ff0075a7 */ /* 0x000ea40008001105 */
[----:B--2---:R-:W-:Y:S05]  /*4710*/  @!P0 BRA `(.L_x_92) ;  /* 0x00000078009c8947 */ /* 0x004fea0003800000 */
.L_x_91:
[----:B--2---:R-:W-:Y:S01]  /*4720*/  HFMA2 R0, -RZ, RZ, 0, 5.9604644775390625e-08 ;  /* 0x00000001ff007431 */ /* 0x004fe200000001ff */
[----:B------:R-:W-:Y:S01]  /*4730*/  UPRMT UR4, UR29, 0x654, UR7 ;  /* 0x000006541d047896 */ /* 0x000fe20008000007 */
[----:B------:R-:W-:Y:S01]  /*4740*/  IMAD.MOV.U32 R8, RZ, RZ, 0xffff ;  /* 0x0000ffffff087424 */ /* 0x000fe200078e00ff */
[----:B------:R-:W-:Y:S01]  /*4750*/  PRMT R4, R4, 0x654, R5 ;  /* 0x0000065404047816 */ /* 0x000fe20000000005 */
[----:B------:R-:W-:Y:S02]  /*4760*/  IMAD.MOV.U32 R6, RZ, RZ, 0x4 ;  /* 0x00000004ff067424 */ /* 0x000fe400078e00ff */
[----:B------:R-:W-:Y:S01]  /*4770*/  IMAD.SHL.U32 R9, R11, 0x20, RZ ;  /* 0x000000200b097824 */ /* 0x000fe200078e00ff */
[----:B------:R-:W-:Y:S02]  /*4780*/  MOV R5, UR4 ;  /* 0x0000000400057c02 */ /* 0x000fe40008000f00 */
[-C--:B------:R-:W-:Y:S01]  /*4790*/  SHF.L.U32 R8, R8, R11.reuse, RZ ;  /* 0x0000000b08087219 */ /* 0x080fe200000006ff */
[----:B------:R2:W-:Y:S01]  /*47a0*/  SYNCS.ARRIVE.TRANS64.RED RZ, [UR4], R6 ;  /* 0x00000006ffff79a7 */ /* 0x0005e20008000404 */
[----:B------:R-:W-:Y:S01]  /*47b0*/  SHF.L.U32 R7, R0, R11, RZ ;  /* 0x0000000b00077219 */ /* 0x000fe200000006ff */
[----:B------:R2:W-:Y:S04]  /*47c0*/  STS [UR6+0x310], R9 ;  /* 0x00031009ff007988 */ /* 0x0005e80008000806 */
[----:B------:R2:W-:Y:S04]  /*47d0*/  STAS [R4.64], R11 ;  /* 0x0000000b04007dbd */ /* 0x0005e8000c0008ff */
[----:B------:R2:W-:Y:S04]  /*47e0*/  ATOMS.OR RZ, [UR5+0x14], R8 ;  /* 0x00001408ffff798c */ /* 0x0005e8000b000005 */
[----:B------:R2:W-:Y:S04]  /*47f0*/  ATOMS.OR RZ, [UR5+0x18], R7 ;  /* 0x00001807ffff798c */ /* 0x0005e8000b000005 */
[----:B------:R2:W-:Y:S02]  /*4800*/  ATOMS.XOR RZ, [UR5+0x10], R0 ;  /* 0x00001000ffff798c */ /* 0x0005e4000b800005 */
.L_x_88:
[----:B-1----:R-:W-:Y:S05]  /*4810*/  BSYNC B0 ;  /* 0x0000000000007941 */ /* 0x002fea0003800000 */
.L_x_87:
[----:B------:R-:W-:Y:S05]  /*4820*/  BRA.U UP1, `(.L_x_93) ;  /* 0x00000001016c7547 */ /* 0x000fea000b800000 */
[----:B------:R-:W-:-:S03]  /*4830*/  UMOV UR4, 0xffffffff ;  /* 0xffffffff00047882 */ /* 0x000fc60000000000 */
[----:B------:R-:W-:Y:S05]  /*4840*/  BRA.DIV UR4, `(.L_x_94) ;  /* 0x0000007a04687947 */ /* 0x000fea000b800000 */
[----:B------:R-:W-:-:S13]  /*4850*/  ELECT P6, URZ, PT ;  /* 0x0000000000ff782f */ /* 0x000fda00038c0000 */
.L_x_248:
[----:B------:R-:W-:Y:S05]  /*4860*/  @!P6 BRA `(.L_x_93) ;  /* 0x00000000005ce947 */ /* 0x000fea0003800000 */
[----:B--2---:R-:W2:Y:S02]  /*4870*/  LDS R5, [UR5+0x10] ;  /* 0x00001005ff057984 */ /* 0x004ea40008000800 */
[----:B--2---:R-:W-:-:S04]  /*4880*/  SHF.L.U32 R5, R5, 0x1f, RZ ;  /* 0x0000001f05057819 */ /* 0x004fc800000006ff */
[----:B------:R-:W2:Y:S02]  /*4890*/  SYNCS.PHASECHK.TRANS64.TRYWAIT P0, [UR5+0x8], R5 ;  /* 0x00000805ff0075a7 */ /* 0x000ea40008001105 */
[----:B--2---:R-:W-:Y:S05]  /*48a0*/  @P0 BRA `(.L_x_95) ;  /* 0x0000000000080947 */ /* 0x004fea0003800000 */
[----:B------:R-:W2:Y:S02]  /*48b0*/  SYNCS.PHASECHK.TRANS64.TRYWAIT P0, [UR5+0x8], R5 ;  /* 0x00000805ff0075a7 */ /* 0x000ea40008001105 */
[----:B--2---:R-:W-:Y:S05]  /*48c0*/  @!P0 BRA `(.L_x_96) ;  /* 0x0000007800688947 */ /* 0x004fea0003800000 */
.L_x_95:
[----:B------:R-:W3:Y:S01]  /*48d0*/  LDS R7, [UR6+0x310] ;  /* 0x00031006ff077984 */ /* 0x000ee20008000800 */
[----:B--2---:R-:W-:Y:S02]  /*48e0*/  HFMA2 R0, -RZ, RZ, 0, 5.9604644775390625e-08 ;  /* 0x00000001ff007431 */ /* 0x004fe400000001ff */
[----:B------:R-:W-:Y:S01]  /*48f0*/  IMAD.MOV.U32 R4, RZ, RZ, 0xffff ;  /* 0x0000ffffff047424 */ /* 0x000fe200078e00ff */
[----:B------:R-:W-:Y:S01]  /*4900*/  UPRMT UR4, UR29, 0x654, UR7 ;  /* 0x000006541d047896 */ /* 0x000fe20008000007 */
[----:B---3--:R-:W-:-:S03]  /*4910*/  IMAD.SHL.U32 R5, R7, 0x20, RZ ;  /* 0x0000002007057824 */ /* 0x008fc600078e00ff */
[-C--:B------:R-:W-:Y:S02]  /*4920*/  SHF.L.U32 R4, R4, R7.reuse, RZ ;  /* 0x0000000704047219 */ /* 0x080fe400000006ff */
[----:B------:R-:W-:Y:S01]  /*4930*/  SHF.L.U32 R7, R0, R7, RZ ;  /* 0x0000000700077219 */ /* 0x000fe200000006ff */
[----:B------:R3:W-:Y:S04]  /*4940*/  STS [UR6+0x310], R5 ;  /* 0x00031005ff007988 */ /* 0x0007e80008000806 */
[----:B------:R3:W-:Y:S04]  /*4950*/  ATOMS.OR RZ, [UR5+0x14], R4 ;  /* 0x00001404ffff798c */ /* 0x0007e8000b000005 */
[----:B------:R3:W-:Y:S01]  /*4960*/  ATOMS.OR RZ, [UR5+0x18], R7 ;  /* 0x00001807ffff798c */ /* 0x0007e2000b000005 */
[----:B------:R-:W-:Y:S03]  /*4970*/  SYNCS.ARRIVE.TRANS64.RED.A1T0 RZ, [UR4], RZ ;  /* 0x000000ffffff79a7 */ /* 0x000fe60008100404 */
[----:B------:R3:W-:Y:S01]  /*4980*/  ATOMS.XOR RZ, [UR5+0x10], R0 ;  /* 0x00001000ffff798c */ /* 0x0007e2000b800005 */
[----:B------:R-:W-:Y:S05]  /*4990*/  BRA `(.L_x_93) ;  /* 0x0000000000107947 */ /* 0x000fea0003800000 */
.L_x_86:
[----:B------:R-:W-:Y:S02]  /*49a0*/  MOV R0, 0xffffffff ;  /* 0xffffffff00007802 */ /* 0x000fe40000000f00 */
[----:B------:R-:W-:-:S03]  /*49b0*/  MOV R4, 0x49e0 ;  /* 0x000049e000047802 */ /* 0x000fc60000000f00 */
[----:B------:R2:W-:Y:S04]  /*49c0*/  STS [UR6+0x310], R0 ;  /* 0x00031000ff007988 */ /* 0x0005e80008000806 */
[----:B-12--5:R-:W-:Y:S05]  /*49d0*/  CALL.REL.NOINC `($__internal_1_$__cuda_sm10x_tcgen05_guardrail_trap_phase_invalid_during_alloc) ;  /* 0x0000008000387944 */ /* 0x026fea0003c00000 */
.L_x_93:
[----:B------:R-:W-:Y:S05]  /*49e0*/  WARPSYNC.ALL ;  /* 0x0000000000007948 */ /* 0x000fea0003800000 */
[----:B------:R-:W4:Y:S01]  /*49f0*/  S2UR UR4, SR_CgaCtaId ;  /* 0x00000000000479c3 */ /* 0x000f220000008800 */
[----:B------:R-:W-:Y:S01]  /*4a00*/  UMOV UR13, 0x400 ;  /* 0x00000400000d7882 */ /* 0x000fe20000000000 */
[----:B------:R-:W-:-:S06]  /*4a10*/  NOP ;  /* 0x0000000000007918 */ /* 0x000fcc0000000000 */
[----:B------:R-:W-:Y:S06]  /*4a20*/  BAR.ARV 0x6, 0xa0 ;  /* 0x0182800000007b1d */ /* 0x000fec0000002000 */
[----:B------:R-:W1:Y:S01]  /*4a30*/  LDCU UR6, c[0x0][0x38c] ;  /* 0x00007180ff0677ac */ /* 0x000e620008000800 */
[----:B------:R-:W-:Y:S01]  /*4a40*/  LOP3.LUT R3, R3, 0xffff, RZ, 0xc0, !PT ;  /* 0x0000ffff03037812 */ /* 0x000fe200078ec0ff */
[----:B--2---:R-:W-:Y:S01]  /*4a50*/  IMAD.MOV.U32 R9, RZ, RZ, 0x1 ;  /* 0x00000001ff097424 */ /* 0x004fe200078e00ff */
[----:B------:R-:W-:Y:S01]  /*4a60*/  LOP3.LUT R2, R2, 0xffff, RZ, 0xc0, !PT ;  /* 0x0000ffff02027812 */ /* 0x000fe200078ec0ff */
[----:B------:R-:W-:Y:S01]  /*4a70*/  IMAD.MOV.U32 R8, RZ, RZ, RZ ;  /* 0x000000ffff087224 */ /* 0x000fe200078e00ff */
[----:B------:R-:W-:Y:S01]  /*4a80*/  R2UR UR16, R3 ;  /* 0x00000000031072ca */ /* 0x000fe200000e0000 */
[----:B------:R-:W-:Y:S01]  /*4a90*/  UMOV UR20, URZ ;  /* 0x000000ff00147c82 */ /* 0x000fe20008000000 */
[----:B------:R-:W-:-:S02]  /*4aa0*/  R2UR UR24, R2 ;  /* 0x00000000021872ca */ /* 0x000fc400000e0000 */
[----:B------:R-:W-:Y:S01]  /*4ab0*/  CS2R R2, SRZ ;  /* 0x0000000000027805 */ /* 0x000fe2000001ff00 */
[----:B------:R-:W-:Y:S01]  /*4ac0*/  UMOV UR10, URZ ;  /* 0x000000ff000a7c82 */ /* 0x000fe20008000000 */
[----:B----4-:R-:W-:Y:S02]  /*4ad0*/  ULEA UR13, UR4, UR13, 0x18 ;  /* 0x0000000d040d7291 */ /* 0x010fe4000f8ec0ff */
[----:B------:R-:W-:Y:S02]  /*4ae0*/  UISETP.NE.AND UP3, UPT, UR27, URZ, UPT ;  /* 0x000000ff1b00728c */ /* 0x000fe4000bf65270 */
[----:B------:R-:W-:Y:S02]  /*4af0*/  UIADD3 UR5, UPT, UPT, UR13, 0x6500, URZ ;  /* 0x000065000d057890 */ /* 0x000fe4000fffe0ff */
[----:B------:R-:W-:Y:S02]  /*4b00*/  UIADD3 UR4, UPT, UPT, UR13, 0x16d00, URZ ;  /* 0x00016d000d047890 */ /* 0x000fe4000fffe0ff */
[----:B-1----:R-:W-:Y:S01]  /*4b10*/  UIADD3 UR6, UPT, UPT, UR6, 0x1f, URZ ;  /* 0x0000001f06067890 */ /* 0x002fe2000fffe0ff */
[----:B---3--:R-:W1:Y:S01]  /*4b20*/  LDS R0, [UR13+0x310] ;  /* 0x0003100dff007984 */ /* 0x008e620008000800 */
[----:B------:R-:W-:-:S02]  /*4b30*/  USHF.R.U32.HI UR5, URZ, 0x4, UR5 ;  /* 0x00000004ff057899 */ /* 0x000fc40008011605 */
[----:B------:R-:W-:Y:S02]  /*4b40*/  USHF.R.S32.HI UR21, URZ, 0x1f, UR6 ;  /* 0x0000001fff157899 */ /* 0x000fe40008011406 */
[----:B------:R-:W-:Y:S02]  /*4b50*/  USHF.R.U32.HI UR4, URZ, 0x4, UR4 ;  /* 0x00000004ff047899 */ /* 0x000fe40008011604 */
[----:B------:R-:W-:Y:S02]  /*4b60*/  ULEA.HI UR21, UR21, UR6, URZ, 0x5 ;  /* 0x0000000615157291 */ /* 0x000fe4000f8f28ff */
[----:B------:R-:W-:Y:S02]  /*4b70*/  ULOP3.LUT UR5, UR5, 0x3fff, URZ, 0xc0, !UPT ;  /* 0x00003fff05057892 */ /* 0x000fe4000f8ec0ff */
[----:B------:R-:W-:Y:S02]  /*4b80*/  USHF.R.S32.HI UR21, URZ, 0x5, UR21 ;  /* 0x00000005ff157899 */ /* 0x000fe40008011415 */
[----:B------:R-:W-:-:S02]  /*4b90*/  ULOP3.LUT UR18, UR4, 0x3fff, URZ, 0xc0, !UPT ;  /* 0x00003fff04127892 */ /* 0x000fc4000f8ec0ff */
[----:B------:R-:W-:Y:S02]  /*4ba0*/  UISETP.LT.AND UP0, UPT, UR21, 0x1, UPT ;  /* 0x000000011500788c */ /* 0x000fe4000bf01270 */
[----:B------:R-:W-:Y:S02]  /*4bb0*/  ULOP3.LUT UR17, UR5, 0x10000, URZ, 0xfc, !UPT ;  /* 0x0001000005117892 */ /* 0x000fe4000f8efcff */
[----:B------:R-:W-:Y:S02]  /*4bc0*/  ULOP3.LUT UR18, UR18, 0x10000, URZ, 0xfc, !UPT ;  /* 0x0001000012127892 */ /* 0x000fe4000f8efcff */
[----:B------:R-:W-:Y:S01]  /*4bd0*/  USEL UR25, UR21, 0x1, !UP0 ;  /* 0x0000000115197887 */ /* 0x000fe2000c000000 */
[----:B------:R-:W-:Y:S01]  /*4be0*/  UMOV UR11, URZ ;  /* 0x000000ff000b7c82 */ /* 0x000fe20008000000 */
[----:B------:R-:W-:Y:S01]  /*4bf0*/  UMOV UR22, 0x0 ;  /* 0x0000000000167882 */ /* 0x000fe20000000000 */
[----:B------:R-:W-:Y:S01]  /*4c00*/  UMOV UR23, 0x8400010 ;  /* 0x0840001000177882 */ /* 0x000fe20000000000 */
[----:B-1----:R-:W-:-:S15]  /*4c10*/  R2UR UR26, R0 ;  /* 0x00000000001a72ca */ /* 0x002fde00000e0000 */
.L_x_104:
[C---:B------:R-:W-:Y:S02]  /*4c20*/  LEA R0, R8.reuse, UR13, 0x3 ;  /* 0x0000000d08007c11 */ /* 0x040fe4000f8e18ff */
[----:B------:R-:W-:Y:S02]  /*4c30*/  SHF.L.U32 R5, R3, 0x1f, RZ ;  /* 0x0000001f03057819 */ /* 0x000fe400000006ff */
[----:B------:R-:W-:Y:S02]  /*4c40*/  LEA R4, R8, UR13, 0x4 ;  /* 0x0000000d08047c11 */ /* 0x000fe4000f8e20ff */
[----:B------:R-:W1:Y:S02]  /*4c50*/  SYNCS.PHASECHK.TRANS64.TRYWAIT P0, [R0+URZ+0x260], R5 ;  /* 0x00026005000075a7 */ /* 0x000e6400080011ff */
[----:B-1-3--:R-:W-:Y:S05]  /*4c60*/  @!P0 BRA `(.L_x_97) ;  /* 0x0000007400988947 */ /* 0x00afea0003800000 */
.L_x_249:
[----:B-1----:R-:W1:Y:S01]  /*4c70*/  LDS.128 R4, [R4+0x2f0] ;  /* 0x0002f00004047984 */ /* 0x002e620000000c00 */
[----:B------:R-:W-:Y:S02]  /*4c80*/  VIADD R0, R0, 0x270 ;  /* 0x0000027000007836 */ /* 0x000fe40000000000 */
[----:B------:R-:W-:Y:S01]  /*4c90*/  VIADD R8, R8, 0x1 ;  /* 0x0000000108087836 */ /* 0x000fe20000000000 */
[----:B------:R-:W-:Y:S01]  /*4ca0*/  @!PT LDS RZ, [RZ] ;  /* 0x00000000fffff984 */ /* 0x000fe20000000800 */
[----:B------:R-:W-:Y:S01]  /*4cb0*/  @!PT LDS RZ, [RZ] ;  /* 0x00000000fffff984 */ /* 0x000fe20000000800 */
[----:B------:R-:W-:Y:S01]  /*4cc0*/  @!PT LDS RZ, [RZ] ;  /* 0x00000000fffff984 */ /* 0x000fe20000000800 */
[----:B------:R-:W-:Y:S01]  /*4cd0*/  @!PT LDS RZ, [RZ] ;  /* 0x00000000fffff984 */ /* 0x000fe20000000800 */
[----:B------:R2:W-:Y:S06]  /*4ce0*/  MEMBAR.ALL.CTA ;  /* 0x0000000000007992 */ /* 0x0005ec0000008000 */
[----:B--2---:R-:W2:Y:S01]  /*4cf0*/  FENCE.VIEW.ASYNC.S ;  /* 0x00000000000073c6 */ /* 0x004ea20000000000 */
[----:B------:R-:W-:-:S04]  /*4d00*/  PRMT R0, RZ, 0x654, R0 ;  /* 0x00000654ff007816 */ /* 0x000fc80000000000 */
[----:B--2---:R2:W-:Y:S01]  /*4d10*/  SYNCS.ARRIVE.TRANS64.RED.A1T0 RZ, [R0+URZ], RZ ;  /* 0x000000ff00ff79a7 */ /* 0x0045e200081004ff */
[----:B-1----:R-:W-:Y:S01]  /*4d20*/  LOP3.LUT P1, RZ, R6, 0x1, RZ, 0xc0, !PT ;  /* 0x0000000106ff7812 */ /* 0x002fe2000782c0ff */
[----:B--2---:R-:W-:-:S12]  /*4d30*/  BRA.U UP3, `(.L_x_98) ;  /* 0x0000000103cc7547 */ /* 0x004fd8000b800000 */
[----:B------:R-:W1:Y:S01]  /*4d40*/  LDCU UR4, c[0x0][0x38c] ;  /* 0x00007180ff0477ac */ /* 0x000e620008000800 */
[----:B------:R-:W-:Y:S02]  /*4d50*/  PLOP3.LUT P2, PT, PT, PT, PT, 0x80, 0x8 ;  /* 0x000000000008781c */ /* 0x000fe40003f4f070 */
[----:B------:R-:W-:Y:S01]  /*4d60*/  SHF.L.U32 R5, R9, 0x1f, RZ ;  /* 0x0000001f09057819 */ /* 0x000fe200000006ff */
[----:B------:R-:W-:Y:S02]  /*4d70*/  ULEA UR19, UR20, UR13, 0x3 ;  /* 0x0000000d14137291 */ /* 0x000fe4000f8e18ff */
[----:B-1----:R-:W-:-:S06]  /*4d80*/  UISETP.GE.AND UP0, UPT, UR4, 0x1, UPT ;  /* 0x000000010400788c */ /* 0x002fcc000bf06270 */
[----:B------:R-:W-:-:S05]  /*4d90*/  PLOP3.LUT P0, PT, PT, PT, UP0, 0x80, 0x8 ;  /* 0x000000000008781c */ /* 0x000fca0003f0f008 */
[----:B------:R-:W-:-:S08]  /*4da0*/  @UP0 ULEA UR4, UR10, UR13, 0x3 ;  /* 0x0000000d0a040291 */ /* 0x000fd0000f8e18ff */
[----:B------:R-:W-:-:S04]  /*4db0*/  @P0 SHF.L.U32 R0, R2, 0x1f, RZ ;  /* 0x0000001f02000819 */ /* 0x000fc800000006ff */
[----:B------:R1:W2:Y:S01]  /*4dc0*/  @P0 SYNCS.PHASECHK.TRANS64.TRYWAIT P2, [UR4], R0 ;  /* 0x00000000ff0005a7 */ /* 0x0002a20008041104 */
[----:B------:R-:W3:Y:S02]  /*4dd0*/  SYNCS.PHASECHK.TRANS64.TRYWAIT P0, [UR19+0x2a0], R5 ;  /* 0x0002a005ff0075a7 */ /* 0x000ee40008001113 */
[----:B-123--:R-:W-:Y:S05]  /*4de0*/  @!P0 BRA `(.L_x_99) ;  /* 0x00000074004c8947 */ /* 0x00efea0003800000 */
.L_x_251:
[----:B------:R-:W-:Y:S01]  /*4df0*/  UMOV UR14, UR11 ;  /* 0x0000000b000e7c82 */ /* 0x000fe20008000000 */
[----:B------:R-:W-:Y:S05]  /*4e00*/  BRA.U !UP0, `(.L_x_100) ;  /* 0x0000000108887547 */ /* 0x000fea000b800000 */
[----:B------:R-:W-:Y:S02]  /*4e10*/  UIADD3 UR14, UPT, UPT, UR25, UR11, URZ ;  /* 0x0000000b190e7290 */ /* 0x000fe4000fffe0ff */
[----:B------:R-:W-:Y:S02]  /*4e20*/  ULEA UR15, UR20, UR26, 0x7 ;  /* 0x0000001a140f7291 */ /* 0x000fe4000f8e38ff */
[----:B------:R-:W-:Y:S01]  /*4e30*/  UPLOP3.LUT UP2, UPT, UPT, UPT, UPT, 0x40, 0x4 ;  /* 0x000000000004789c */ /* 0x000fe20003f4e870 */
[----:B------:R-:W-:Y:S01]  /*4e40*/  UMOV UR12, UR21 ;  /* 0x00000015000c7c82 */ /* 0x000fe20008000000 */
[----:B------:R-:W-:-:S09]  /*4e50*/  UMOV UR5, UR10 ;  /* 0x0000000a00057c82 */ /* 0x000fd20008000000 */
.L_x_103:
[----:B--2---:R-:W-:Y:S01]  /*4e60*/  ULEA UR6, UR5, UR13, 0x3 ;  /* 0x0000000d05067291 */ /* 0x004fe2000f8e18ff */
[----:B---3--:R-:W-:Y:S11]  /*4e70*/  @P2 BRA `(.L_x_101) ;  /* 0x00000000000c2947 */ /* 0x008ff60003800000 */
[----:B-1----:R-:W-:Y:S04]  /*4e80*/  SHF.L.U32 R5, R2, 0x1f, RZ ;  /* 0x0000001f02057819 */ /* 0x002fe800000006ff */
[----:B------:R-:W1:Y:S02]  /*4e90*/  SYNCS.PHASECHK.TRANS64.TRYWAIT P0, [UR6], R5 ;  /* 0x00000005ff0075a7 */ /* 0x000e640008001106 */
[----:B-1----:R-:W-:Y:S05]  /*4ea0*/  @!P0 BRA `(.L_x_102) ;  /* 0x0000007400348947 */ /* 0x002fea0003800000 */
.L_x_101:
[----:B------:R-:W-:Y:S01]  /*4eb0*/  UISETP.NE.AND UP0, UPT, UR12, 0x1, UPT ;  /* 0x000000010c00788c */ /* 0x000fe2000bf05270 */
[----:B------:R-:W-:Y:S01]  /*4ec0*/  PLOP3.LUT P2, PT, PT, PT, PT, 0x80, 0x8 ;  /* 0x000000000008781c */ /* 0x000fe20003f4f070 */
[----:B------:R-:W-:Y:S02]  /*4ed0*/  UIADD3 UR4, UPT, UPT, UR5, 0x1, URZ ;  /* 0x0000000105047890 */ /* 0x000fe4000fffe0ff */
[----:B------:R-:W-:Y:S02]  /*4ee0*/  ULEA UR8, UR5, UR18, 0x8 ;  /* 0x0000001205087291 */ /* 0x000fe4000f8e40ff */
[----:B------:R-:W-:Y:S01]  /*4ef0*/  UISETP.NE.AND UP1, UPT, UR4, 0x21, UPT ;  /* 0x000000210400788c */ /* 0x000fe2000bf25270 */
[----:B------:R-:W-:Y:S01]  /*4f00*/  PLOP3.LUT P0, PT, PT, PT, UP0, 0x80, 0x8 ;  /* 0x000000000008781c */ /* 0x000fe20003f0f008 */
[----:B------:R-:W-:Y:S02]  /*4f10*/  UIADD3 UR11, UPT, UPT, UR11, 0x1, URZ ;  /* 0x000000010b0b7890 */ /* 0x000fe4000fffe0ff */
[----:B------:R-:W-:Y:S02]  /*4f20*/  USEL UR7, URZ, 0x1, UP1 ;  /* 0x00000001ff077887 */ /* 0x000fe40008800000 */
[----:B------:R-:W-:Y:S01]  /*4f30*/  USEL UR10, UR4, URZ, UP1 ;  /* 0x000000ff040a7287 */ /* 0x000fe20008800000 */
[----:B------:R-:W-:Y:S01]  /*4f40*/  UMOV UR9, 0xc0004010 ;  /* 0xc000401000097882 */ /* 0x000fe20000000000 */
[----:B------:R-:W-:Y:S02]  /*4f50*/  UIADD3 UR12, UPT, UPT, UR12, -0x1, URZ ;  /* 0xffffffff0c0c7890 */ /* 0x000fe4000fffe0ff */
[----:B------:R-:W-:Y:S01]  /*4f60*/  LOP3.LUT R2, R2, UR7, RZ, 0x3c, !PT ;  /* 0x0000000702027c12 */ /* 0x000fe2000f8e3cff */
[----:B------:R-:W-:Y:S01]  /*4f70*/  @UP0 ULEA UR4, UR10, UR13, 0x3 ;  /* 0x0000000d0a040291 */ /* 0x000fe2000f8e18ff */
[----:B------:R-:W-:Y:S02]  /*4f80*/  UMOV UR7, 0xc0004010 ;  /* 0xc000401000077882 */ /* 0x000fe40000000000 */
[----:B-1----:R-:W-:Y:S01]  /*4f90*/  @P0 SHF.L.U32 R0, R2, 0x1f, RZ ;  /* 0x0000001f02000819 */ /* 0x002fe200000006ff */
[----:B------:R-:W-:Y:S05]  /*4fa0*/  UISETP.NE.AND UP0, UPT, UR11, UR14, UPT ;  /* 0x0000000e0b00728c */ /* 0x000fea000bf05270 */
[----:B------:R2:W3:Y:S01]  /*4fb0*/  @P0 SYNCS.PHASECHK.TRANS64.TRYWAIT P2, [UR4], R0 ;  /* 0x00000000ff0005a7 */ /* 0x0004e20008041104 */
[----:B------:R-:W-:Y:S02]  /*4fc0*/  UIADD3 UR4, UPT, UPT, UR6, 0x108, URZ ;  /* 0x0000010806047890 */ /* 0x000fe4000fffe0ff */
[----:B------:R-:W-:Y:S03]  /*4fd0*/  ULEA UR6, UR5, UR17, 0x7 ;  /* 0x0000001105067291 */ /* 0x000fe6000f8e38ff */
[----:B------:R-:W-:Y:S06]  /*4fe0*/  UMOV UR5, UR10 ;  /* 0x0000000a00057c82 */ /* 0x000fec0008000000 */
[----:B------:R2:W-:Y:S01]  /*4ff0*/  UTCQMMA.2CTA gdesc[UR6], gdesc[UR8], tmem[UR15], tmem[UR22], idesc[UR23], UP2 ;  /* 0x00ff1608060075ea */ /* 0x0005e2000920030f */
[----:B------:R-:W-:Y:S01]  /*5000*/  UPLOP3.LUT UP2, UPT, UPT, UPT, UPT, 0x80, 0x8 ;  /* 0x000000000008789c */ /* 0x000fe20003f4f070 */
[----:B------:R2:W-:Y:S01]  /*5010*/  UTCBAR.2CTA.MULTICAST [UR4], URZ, UR16 ;  /* 0x000000ff040073e9 */ /* 0x0005e20008200810 */
[----:B------:R-:W-:Y:S09]  /*5020*/  BRA.U UP0, `(.L_x_103) ;  /* 0xfffffffd008c7547 */ /* 0x000ff2000b83ffff */
.L_x_100:
[----:B--2---:R-:W-:Y:S01]  /*5030*/  UIADD3 UR4, UPT, UPT, UR19, 0x280, URZ ;  /* 0x0000028013047890 */ /* 0x004fe2000fffe0ff */
[----:B------:R-:W-:-:S08]  /*5040*/  UMOV UR11, UR14 ;  /* 0x0000000e000b7c82 */ /* 0x000fd00008000000 */
[----:B------:R2:W-:Y:S01]  /*5050*/  UTCBAR.2CTA.MULTICAST [UR4], URZ, UR24 ;  /* 0x000000ff040073e9 */ /* 0x0005e20008200818 */
[----:B------:R-:W-:Y:S02]  /*5060*/  NOP ;  /* 0x0000000000007918 */ /* 0x000fe40000000000 */
.L_x_98:
[----:B--2---:R-:W-:Y:S01]  /*5070*/  UIADD3 UR4, UPT, UPT, UR20, 0x1, URZ ;  /* 0x0000000114047890 */ /* 0x004fe2000fffe0ff */
[----:B------:R-:W-:-:S03]  /*5080*/  ISETP.NE.AND P0, PT, R8, 0x2, PT ;  /* 0x000000020800780c */ /* 0x000fc60003f05270 */
[----:B------:R-:W-:Y:S01]  /*5090*/  UISETP.NE.AND UP0, UPT, UR4, 0x4, UPT ;  /* 0x000000040400788c */ /* 0x000fe2000bf05270 */
[----:B-1----:R-:W-:Y:S02]  /*50a0*/  SEL R0, RZ, 0x1, P0 ;  /* 0x00000001ff007807 */ /* 0x002fe40000000000 */
[----:B------:R-:W-:Y:S01]  /*50b0*/  SEL R8, R8, RZ, P0 ;  /* 0x000000ff08087207 */ /* 0x000fe20000000000 */
[----:B------:R-:W-:Y:S01]  /*50c0*/  USEL UR5, URZ, 0x1, UP0 ;  /* 0x00000001ff057887 */ /* 0x000fe20008000000 */
[----:B------:R-:W-:Y:S01]  /*50d0*/  LOP3.LUT R3, R3, R0, RZ, 0x3c, !PT ;  /* 0x0000000003037212 */ /* 0x000fe200078e3cff */
[----:B------:R-:W-:-:S04]  /*50e0*/  USEL UR20, UR4, URZ, UP0 ;  /* 0x000000ff04147287 */ /* 0x000fc80008000000 */
[----:B------:R-:W-:Y:S01]  /*50f0*/  LOP3.LUT R9, R9, UR5, RZ, 0x3c, !PT ;  /* 0x0000000509097c12 */ /* 0x000fe2000f8e3cff */
[----:B------:R-:W-:Y:S07]  /*5100*/  @P1 BRA `(.L_x_104) ;  /* 0xfffffff800c41947 */ /* 0x000fee000383ffff */
[----:B------:R-:W1:Y:S01]  /*5110*/  S2UR UR8, SR_CgaCtaId ;  /* 0x00000000000879c3 */ /* 0x000e620000008800 */
[----:B------:R-:W-:Y:S01]  /*5120*/  ELECT P0, URZ, PT ;  /* 0x0000000000ff782f */ /* 0x000fe20003800000 */
[----:B------:R-:W-:Y:S01]  /*5130*/  HFMA2 R0, -RZ, RZ, 0, 5.9604644775390625e-08 ;  /* 0x00000001ff007431 */ /* 0x000fe200000001ff */
[----:B------:R-:W-:-:S05]  /*5140*/  UMOV UR4, 0x40 ;  /* 0x0000004000047882 */ /* 0x000fca0000000000 */
[----:B------:R-:W-:Y:S01]  /*5150*/  UVIRTCOUNT.DEALLOC.SMPOOL 0x80 ;  /* 0x000000800000784c */ /* 0x000fe20000000000 */
[----:B------:R-:W-:Y:S02]  /*5160*/  UISETP.NE.AND UP1, UPT, UR27, URZ, UPT ;  /* 0x000000ff1b00728c */ /* 0x000fe4000bf25270 */
[----:B-1----:R-:W-:-:S09]  /*5170*/  ULEA UR8, UR8, UR4, 0x18 ;  /* 0x0000000408087291 */ /* 0x002fd2000f8ec0ff */
[----:B------:R1:W-:Y:S01]  /*5180*/  @P0 STS.U8 [UR8+0x1c], R0 ;  /* 0x00001c00ff000988 */ /* 0x0003e20008000008 */
[----:B------:R-:W-:Y:S05]  /*5190*/  BRA.U UP1, `(.L_x_105) ;  /* 0x0000000101a07547 */ /* 0x000fea000b800000 */
[----:B------:R-:W-:Y:S01]  /*51a0*/  UIADD3 UR7, UPT, UPT, UR13, 0x2a0, URZ ;  /* 0x000002a00d077890 */ /* 0x000fe2000fffe0ff */
[----:B------:R-:W-:-:S03]  /*51b0*/  SHF.L.U32 R3, R9, 0x1f, RZ ;  /* 0x0000001f09037819 */ /* 0x000fc600000006ff */
[----:B------:R-:W-:-:S09]  /*51c0*/  ULEA UR4, UR20, UR7, 0x3 ;  /* 0x0000000714047291 */ /* 0x000fd2000f8e18ff */
[----:B------:R-:W2:Y:S02]  /*51d0*/  SYNCS.PHASECHK.TRANS64.TRYWAIT P0, [UR4], R3 ;  /* 0x00000003ff0075a7 */ /* 0x000ea40008001104 */
[----:B--2---:R-:W-:Y:S05]  /*51e0*/  @!P0 BRA `(.L_x_106) ;  /* 0x00000070007c8947 */ /* 0x004fea0003800000 */
.L_x_254:
        /* <DEDUP_REMOVED lines=9> */
.L_x_256:
        /* <DEDUP_REMOVED lines=9> */
.L_x_258:
[----:B------:R-:W-:-:S04]  /*5310*/  UIADD3 UR4, UPT, UPT, UR4, 0x1, URZ ;  /* 0x0000000104047890 */ /* 0x000fc8000fffe0ff */
[----:B------:R-:W-:-:S04]  /*5320*/  UISETP.NE.AND UP0, UPT, UR4, 0x4, UPT ;  /* 0x000000040400788c */ /* 0x000fc8000bf05270 */
[----:B------:R-:W-:Y:S02]  /*5330*/  USEL UR5, URZ, 0x1, UP0 ;  /* 0x00000001ff057887 */ /* 0x000fe40008000000 */
[----:B------:R-:W-:-:S04]  /*5340*/  USEL UR4, UR4, URZ, UP0 ;  /* 0x000000ff04047287 */ /* 0x000fc80008000000 */
[----:B------:R-:W-:Y:S01]  /*5350*/  ULEA UR4, UR4, UR7, 0x3 ;  /* 0x0000000704047291 */ /* 0x000fe2000f8e18ff */
[----:B-1----:R-:W-:-:S04]  /*5360*/  LOP3.LUT R3, R2, UR5, RZ, 0x3c, !PT ;  /* 0x0000000502037c12 */ /* 0x002fc8000f8e3cff */
[----:B------:R-:W-:Y:S01]  /*5370*/  SHF.L.U32 R3, R3, 0x1f, RZ ;  /* 0x0000001f03037819 */ /* 0x000fe200000006ff */
[----:B------:R-:W-:-:S04]  /*5380*/  IMAD.U32 R0, RZ, RZ, UR4 ;  /* 0x00000004ff007e24 */ /* 0x000fc8000f8e00ff */
[----:B------:R1:W2:Y:S03]  /*5390*/  SYNCS.PHASECHK.TRANS64.TRYWAIT P0, [R0+URZ], R3 ;  /* 0x00000003000075a7 */ /* 0x0002a600080011ff */
[----:B--2---:R-:W-:Y:S05]  /*53a0*/  @!P0 NANOSLEEP.SYNCS 0x989680 ;  /* 0x009896800000895d */ /* 0x004fea0003900000 */
[----:B------:R-:W2:Y:S02]  /*53b0*/  @!P0 SYNCS.PHASECHK.TRANS64 P0, [R0+URZ], R3 ;  /* 0x00000003000085a7 */ /* 0x000ea400080010ff */
[----:B--2---:R-:W-:Y:S05]  /*53c0*/  @P0 BRA `(.L_x_109) ;  /* 0x0000000000200947 */ /* 0x004fea0003800000 */
.L_x_110:
[----:B--2---:R2:W4:Y:S02]  /*53d0*/  SYNCS.PHASECHK.TRANS64.TRYWAIT P0, [R0+URZ], R3 ;  /* 0x00000003000075a7 */ /* 0x00452400080011ff */
[----:B----4-:R-:W-:Y:S05]  /*53e0*/  @!P0 NANOSLEEP.SYNCS 0x989680 ;  /* 0x009896800000895d */ /* 0x010fea0003900000 */
[----:B------:R-:W4:Y:S02]  /*53f0*/  @!P0 SYNCS.PHASECHK.TRANS64 P0, [R0+URZ], R3 ;  /* 0x00000003000085a7 */ /* 0x000f2400080010ff */
[----:B----4-:R-:W-:Y:S05]  /*5400*/  @!P0 BRA `(.L_x_110) ;  /* 0xfffffffc00f08947 */ /* 0x010fea000383ffff */
[----:B------:R-:W-:Y:S05]  /*5410*/  BRA `(.L_x_109) ;  /* 0x00000000000c7947 */ /* 0x000fea0003800000 */
.L_x_105:
[----:B------:R-:W-:-:S04]  /*5420*/  UIADD3 UR4, UPT, UPT, UR13, 0x2e0, URZ ;  /* 0x000002e00d047890 */ /* 0x000fc8000fffe0ff */
[----:B------:R-:W-:-:S09]  /*5430*/  UPRMT UR4, UR29, 0x654, UR4 ;  /* 0x000006541d047896 */ /* 0x000fd20008000004 */
[----:B------:R-:W-:Y:S03]  /*5440*/  SYNCS.ARRIVE.TRANS64.RED.A1T0 RZ, [UR4], RZ ;  /* 0x000000ffffff79a7 */ /* 0x000fe60008100404 */
.L_x_109:
[----:B-12---:R-:W-:Y:S01]  /*5450*/  SHF.L.U32 R3, RZ, 0x1f, RZ ;  /* 0x0000001fff037819 */ /* 0x006fe200000006ff */
[----:B------:R-:W-:Y:S01]  /*5460*/  UIADD3 UR4, UPT, UPT, UR13, 0x2e0, URZ ;  /* 0x000002e00d047890 */ /* 0x000fe2000fffe0ff */
[----:B------:R-:W-:Y:S02]  /*5470*/  PLOP3.LUT P0, PT, PT, PT, UP1, 0x80, 0x8 ;  /* 0x000000000008781c */ /* 0x000fe40003f0f018 */
[----:B------:R-:W1:Y:S02]  /*5480*/  SYNCS.PHASECHK.TRANS64.TRYWAIT P1, [UR13+0x2e0], R3 ;  /* 0x0002e003ff0075a7 */ /* 0x000e64000802110d */
[----:B-1----:R-:W-:Y:S09]  /*5490*/  @!P1 BRA `(.L_x_111) ;  /* 0x0000007000189947 */ /* 0x002ff20003800000 */
.L_x_260:
[----:B------:R-:W-:Y:S01]  /*54a0*/  @!UP1 UPRMT UR4, UR29, 0x654, UR4 ;  /* 0x000006541d049896 */ /* 0x000fe20008000004 */
[----:B------:R-:W-:Y:S01]  /*54b0*/  UMOV UR5, 0xffff ;  /* 0x0000ffff00057882 */ /* 0x000fe20000000000 */
[----:B------:R-:W-:-:S07]  /*54c0*/  UMOV UR6, 0x1 ;  /* 0x0000000100067882 */ /* 0x000fce0000000000 */
[----:B------:R-:W-:Y:S01]  /*54d0*/  @!P0 SYNCS.ARRIVE.TRANS64.RED.A1T0 RZ, [UR4], RZ ;  /* 0x000000ffffff89a7 */ /* 0x000fe20008100404 */
[----:B------:R-:W-:Y:S01]  /*54e0*/  NOP ;  /* 0x0000000000007918 */ /* 0x000fe20000000000 */
[----:B-1----:R-:W1:Y:S01]  /*54f0*/  LDS R0, [UR8+0x14] ;  /* 0x00001408ff007984 */ /* 0x002e620008000800 */
[----:B------:R-:W-:-:S04]  /*5500*/  ULOP3.LUT UR4, UR26, 0xffff, URZ, 0xc0, !UPT ;  /* 0x0000ffff1a047892 */ /* 0x000fc8000f8ec0ff */
[----:B------:R-:W-:-:S04]  /*5510*/  USHF.R.U32.HI UR4, URZ, 0x5, UR4 ;  /* 0x00000005ff047899 */ /* 0x000fc80008011604 */
[----:B------:R-:W-:Y:S02]  /*5520*/  USHF.L.U32 UR5, UR5, UR4, URZ ;  /* 0x0000000405057299 */ /* 0x000fe400080006ff */
[----:B------:R-:W-:-:S04]  /*5530*/  USHF.L.U32 UR4, UR6, UR4, URZ ;  /* 0x0000000406047299 */ /* 0x000fc800080006ff */
[----:B-1----:R-:W-:-:S04]  /*5540*/  LOP3.LUT R0, R0, UR5, RZ, 0xc0, !PT ;  /* 0x0000000500007c12 */ /* 0x002fc8000f8ec0ff */
[----:B------:R-:W-:-:S13]  /*5550*/  ISETP.NE.AND P0, PT, R0, UR5, PT ;  /* 0x0000000500007c0c */ /* 0x000fda000bf05270 */
[----:B------:R-:W-:Y:S05]  /*5560*/  @P0 BRA `(.L_x_112) ;  /* 0x0000000000580947 */ /* 0x000fea0003800000 */
[----:B------:R-:W1:Y:S02]  /*5570*/  LDS R0, [UR8+0x18] ;  /* 0x00001808ff007984 */ /* 0x000e640008000800 */
[----:B-1----:R-:W-:-:S04]  /*5580*/  LOP3.LUT R0, R0, UR4, RZ, 0xc0, !PT ;  /* 0x0000000400007c12 */ /* 0x002fc8000f8ec0ff */
[----:B------:R-:W-:-:S13]  /*5590*/  ISETP.NE.AND P0, PT, R0, UR4, PT ;  /* 0x0000000400007c0c */ /* 0x000fda000bf05270 */
[----:B------:R-:W-:Y:S05]  /*55a0*/  @P0 BRA `(.L_x_113) ;  /* 0x00000000003c0947 */ /* 0x000fea0003800000 */
[----:B------:R-:W1:Y:S01]  /*55b0*/  S2R R2, SR_LANEID ;  /* 0x0000000000027919 */ /* 0x000e620000000000 */
[----:B------:R-:W-:Y:S01]  /*55c0*/  ULOP3.LUT UR5, URZ, UR5, URZ, 0x33, !UPT ;  /* 0x00000005ff057292 */ /* 0x000fe2000f8e33ff */
[----:B------:R-:W-:Y:S01]  /*55d0*/  LOP3.LUT R4, RZ, UR4, RZ, 0x33, !PT ;  /* 0x00000004ff047c12 */ /* 0x000fe2000f8e33ff */
[----:B------:R-:W-:Y:S02]  /*55e0*/  VOTEU.ANY UR4, UPT, PT ;  /* 0x0000000000047886 */ /* 0x000fe400038e0100 */
[----:B------:R-:W-:Y:S01]  /*55f0*/  UFLO.U32 UR4, UR4 ;  /* 0x00000004000472bd */ /* 0x000fe200080e0000 */
[----:B------:R-:W2:Y:S01]  /*5600*/  REDUX UR6, R4 ;  /* 0x00000000040673c4 */ /* 0x000ea20000000000 */
[----:B------:R-:W-:-:S06]  /*5610*/  IMAD.U32 R0, RZ, RZ, UR5 ;  /* 0x00000005ff007e24 */ /* 0x000fcc000f8e00ff */
[----:B------:R4:W-:Y:S01]  /*5620*/  UTCATOMSWS.AND URZ, UR5 ;  /* 0x0000000500ff79e3 */ /* 0x0009e20008000000 */
[----:B------:R-:W3:Y:S01]  /*5630*/  REDUX UR7, R0 ;  /* 0x00000000000773c4 */ /* 0x000ee20000000000 */
[----:B-1----:R-:W-:Y:S01]  /*5640*/  ISETP.EQ.U32.AND P0, PT, R2, UR4, PT ;  /* 0x0000000402007c0c */ /* 0x002fe2000bf02070 */
[----:B--2---:R-:W-:Y:S01]  /*5650*/  IMAD.U32 R2, RZ, RZ, UR6 ;  /* 0x00000006ff027e24 */ /* 0x004fe2000f8e00ff */
[----:B---3--:R-:W-:-:S11]  /*5660*/  MOV R3, UR7 ;  /* 0x0000000700037c02 */ /* 0x008fd60008000f00 */
[----:B------:R4:W-:Y:S04]  /*5670*/  @P0 ATOMS.AND RZ, [UR8+0x14], R3 ;  /* 0x00001403ffff098c */ /* 0x0009e8000a800008 */
[----:B------:R4:W-:Y:S01]  /*5680*/  @P0 ATOMS.AND RZ, [UR8+0x18], R2 ;  /* 0x00001802ffff098c */ /* 0x0009e2000a800008 */
[----:B------:R-:W-:Y:S05]  /*5690*/  BRA `(.L_x_114) ;  /* 0x0000000000147947 */ /* 0x000fea0003800000 */
.L_x_113:
[----:B------:R-:W-:Y:S02]  /*56a0*/  MOV R2, 0x56c0 ;  /* 0x000056c000027802 */ /* 0x000fe40000000f00 */
[----:B---3-5:R-:W-:Y:S05]  /*56b0*/  CALL.REL.NOINC `($__internal_0_$__cuda_sm10x_tcgen05_guardrail_trap_col_being_dealloced_not_returned_by_alloc) ;  /* 0x0000007000f47944 */ /* 0x028fea0003c00000 */
[----:B------:R-:W-:Y:S05]  /*56c0*/  BRA `(.L_x_114) ;  /* 0x0000000000087947 */ /* 0x000fea0003800000 */
.L_x_112:
[----:B------:R-:W-:Y:S02]  /*56d0*/  MOV R2, 0x56f0 ;  /* 0x000056f000027802 */ /* 0x000fe40000000f00 */
[----:B---3-5:R-:W-:Y:S05]  /*56e0*/  CALL.REL.NOINC `($__internal_2_$__cuda_sm10x_tcgen05_guardrail_trap_unallocated_columns_being_dealloced) ;  /* 0x0000007400007944 */ /* 0x028fea0003c00000 */
.L_x_114:
[----:B------:R-:W-:Y:S01]  /*56f0*/  NOP ;  /* 0x0000000000007918 */ /* 0x000fe20000000000 */
[----:B----4-:R-:W-:Y:S05]  /*5700*/  EXIT ;  /* 0x000000000000794d */ /* 0x010fea0003800000 */
.L_x_85:
[----:B------:R-:W-:-:S09]  /*5710*/  UISETP.NE.OR UP0, UPT, UR20, 0x3, !UP4 ;  /* 0x000000031400788c */ /* 0x000fd2000e705670 */
[----:B------:R-:W-:Y:S05]  /*5720*/  BRA.U UP0, `(.L_x_115) ;  /* 0x0000001100e87547 */ /* 0x000fea000b800000 */
[----:B------:R-:W2:Y:S01]  /*5730*/  LDCU.64 UR4, c[0x0][0x888] ;  /* 0x00011100ff0477ac */ /* 0x000ea20008000a00 */
[----:B------:R-:W3:Y:S01]  /*5740*/  LDC.64 R12, c[0x0][0x348] ;  /* 0x0000d200ff0c7b82 */ /* 0x000ee20000000a00 */
[----:B------:R-:W-:Y:S02]  /*5750*/  HFMA2 R9, -RZ, RZ, 0, 0 ;  /* 0x00000000ff097431 */ /* 0x000fe400000001ff */
[----:B------:R-:W-:Y:S01]  /*5760*/  IMAD.MOV.U32 R11, RZ, RZ, 0x1 ;  /* 0x00000001ff0b7424 */ /* 0x000fe200078e00ff */
[----:B------:R-:W4:Y:S01]  /*5770*/  LDCU UR38, c[0x0][0x370] ;  /* 0x00006e00ff2677ac */ /* 0x000f220008000800 */
[----:B------:R-:W-:Y:S01]  /*5780*/  IMAD.MOV.U32 R10, RZ, RZ, RZ ;  /* 0x000000ffff0a7224 */ /* 0x000fe200078e00ff */
[----:B------:R-:W-:Y:S01]  /*5790*/  MOV R3, 0x1000 ;  /* 0x0000100000037802 */ /* 0x000fe20000000f00 */
[----:B------:R-:W4:Y:S01]  /*57a0*/  LDCU.128 UR48, c[0x0][0xb10] ;  /* 0x00016200ff3077ac */ /* 0x000f220008000c00 */
[----:B------:R-:W1:Y:S01]  /*57b0*/  LDCU UR37, c[0x0][0x374] ;  /* 0x00006e80ff2577ac */ /* 0x000e620008000800 */
[----:B------:R-:W1:Y:S01]  /*57c0*/  LDCU.64 UR30, c[0x0][0x890] ;  /* 0x00011200ff1e77ac */ /* 0x000e620008000a00 */
[----:B--2---:R-:W-:Y:S01]  /*57d0*/  UISETP.NE.U32.AND UP0, UPT, UR4, URZ, UPT ;  /* 0x000000ff0400728c */ /* 0x004fe2000bf05070 */
[----:B------:R-:W2:Y:S01]  /*57e0*/  LDCU UR15, c[0x0][0xb0c] ;  /* 0x00016180ff0f77ac */ /* 0x000ea20008000800 */
[----:B------:R-:W3:Y:S01]  /*57f0*/  LDCU UR57, c[0x0][0xb20] ;  /* 0x00016400ff3977ac */ /* 0x000ee20008000800 */
[----:B------:R-:W3:Y:S01]  /*5800*/  LDCU UR4, c[0x0][0xb30] ;  /* 0x00016600ff0477ac */ /* 0x000ee20008000800 */
[----:B------:R-:W-:Y:S01]  /*5810*/  UMOV UR21, 0x400 ;  /* 0x0000040000157882 */ /* 0x000fe20000000000 */
[----:B----4-:R-:W-:-:S02]  /*5820*/  UIMAD.WIDE.U32 UR54, UR38, UR48, URZ ;  /* 0x00000030263672a5 */ /* 0x010fc4000f8e00ff */
[----:B-1----:R-:W-:Y:S02]  /*5830*/  UIMAD.WIDE.U32 UR6, UR37, UR51, URZ ;  /* 0x00000033250672a5 */ /* 0x002fe4000f8e00ff */
[----:B------:R-:W-:Y:S02]  /*5840*/  ULEA UR21, UR58, UR21, 0x18 ;  /* 0x000000153a157291 */ /* 0x000fe4000f8ec0ff */
[----:B------:R-:W-:Y:S02]  /*5850*/  UISETP.NE.AND.EX UP6, UPT, UR5, URZ, UPT, UP0 ;  /* 0x000000ff0500728c */ /* 0x000fe4000bfc5300 */
[----:B------:R-:W-:Y:S02]  /*5860*/  UISETP.NE.AND UP0, UPT, UR45, 0x1, UPT ;  /* 0x000000012d00788c */ /* 0x000fe4000bf05270 */
[----:B------:R-:W-:Y:S02]  /*5870*/  UISETP.NE.U32.AND UP0, UPT, UR30, URZ, UPT ;  /* 0x000000ff1e00728c */ /* 0x000fe4000bf05070 */
[----:B------:R-:W-:-:S02]  /*5880*/  UIADD3 UR39, UPT, UPT, UR21, 0x228, URZ ;  /* 0x0000022815277890 */ /* 0x000fc4000fffe0ff */
[----:B------:R-:W-:Y:S02]  /*5890*/  UIADD3 UR41, UPT, UPT, UR21, 0x210, URZ ;  /* 0x0000021015297890 */ /* 0x000fe4000fffe0ff */
[----:B------:R-:W-:Y:S02]  /*58a0*/  UIADD3 UR33, UPT, UPT, UR21, 0x218, URZ ;  /* 0x0000021815217890 */ /* 0x000fe4000fffe0ff */
[----:B------:R-:W-:Y:S01]  /*58b0*/  UIADD3 UR25, UPT, UPT, UR21, 0x220, URZ ;  /* 0x0000022015197890 */ /* 0x000fe2000fffe0ff */
[----:B------:R-:W-:Y:S01]  /*58c0*/  UMOV UR54, UR55 ;  /* 0x0000003700367c82 */ /* 0x000fe20008000000 */
[----:B------:R-:W-:Y:S01]  /*58d0*/  UMOV UR53, UR7 ;  /* 0x0000000700357c82 */ /* 0x000fe20008000000 */
[----:B------:R-:W-:Y:S02]  /*58e0*/  UISETP.GE.AND UP2, UPT, UR45, 0x1, UPT ;  /* 0x000000012d00788c */ /* 0x000fe4000bf46270 */
[----:B------:R-:W-:Y:S02]  /*58f0*/  UISETP.NE.AND.EX UP5, UPT, UR31, URZ, UPT, UP0 ;  /* 0x000000ff1f00728c */ /* 0x000fe4000bfa5300 */
[----:B------:R-:W-:Y:S01]  /*5900*/  UPLOP3.LUT UP3, UPT, UPT, UPT, UPT, 0x40, 0x4 ;  /* 0x000000000004789c */ /* 0x000fe20003f6e870 */
[----:B------:R-:W1:Y:S01]  /*5910*/  LDCU.64 UR22, c[0x0][0xb28] ;  /* 0x00016500ff1677ac */ /* 0x000e620008000a00 */
[----:B--2---:R-:W-:-:S02]  /*5920*/  UISETP.NE.AND UP2, UPT, UR15, 0x1, UPT ;  /* 0x000000010f00788c */ /* 0x004fc4000bf45270 */
[----:B------:R-:W-:Y:S02]  /*5930*/  UPRMT UR39, UR58, 0x654, UR39 ;  /* 0x000006543a277896 */ /* 0x000fe40008000027 */
[----:B------:R-:W-:Y:S02]  /*5940*/  UPRMT UR52, UR58, 0x654, UR41 ;  /* 0x000006543a347896 */ /* 0x000fe40008000029 */
[----:B------:R-:W-:Y:S02]  /*5950*/  UPRMT UR47, UR58, 0x654, UR33 ;  /* 0x000006543a2f7896 */ /* 0x000fe40008000021 */
[----:B------:R-:W-:Y:S02]  /*5960*/  UPRMT UR46, UR58, 0x654, UR25 ;  /* 0x000006543a2e7896 */ /* 0x000fe40008000019 */
[----:B------:R-:W-:Y:S02]  /*5970*/  USHF.R.U32.HI UR54, URZ, UR49, UR54 ;  /* 0x00000031ff367299 */ /* 0x000fe40008011636 */
[----:B---3--:R-:W-:-:S02]  /*5980*/  USHF.R.U32.HI UR53, URZ, UR57, UR53 ;  /* 0x00000039ff357299 */ /* 0x008fc40008011635 */
[----:B------:R-:W-:Y:S02]  /*5990*/  UISETP.NE.AND UP0, UPT, UR50, 0x1, UPT ;  /* 0x000000013200788c */ /* 0x000fe4000bf05270 */
[----:B------:R-:W-:-:S11]  /*59a0*/  UISETP.NE.AND UP4, UPT, UR4, 0x1, UPT ;  /* 0x000000010400788c */ /* 0x000fd6000bf85270 */
.L_x_126:
[C---:B------:R-:W-:Y:S02]  /*59b0*/  LEA R8, R10.reuse, UR21, 0x3 ;  /* 0x000000150a087c11 */ /* 0x040fe4000f8e18ff */
[----:B------:R-:W-:Y:S02]  /*59c0*/  SHF.L.U32 R5, R9, 0x1f, RZ ;  /* 0x0000001f09057819 */ /* 0x000fe400000006ff */
[----:B------:R-:W-:Y:S02]  /*59d0*/  LEA R6, R10, UR21, 0x4 ;  /* 0x000000150a067c11 */ /* 0x000fe4000f8e20ff */
[----:B--2---:R-:W2:Y:S02]  /*59e0*/  SYNCS.PHASECHK.TRANS64.TRYWAIT P0, [R8+URZ+0x260], R5 ;  /* 0x00026005080075a7 */ /* 0x004ea400080011ff */
[----:B--2---:R-:W-:Y:S05]  /*59f0*/  @!P0 BRA `(.L_x_116) ;  /* 0x0000006800d88947 */ /* 0x004fea0003800000 */
.L_x_261:
[----:B--2---:R-:W2:Y:S01]  /*5a00*/  LDS.128 R4, [R6+0x2f0] ;  /* 0x0002f00006047984 */ /* 0x004ea20000000c00 */
[----:B------:R-:W-:Y:S01]  /*5a10*/  UISETP.GE.AND UP0, UPT, UR45, 0x1, UPT ;  /* 0x000000012d00788c */ /* 0x000fe2000bf06270 */
[----:B------:R-:W-:Y:S01]  /*5a20*/  @!PT LDS RZ, [RZ] ;  /* 0x00000000fffff984 */ /* 0x000fe20000000800 */
[----:B------:R-:W-:Y:S01]  /*5a30*/  @!PT LDS RZ, [RZ] ;  /* 0x00000000fffff984 */ /* 0x000fe20000000800 */
[----:B------:R-:W-:Y:S01]  /*5a40*/  @!PT LDS RZ, [RZ] ;  /* 0x00000000fffff984 */ /* 0x000fe20000000800 */
[----:B------:R-:W-:Y:S01]  /*5a50*/  @!PT LDS RZ, [RZ] ;  /* 0x00000000fffff984 */ /* 0x000fe20000000800 */
[----:B------:R3:W-:Y:S06]  /*5a60*/  MEMBAR.ALL.CTA ;  /* 0x0000000000007992 */ /* 0x0007ec0000008000 */
[----:B---3--:R-:W3:Y:S01]  /*5a70*/  FENCE.VIEW.ASYNC.S ;  /* 0x00000000000073c6 */ /* 0x008ee20000000000 */
[----:B--2---:R-:W-:Y:S11]  /*5a80*/  LOP3.LUT P0, RZ, R6, 0x1, RZ, 0xc0, !PT ;  /* 0x0000000106ff7812 */ /* 0x004ff6000780c0ff */
[----:B------:R-:W-:Y:S02]  /*5a90*/  @!UPT UIADD3 URZ, UPT, UPT, URZ, URZ, URZ ;  /* 0x000000fffffff290 */ /* 0x000fe4000fffe0ff */
[----:B---3--:R-:W-:Y:S01]  /*5aa0*/  VOTEU.ANY UP2, P0 ;  /* 0x0000000000ff7886 */ /* 0x008fe20000040100 */
[----:B------:R-:W-:Y:S11]  /*5ab0*/  PLOP3.LUT P0, PT, PT, PT, UP2, 0x80, 0x8 ;  /* 0x000000000008781c */ /* 0x000ff60003f0f028 */
[----:B------:R-:W-:Y:S02]  /*5ac0*/  @!UPT UIADD3 URZ, UPT, UPT, URZ, URZ, URZ ;  /* 0x000000fffffff290 */ /* 0x000fe4000fffe0ff */
[----:B------:R-:W-:Y:S02]  /*5ad0*/  @P0 SHF.R.U32.HI R0, RZ, 0x10, R5 ;  /* 0x00000010ff000819 */ /* 0x000fe40000011605 */
[----:B------:R-:W-:Y:S02]  /*5ae0*/  @P0 MOV R2, R4 ;  /* 0x0000000400020202 */ /* 0x000fe40000000f00 */
[----:B------:R-:W-:Y:S01]  /*5af0*/  @P0 R2UR UR4, R0 ;  /* 0x00000000000402ca */ /* 0x000fe200000e0000 */
[----:B------:R-:W-:Y:S01]  /*5b00*/  VIADD R0, R8, 0x270 ;  /* 0x0000027008007836 */ /* 0x000fe20000000000 */
[----:B------:R-:W-:Y:S02]  /*5b10*/  @P0 LOP3.LUT R4, R5, 0xffff, RZ, 0xc0, !PT ;  /* 0x0000ffff05040812 */ /* 0x000fe400078ec0ff */
[----:B------:R-:W-:Y:S02]  /*5b20*/  @P0 R2UR UR6, R2 ;  /* 0x00000000020602ca */ /* 0x000fe400000e0000 */
[----:B------:R-:W-:Y:S02]  /*5b30*/  PRMT R0, RZ, 0x654, R0 ;  /* 0x00000654ff007816 */ /* 0x000fe40000000000 */
[----:B------:R-:W-:Y:S02]  /*5b40*/  @P0 R2UR UR5, R4 ;  /* 0x00000000040502ca */ /* 0x000fe400000e0000 */
[----:B------:R2:W-:Y:S03]  /*5b50*/  SYNCS.ARRIVE.TRANS64.RED.A1T0 RZ, [R0+URZ], RZ ;  /* 0x000000ff00ff79a7 */ /* 0x0005e600081004ff */
[----:B------:R-:W-:Y:S04]  /*5b60*/  @UP2 UMOV UR29, UR4 ;  /* 0x00000004001d2c82 */ /* 0x000fe80008000000 */
[----:B------:R-:W-:Y:S04]  /*5b70*/  @UP2 UMOV UR14, UR6 ;  /* 0x00000006000e2c82 */ /* 0x000fe80008000000 */
[----:B------:R-:W-:Y:S01]  /*5b80*/  @UP2 UMOV UR13, UR5 ;  /* 0x00000005000d2c82 */ /* 0x000fe20008000000 */
[----:B------:R-:W-:Y:S05]  /*5b90*/  BRA.U !UP0, `(.L_x_117) ;  /* 0x0000000108c07547 */ /* 0x000fea000b800000 */
[----:B------:R-:W-:Y:S02]  /*5ba0*/  UIMAD.WIDE.U32 UR16, UR13, UR51, URZ ;  /* 0x000000330d1072a5 */ /* 0x000fe4000f8e00ff */
[----:B------:R-:W-:Y:S02]  /*5bb0*/  UP2UR UR20, UPR, URZ, 0x4 ;  /* 0x00000004ff147883 */ /* 0x000fe40008000000 */
[----:B------:R-:W-:Y:S02]  /*5bc0*/  UISETP.NE.AND UP2, UPT, UR50, 0x1, UPT ;  /* 0x000000013200788c */ /* 0x000fe4000bf45270 */
[----:B------:R-:W-:Y:S02]  /*5bd0*/  UIMAD.WIDE.U32 UR18, UR14, UR48, URZ ;  /* 0x000000300e1272a5 */ /* 0x000fe4000f8e00ff */
[----:B------:R-:W-:Y:S02]  /*5be0*/  USEL UR4, UR37, UR53, !UP2 ;  /* 0x0000003525047287 */ /* 0x000fe4000d000000 */
[----:B------:R-:W-:Y:S02]  /*5bf0*/  UISETP.NE.AND UP0, UPT, UR15, 0x1, UPT ;  /* 0x000000010f00788c */ /* 0x000fe4000bf05270 */
[----:B------:R-:W-:Y:S02]  /*5c00*/  UP2UR UR24, UPR, URZ, 0x2 ;  /* 0x00000002ff187883 */ /* 0x000fe40008000000 */
[----:B------:R-:W-:Y:S02]  /*5c10*/  UISETP.NE.AND UP1, UPT, UR45, 0x1, UPT ;  /* 0x000000012d00788c */ /* 0x000fe4000bf25270 */
[----:B-1----:R-:W-:Y:S02]  /*5c20*/  UIMAD.WIDE.U32 UR8, UR4, UR22, URZ ;  /* 0x00000016040872a5 */ /* 0x002fe4000f8e00ff */
[----:B------:R-:W-:Y:S01]  /*5c30*/  USEL UR7, UR38, UR54, !UP0 ;  /* 0x0000003626077287 */ /* 0x000fe2000c000000 */
[----:B------:R-:W-:Y:S02]  /*5c40*/  UMOV UR5, UR17 ;  /* 0x0000001100057c82 */ /* 0x000fe40008000000 */
[----:B------:R-:W-:Y:S02]  /*5c50*/  USHF.R.U32.HI UR6, URZ, UR57, UR5 ;  /* 0x00000039ff067299 */ /* 0x000fe40008011605 */
[----:B------:R-:W-:Y:S02]  /*5c60*/  UIMAD.WIDE.U32 UR10, UR7, UR22, URZ ;  /* 0x00000016070a72a5 */ /* 0x000fe4000f8e00ff */
[----:B------:R-:W-:Y:S02]  /*5c70*/  USEL UR6, UR13, UR6, !UP2 ;  /* 0x000000060d067287 */ /* 0x000fe4000d000000 */
[----:B------:R-:W-:Y:S01]  /*5c80*/  UISETP.NE.AND UP2, UPT, UR20, URZ, UPT ;  /* 0x000000ff1400728c */ /* 0x000fe2000bf45270 */
[----:B------:R-:W-:Y:S02]  /*5c90*/  UMOV UR5, UR19 ;  /* 0x0000001300057c82 */ /* 0x000fe40008000000 */
[----:B------:R-:W-:Y:S03]  /*5ca0*/  USHF.R.U32.HI UR12, URZ, UR49, UR5 ;  /* 0x00000031ff0c7299 */ /* 0x000fe60008011605 */
[----:B------:R-:W-:Y:S02]  /*5cb0*/  UMOV UR5, UR9 ;  /* 0x0000000900057c82 */ /* 0x000fe40008000000 */
[----:B------:R-:W-:Y:S03]  /*5cc0*/  @UP1 USHF.R.U32.HI UR4, URZ, UR23, UR5 ;  /* 0x00000017ff041299 */ /* 0x000fe60008011605 */
[----:B------:R-:W-:Y:S01]  /*5cd0*/  UMOV UR5, UR11 ;  /* 0x0000000b00057c82 */ /* 0x000fe20008000000 */
[----:B------:R-:W-:Y:S02]  /*5ce0*/  UIMAD UR4, UR45, UR4, URZ ;  /* 0x000000042d0472a4 */ /* 0x000fe4000f8e02ff */
[----:B------:R-:W-:Y:S02]  /*5cf0*/  @UP1 USHF.R.U32.HI UR7, URZ, UR23, UR5 ;  /* 0x00000017ff071299 */ /* 0x000fe40008011605 */
[----:B------:R-:W-:Y:S02]  /*5d00*/  USEL UR5, UR14, UR12, !UP0 ;  /* 0x0000000c0e057287 */ /* 0x000fe4000c000000 */
[----:B------:R-:W-:Y:S02]  /*5d10*/  UIMAD.WIDE.U32 UR10, UR6, UR22, URZ ;  /* 0x00000016060a72a5 */ /* 0x000fe4000f8e00ff */
[----:B------:R-:W-:Y:S02]  /*5d20*/  UIMAD UR8, UR45, UR7, URZ ;  /* 0x000000072d0872a4 */ /* 0x000fe4000f8e02ff */
[----:B------:R-:W-:Y:S03]  /*5d30*/  UISETP.GE.AND UP0, UPT, UR6, UR4, UPT ;  /* 0x000000040600728c */ /* 0x000fe6000bf06270 */
[----:B------:R-:W-:Y:S01]  /*5d40*/  UMOV UR4, UR11 ;  /* 0x0000000b00047c82 */ /* 0x000fe20008000000 */
[----:B------:R-:W-:Y:S02]  /*5d50*/  UISETP.GE.OR UP0, UPT, UR5, UR8, UP0 ;  /* 0x000000080500728c */ /* 0x000fe40008706670 */
[----:B------:R-:W-:Y:S02]  /*5d60*/  USHF.R.U32.HI UR4, URZ, UR23, UR4 ;  /* 0x00000017ff047299 */ /* 0x000fe40008011604 */
[----:B------:R-:W-:Y:S02]  /*5d70*/  UIMAD.WIDE.U32 UR8, UR5, UR22, URZ ;  /* 0x00000016050872a5 */ /* 0x000fe4000f8e00ff */
[----:B------:R-:W-:Y:S04]  /*5d80*/  USEL UR10, UR6, UR4, !UP1 ;  /* 0x00000004060a7287 */ /* 0x000fe8000c800000 */
[----:B------:R-:W-:Y:S01]  /*5d90*/  UIADD3 UR11, UPT, UPT, -UR10, URZ, URZ ;  /* 0x000000ff0a0b7290 */ /* 0x000fe2000fffe1ff */
[----:B------:R-:W-:Y:S02]  /*5da0*/  @!UP0 UMOV UR4, UR9 ;  /* 0x0000000900048c82 */ /* 0x000fe40008000000 */
[----:B------:R-:W-:Y:S02]  /*5db0*/  @!UP0 USHF.R.U32.HI UR4, URZ, UR23, UR4 ;  /* 0x00000017ff048299 */ /* 0x000fe40008011604 */
[----:B------:R-:W-:Y:S02]  /*5dc0*/  UIMAD UR8, UR45, UR11, UR6 ;  /* 0x0000000b2d0872a4 */ /* 0x000fe4000f8e0206 */
[----:B------:R-:W-:Y:S02]  /*5dd0*/  @!UP0 USEL UR4, UR5, UR4, !UP1 ;  /* 0x0000000405048287 */ /* 0x000fe4000c800000 */
[----:B------:R-:W-:Y:S02]  /*5de0*/  UISETP.NE.AND UP1, UPT, UR24, URZ, UPT ;  /* 0x000000ff1800728c */ /* 0x000fe4000bf25270 */
[----:B------:R-:W-:Y:S02]  /*5df0*/  @!UP0 UIMAD UR7, UR7, UR8, UR4 ;  /* 0x00000008070782a4 */ /* 0x000fe4000f8e0204 */
[----:B------:R-:W-:Y:S02]  /*5e00*/  @!UP0 UIADD3 UR9, UPT, UPT, UR10, -UR4, URZ ;  /* 0x800000040a098290 */ /* 0x000fe4000fffe0ff */
[----:B------:R-:W-:Y:S02]  /*5e10*/  UIADD3 UR8, UPT, UPT, -UR6, URZ, URZ ;  /* 0x000000ff06087290 */ /* 0x000fe4000fffe1ff */
[----:B------:R-:W-:Y:S02]  /*5e20*/  UIADD3 UR4, UPT, UPT, -UR5, URZ, URZ ;  /* 0x000000ff05047290 */ /* 0x000fe4000fffe1ff */
[----:B------:R-:W-:Y:S03]  /*5e30*/  @!UP0 UIMAD UR6, UR9, UR45, UR5 ;  /* 0x0000002d090682a4 */ /* 0x000fe6000f8e0205 */
[----:B------:R-:W-:Y:S01]  /*5e40*/  @!UP0 UMOV UR5, UR7 ;  /* 0x0000000700058c82 */ /* 0x000fe20008000000 */
[----:B------:R-:W-:Y:S02]  /*5e50*/  UIMAD UR7, UR15, UR4, UR14 ;  /* 0x000000040f0772a4 */ /* 0x000fe4000f8e020e */
[----:B------:R-:W-:Y:S02]  /*5e60*/  UIMAD UR4, UR50, UR8, UR13 ;  /* 0x00000008320472a4 */ /* 0x000fe4000f8e020d */
[----:B------:R-:W-:Y:S02]  /*5e70*/  UIMAD UR14, UR5, UR15, UR7 ;  /* 0x0000000f050e72a4 */ /* 0x000fe4000f8e0207 */
[----:B------:R-:W-:Y:S11]  /*5e80*/  UIMAD UR13, UR6, UR50, UR4 ;  /* 0x00000032060d72a4 */ /* 0x000ff6000f8e0204 */
[----:B------:R-:W-:Y:S01]  /*5e90*/  @!UPT UIADD3 URZ, UPT, UPT, URZ, URZ, URZ ;  /* 0x000000fffffff290 */ /* 0x000fe2000fffe0ff */
.L_x_117:
[----:B------:R-:W3:Y:S01]  /*5ea0*/  @!UP4 LDCU.128 UR8, c[0x0][0xb10] ;  /* 0x00016200ff08c7ac */ /* 0x000ee20008000c00 */
[----:B------:R-:W-:Y:S02]  /*5eb0*/  ISETP.NE.U32.AND P0, PT, RZ, UR30, PT ;  /* 0x0000001eff007c0c */ /* 0x000fe4000bf05070 */
[----:B------:R-:W-:Y:S02]  /*5ec0*/  SHF.L.U32 R4, R11, 0x1f, RZ ;  /* 0x0000001f0b047819 */ /* 0x000fe400000006ff */
[----:B------:R-:W-:Y:S01]  /*5ed0*/  ISETP.NE.AND.EX P0, PT, RZ, UR31, PT, P0 ;  /* 0x0000001fff007c0c */ /* 0x000fe2000bf05300 */
[----:B------:R-:W4:Y:S01]  /*5ee0*/  @!UP4 LDCU UR5, c[0x0][0xb0c] ;  /* 0x00016180ff05c7ac */ /* 0x000f220008000800 */
[----:B------:R-:W-:Y:S02]  /*5ef0*/  USHF.L.U32 UR42, UR34, 0x8, URZ ;  /* 0x00000008222a7899 */ /* 0x000fe400080006ff */
[----:B------:R-:W-:Y:S02]  /*5f00*/  USHF.L.U32 UR43, UR32, 0x6, URZ ;  /* 0x00000006202b7899 */ /* 0x000fe400080006ff */
[----:B---3--:R-:W-:Y:S07]  /*5f10*/  UIMAD.WIDE.U32 UR6, UR14, UR8, URZ ;  /* 0x000000080e0672a5 */ /* 0x008fee000f8e00ff */
[----:B------:R-:W-:Y:S01]  /*5f20*/  @!UP4 UMOV UR4, UR7 ;  /* 0x000000070004cc82 */ /* 0x000fe20008000000 */
[----:B----4-:R-:W-:Y:S02]  /*5f30*/  @!UP4 UISETP.NE.AND UP0, UPT, UR5, 0x1, UPT ;  /* 0x000000010500c88c */ /* 0x010fe4000bf05270 */
[----:B------:R-:W-:Y:S02]  /*5f40*/  @!UP4 USHF.R.U32.HI UR4, URZ, UR9, UR4 ;  /* 0x00000009ff04c299 */ /* 0x000fe40008011604 */
[----:B------:R-:W-:Y:S02]  /*5f50*/  UIMAD.WIDE.U32 UR6, UR13, UR11, URZ ;  /* 0x0000000b0d0672a5 */ /* 0x000fe4000f8e00ff */
[----:B------:R-:W-:Y:S02]  /*5f60*/  @!UP4 USEL UR8, UR14, UR4, !UP0 ;  /* 0x000000040e08c287 */ /* 0x000fe4000c000000 */
[----:B------:R-:W-:Y:S03]  /*5f70*/  @!UP4 UISETP.NE.AND UP0, UPT, UR10, 0x1, UPT ;  /* 0x000000010a00c88c */ /* 0x000fe6000bf05270 */
[----:B------:R-:W-:Y:S02]  /*5f80*/  @!UP4 UMOV UR6, UR7 ;  /* 0x000000070006cc82 */ /* 0x000fe40008000000 */
[----:B------:R-:W3:Y:S02]  /*5f90*/  @!UP4 LDCU UR4, c[0x0][0xb20] ;  /* 0x00016400ff04c7ac */ /* 0x000ee40008000800 */
[----:B---3--:R-:W-:Y:S04]  /*5fa0*/  @!UP4 USHF.R.U32.HI UR6, URZ, UR4, UR6 ;  /* 0x00000004ff06c299 */ /* 0x008fe80008011606 */
[----:B------:R-:W-:Y:S04]  /*5fb0*/  @!UP4 USEL UR6, UR13, UR6, !UP0 ;  /* 0x000000060d06c287 */ /* 0x000fe8000c000000 */
[----:B------:R-:W-:Y:S02]  /*5fc0*/  @!UP4 UIADD3 UR4, UPT, UPT, -UR8, UR6, URZ ;  /* 0x000000060804c290 */ /* 0x000fe4000fffe1ff */
[----:B------:R-:W-:Y:S02]  /*5fd0*/  @!UP4 UIADD3 UR6, UPT, UPT, UR8, -UR6, URZ ;  /* 0x800000060806c290 */ /* 0x000fe4000fffe0ff */
[----:B------:R-:W-:Y:S02]  /*5fe0*/  @!UP4 UIMAD UR14, UR4, UR5, UR14 ;  /* 0x00000005040ec2a4 */ /* 0x000fe4000f8e020e */
[----:B------:R-:W-:Y:S01]  /*5ff0*/  @!UP4 UIMAD UR13, UR6, UR10, UR13 ;  /* 0x0000000a060dc2a4 */ /* 0x000fe2000f8e020d */
[----:B------:R-:W-:Y:S11]  /*6000*/  BRA.U UP3, `(.L_x_118) ;  /* 0x0000000103107547 */ /* 0x000ff6000b800000 */
[----:B--2---:R-:W-:Y:S04]  /*6010*/  MOV R0, UR56 ;  /* 0x0000003800007c02 */ /* 0x004fe80008000f00 */
[----:B------:R-:W-:Y:S04]  /*6020*/  SHF.L.U32 R5, R0, 0x1f, RZ ;  /* 0x0000001f00057819 */ /* 0x000fe800000006ff */
[----:B------:R-:W2:Y:S02]  /*6030*/  SYNCS.PHASECHK.TRANS64.TRYWAIT P1, [UR21+0x258], R5 ;  /* 0x00025805ff0075a7 */ /* 0x000ea40008021115 */
[----:B--2---:R-:W-:Y:S05]  /*6040*/  @!P1 BRA `(.L_x_119) ;  /* 0x0000006400589947 */ /* 0x004fea0003800000 */
.L_x_118:
[----:B------:R-:W-:Y:S05]  /*6050*/  BRA.U !UP5, `(.L_x_120) ;  /* 0x000000010d387547 */ /* 0x000fea000b800000 */
[----:B------:R-:W-:Y:S01]  /*6060*/  UPLOP3.LUT UP1, UPT, UPT, UPT, UP6, 0x80, 0x8 ;  /* 0x000000000008789c */ /* 0x000fe20003f2f060 */
[----:B--2---:R-:W-:Y:S01]  /*6070*/  HFMA2 R0, -RZ, RZ, 0, 5.9604644775390625e-08 ;  /* 0x00000001ff007431 */ /* 0x004fe200000001ff */
[----:B------:R-:W2:Y:S01]  /*6080*/  LDCU.64 UR8, c[0x0][0x358] ;  /* 0x00006b00ff0877ac */ /* 0x000ea20008000a00 */
[----:B------:R-:W-:Y:S03]  /*6090*/  IMAD.MOV.U32 R86, RZ, RZ, 0x1 ;  /* 0x00000001ff567424 */ /* 0x000fe600078e00ff */
[----:B------:R-:W-:Y:S05]  /*60a0*/  PLOP3.LUT P1, PT, PT, PT, UP1, 0x80, 0x8 ;  /* 0x000000000008781c */ /* 0x000fea0003f2f018 */
[----:B------:R-:W3:Y:S01]  /*60b0*/  @UP1 LDCU.64 UR4, c[0x0][0x888] ;  /* 0x00011100ff0417ac */ /* 0x000ee20008000a00 */
[----:B------:R-:W-:Y:S07]  /*60c0*/  @UP1 UIMAD UR6, UR36, UR30, URZ ;  /* 0x0000001e240612a4 */ /* 0x000fee000f8e02ff */
[----:B------:R-:W-:Y:S01]  /*60d0*/  @!P1 PRMT R86, R0, 0x7610, R86 ;  /* 0x0000761000569816 */ /* 0x000fe20000000056 */
[----:B---3--:R-:W-:Y:S06]  /*60e0*/  @UP1 UIMAD.WIDE UR4, UR6, 0x4, UR4 ;  /* 0x00000004060418a5 */ /* 0x008fec000f8e0204 */
[----:B------:R-:W-:Y:S01]  /*60f0*/  IMAD.U32 R6, RZ, RZ, UR4 ;  /* 0x00000004ff067e24 */ /* 0x000fe2000f8e00ff */
[----:B------:R-:W-:Y:S04]  /*6100*/  MOV R7, UR5 ;  /* 0x0000000500077c02 */ /* 0x000fe80008000f00 */
[----:B------:R-:W3:Y:S01]  /*6110*/  @!UP1 LDCU UR4, c[0x0][0x880] ;  /* 0x00011000ff0497ac */ /* 0x000ee20008000800 */
[----:B--2--5:R4:W5:Y:S02]  /*6120*/  @P1 LDG.E R41, desc[UR8][R6.64] ;  /* 0x0000000806291981 */ /* 0x024964000c1e1900 */
[----:B---34-:R-:W-:Y:S07]  /*6130*/  @!P1 IMAD.U32 R41, RZ, RZ, UR4 ;  /* 0x00000004ff299e24 */ /* 0x018fee000f8e00ff */
.L_x_120:
[----:B-----5:R-:W-:Y:S01]  /*6140*/  @!P0 FSETP.EQ.AND P2, PT, R41, RZ, PT ;  /* 0x000000ff2900820b */ /* 0x020fe20003f42000 */
[----:B------:R-:W-:Y:S01]  /*6150*/  @!UPT UIADD3 URZ, UPT, UPT, URZ, URZ, URZ ;  /* 0x000000fffffff290 */ /* 0x000fe2000fffe0ff */
[----:B------:R-:W-:Y:S11]  /*6160*/  @!P0 BRA `(.L_x_121) ;  /* 0x0000000000148947 */ /* 0x000ff60003800000 */
[----:B------:R-:W-:Y:S02]  /*6170*/  LOP3.LUT P0, RZ, R86, 0xff, RZ, 0xc0, !PT ;  /* 0x000000ff56ff7812 */ /* 0x000fe4000780c0ff */
[----:B------:R-:W-:Y:S04]  /*6180*/  PLOP3.LUT P2, PT, PT, PT, UP1, 0x80, 0x8 ;  /* 0x000000000008781c */ /* 0x000fe80003f4f018 */
[----:B------:R-:W-:Y:S07]  /*6190*/  PLOP3.LUT P2, PT, P2, PT, PT, 0x8, 0x80 ;  /* 0x000000000080781c */ /* 0x000fee000174e170 */
[----:B------:R-:W-:Y:S11]  /*61a0*/  @P0 FSETP.EQ.AND P2, PT, R41, RZ, PT ;  /* 0x000000ff2900020b */ /* 0x000ff60003f42000 */
[----:B------:R-:W-:Y:S02]  /*61b0*/  @!UPT UIADD3 URZ, UPT, UPT, URZ, URZ, URZ ;  /* 0x000000fffffff290 */ /* 0x000fe4000fffe0ff */
.L_x_121:
[----:B------:R-:W3:Y:S01]  /*61c0*/  SYNCS.PHASECHK.TRANS64.TRYWAIT P0, [UR21+0x230], R4 ;  /* 0x00023004ff0075a7 */ /* 0x000ee20008001115 */
[----:B------:R-:W-:Y:S04]  /*61d0*/  ELECT P1, URZ, PT ;  /* 0x0000000000ff782f */ /* 0x000fe80003820000 */
[----:B------:R-:W-:Y:S01]  /*61e0*/  PLOP3.LUT P1, PT, P2, P1, PT, 0xf2, 0x2f ;  /* 0x00000000002f781c */ /* 0x000fe20001723e72 */
[----:B------:R-:W-:Y:S01]  /*61f0*/  @!UPT UIADD3 URZ, UPT, UPT, URZ, URZ, URZ ;  /* 0x000000fffffff290 */ /* 0x000fe2000fffe0ff */
[----:B---3--:R-:W-:Y:S11]  /*6200*/  @!P0 BRA `(.L_x_122) ;  /* 0x0000006400008947 */ /* 0x008ff60003800000 */
.L_x_264:
[----:B------:R-:W-:Y:S01]  /*6210*/  @!P1 IADD3 R2, P0, PT, R12, 0x580, RZ ;  /* 0x000005800c029810 */ /* 0x000fe20007f1e0ff */
[----:B------:R-:W-:Y:S01]  /*6220*/  VOTEU.ALL UP0, P1 ;  /* 0x0000000000ff7886 */ /* 0x000fe20000800000 */
[----:B------:R-:W-:Y:S01]  /*6230*/  UMOV UR6, 0x0 ;  /* 0x0000000000067882 */ /* 0x000fe20000000000 */
[----:B------:R-:W-:Y:S01]  /*6240*/  UMOV UR7, 0x10000000 ;  /* 0x1000000000077882 */ /* 0x000fe20000000000 */
[----:B------:R-:W-:Y:S01]  /*6250*/  @!P1 R2UR UR5, R2 ;  /* 0x00000000020592ca */ /* 0x000fe200000e0000 */
[----:B--2---:R-:W-:Y:S01]  /*6260*/  @!P1 IMAD.X R0, RZ, RZ, R13, P0 ;  /* 0x000000ffff009224 */ /* 0x004fe200000e060d */
[----:B------:R-:W-:Y:S02]  /*6270*/  @!UP0 UIADD3 UR40, UPT, UPT, UR21, 0x400, URZ ;  /* 0x0000040015288890 */ /* 0x000fe4000fffe0ff */
[----:B------:R-:W-:Y:S02]  /*6280*/  @!UP0 UIADD3 UR10, UPT, UPT, UR42, 0x80, URZ ;  /* 0x000000802a0a8890 */ /* 0x000fe4000fffe0ff */
[----:B------:R-:W-:Y:S01]  /*6290*/  @!P1 R2UR UR4, R0 ;  /* 0x00000000000492ca */ /* 0x000fe200000e0000 */
[----:B------:R-:W-:Y:S01]  /*62a0*/  @!UP0 UIADD3 UR8, UPT, UPT, UR21, 0xc00, URZ ;  /* 0x00000c0015088890 */ /* 0x000fe2000fffe0ff */
[----:B------:R-:W-:Y:S01]  /*62b0*/  @!P1 IMAD.MOV.U32 R0, RZ, RZ, 0x1000 ;  /* 0x00001000ff009424 */ /* 0x000fe200078e00ff */
[----:B------:R-:W-:Y:S01]  /*62c0*/  VOTEU.ALL UP0, P1 ;  /* 0x0000000000ff7886 */ /* 0x000fe20000800000 */
[----:B------:R-:W-:Y:S01]  /*62d0*/  UMOV UR44, UR36 ;  /* 0x00000024002c7c82 */ /* 0x000fe20008000000 */
[----:B------:R-:W-:Y:S01]  /*62e0*/  UMOV UR9, UR41 ;  /* 0x0000002900097c82 */ /* 0x000fe20008000000 */
[----:B------:R-:W-:Y:S01]  /*62f0*/  UMOV UR11, UR43 ;  /* 0x0000002b000b7c82 */ /* 0x000fe20008000000 */
[----:B------:R-:W-:Y:S01]  /*6300*/  IMAD.U32 R6, RZ, RZ, UR5 ;  /* 0x00000005ff067e24 */ /* 0x000fe2000f8e00ff */
[----:B------:R-:W-:Y:S05]  /*6310*/  UMOV UR12, UR36 ;  /* 0x00000024000c7c82 */ /* 0x000fea0008000000 */
[----:B------:R-:W-:Y:S01]  /*6320*/  IMAD.U32 R7, RZ, RZ, UR4 ;  /* 0x00000004ff077e24 */ /* 0x000fe2000f8e00ff */
[----:B------:R-:W-:Y:S04]  /*6330*/  @!P1 R2UR UR4, R6 ;  /* 0x00000000060492ca */ /* 0x000fe800000e0000 */
[----:B------:R-:W-:Y:S11]  /*6340*/  @!P1 R2UR UR5, R7 ;  /* 0x00000000070592ca */ /* 0x000ff600000e0000 */
[----:B------:R-:W-:Y:S02]  /*6350*/  @!UPT UIADD3 URZ, UPT, UPT, URZ, URZ, URZ ;  /* 0x000000fffffff290 */ /* 0x000fe4000fffe0ff */
[----:B------:R2:W-:Y:S01]  /*6360*/  @!UP0 UTMALDG.3D [UR40], [UR4], desc[UR6] ;  /* 0x00000628040085b4 */ /* 0x0005e20008011000 */
[----:B------:R-:W-:Y:S05]  /*6370*/  VOTEU.ALL UP0, P1 ;  /* 0x0000000000ff7886 */ /* 0x000fea0000800000 */
[----:B------:R2:W-:Y:S01]  /*6380*/  @!UP0 UTMALDG.3D [UR8], [UR4], desc[UR6] ;  /* 0x00000608040085b4 */ /* 0x0005e20008011000 */
[----:B------:R2:W-:Y:S01]  /*6390*/  @!P1 SYNCS.ARRIVE.TRANS64.RED.A0TR RZ, [UR21+0x210], R0 ;  /* 0x00021000ffff99a7 */ /* 0x0005e20008300415 */
[----:B------:R-:W-:Y:S01]  /*63a0*/  SYNCS.ARRIVE.TRANS64.RED.A1T0 RZ, [UR52], RZ ;  /* 0x000000ffffff79a7 */ /* 0x000fe20008100434 */
[----:B------:R-:W3:Y:S02]  /*63b0*/  SYNCS.PHASECHK.TRANS64.TRYWAIT P0, [UR21+0x238], R4 ;  /* 0x00023804ff0075a7 */ /* 0x000ee40008001115 */
[----:B--23--:R-:W-:Y:S05]  /*63c0*/  @!P0 BRA `(.L_x_123) ;  /* 0x0000006000a88947 */ /* 0x00cfea0003800000 */
.L_x_266:
[----:B------:R-:W-:Y:S01]  /*63d0*/  @!P1 IADD3 R2, P0, PT, R12, 0x580, RZ ;  /* 0x000005800c029810 */ /* 0x000fe20007f1e0ff */
[----:B------:R-:W-:Y:S01]  /*63e0*/  VOTEU.ALL UP0, P1 ;  /* 0x0000000000ff7886 */ /* 0x000fe20000800000 */
[----:B------:R-:W-:Y:S01]  /*63f0*/  UMOV UR6, 0x0 ;  /* 0x0000000000067882 */ /* 0x000fe20000000000 */
[----:B------:R-:W-:Y:S01]  /*6400*/  UMOV UR7, 0x10000000 ;  /* 0x1000000000077882 */ /* 0x000fe20000000000 */
[----:B------:R-:W-:Y:S01]  /*6410*/  @!P1 R2UR UR5, R2 ;  /* 0x00000000020592ca */ /* 0x000fe200000e0000 */
[----:B------:R-:W-:Y:S01]  /*6420*/  @!P1 IMAD.X R0, RZ, RZ, R13, P0 ;  /* 0x000000ffff009224 */ /* 0x000fe200000e060d */
[----:B------:R-:W-:Y:S02]  /*6430*/  @!UP0 UIADD3 UR34, UPT, UPT, UR42, 0x20, URZ ;  /* 0x000000202a228890 */ /* 0x000fe4000fffe0ff */
[----:B------:R-:W-:Y:S02]  /*6440*/  @!UP0 UIADD3 UR32, UPT, UPT, UR21, 0x1400, URZ ;  /* 0x0000140015208890 */ /* 0x000fe4000fffe0ff */
[----:B------:R-:W-:Y:S01]  /*6450*/  @!P1 R2UR UR4, R0 ;  /* 0x00000000000492ca */ /* 0x000fe200000e0000 */
[----:B------:R-:W-:Y:S01]  /*6460*/  @!UP0 UIADD3 UR10, UPT, UPT, UR42, 0xa0, URZ ;  /* 0x000000a02a0a8890 */ /* 0x000fe2000fffe0ff */
[----:B------:R-:W-:Y:S01]  /*6470*/  @!P1 IMAD.MOV.U32 R0, RZ, RZ, 0x1000 ;  /* 0x00001000ff009424 */ /* 0x000fe200078e00ff */
[----:B------:R-:W-:Y:S01]  /*6480*/  @!UP0 UIADD3 UR8, UPT, UPT, UR21, 0x1c00, URZ ;  /* 0x00001c0015088890 */ /* 0x000fe2000fffe0ff */
[----:B------:R-:W-:Y:S01]  /*6490*/  VOTEU.ALL UP0, P1 ;  /* 0x0000000000ff7886 */ /* 0x000fe20000800000 */
[----:B------:R-:W-:Y:S02]  /*64a0*/  UMOV UR35, UR43 ;  /* 0x0000002b00237c82 */ /* 0x000fe40008000000 */
[----:B------:R-:W-:Y:S01]  /*64b0*/  IMAD.U32 R6, RZ, RZ, UR5 ;  /* 0x00000005ff067e24 */ /* 0x000fe2000f8e00ff */
[----:B------:R-:W-:Y:S01]  /*64c0*/  UMOV UR9, UR33 ;  /* 0x0000002100097c82 */ /* 0x000fe20008000000 */
[----:B------:R-:W-:Y:S01]  /*64d0*/  UMOV UR11, UR43 ;  /* 0x0000002b000b7c82 */ /* 0x000fe20008000000 */
[----:B------:R-:W-:Y:S03]  /*64e0*/  UMOV UR12, UR36 ;  /* 0x00000024000c7c82 */ /* 0x000fe60008000000 */
        /* <DEDUP_REMOVED lines=9> */
[----:B------:R-:W4:Y:S02]  /*6580*/  SYNCS.PHASECHK.TRANS64.TRYWAIT P0, [UR21+0x240], R4 ;  /* 0x00024004ff0075a7 */ /* 0x000f240008001115 */
[----:B---34-:R-:W-:Y:S05]  /*6590*/  @!P0 BRA `(.L_x_124) ;  /* 0x00000060004c8947 */ /* 0x018fea0003800000 */
.L_x_268:
[----:B------:R-:W-:Y:S01]  /*65a0*/  @!P1 IADD3 R2, P0, PT, R12, 0x580, RZ ;  /* 0x000005800c029810 */ /* 0x000fe20007f1e0ff */
[----:B------:R-:W-:Y:S01]  /*65b0*/  VOTEU.ALL UP0, P1 ;  /* 0x0000000000ff7886 */ /* 0x000fe20000800000 */
[----:B------:R-:W-:Y:S01]  /*65c0*/  UMOV UR6, 0x0 ;  /* 0x0000000000067882 */ /* 0x000fe20000000000 */
[----:B------:R-:W-:Y:S01]  /*65d0*/  UMOV UR7, 0x10000000 ;  /* 0x1000000000077882 */ /* 0x000fe20000000000 */
[----:B------:R-:W-:Y:S01]  /*65e0*/  @!P1 R2UR UR5, R2 ;  /* 0x00000000020592ca */ /* 0x000fe200000e0000 */
[----:B------:R-:W-:Y:S01]  /*65f0*/  @!P1 IMAD.X R0, RZ, RZ, R13, P0 ;  /* 0x000000ffff009224 */ /* 0x000fe200000e060d */
[----:B------:R-:W-:Y:S01]  /*6600*/  @!UP0 UIADD3 UR26, UPT, UPT, UR42, 0x40, URZ ;  /* 0x000000402a1a8890 */ /* 0x000fe2000fffe0ff */
[----:B------:R-:W-:Y:S01]  /*6610*/  VIADD R10, R10, 0x1 ;  /* 0x000000010a0a7836 */ /* 0x000fe20000000000 */
        /* <DEDUP_REMOVED lines=10> */
[----:B------:R-:W-:Y:S01]  /*66c0*/  UMOV UR11, UR43 ;  /* 0x0000002b000b7c82 */ /* 0x000fe20008000000 */
[----:B------:R-:W-:Y:S02]  /*66d0*/  UMOV UR12, UR36 ;  /* 0x00000024000c7c82 */ /* 0x000fe40008000000 */
        /* <DEDUP_REMOVED lines=11> */
.L_x_270:
[----:B------:R-:W-:Y:S01]  /*6790*/  UIADD3 UR32, UPT, UPT, UR14, UR59, URZ ;  /* 0x0000003b0e207290 */ /* 0x000fe2000fffe0ff */
[----:B------:R-:W-:Y:S01]  /*67a0*/  @!P1 IADD3 R2, P0, PT, R12, 0x580, RZ ;  /* 0x000005800c029810 */ /* 0x000fe20007f1e0ff */
[----:B------:R-:W-:Y:S01]  /*67b0*/  UPLOP3.LUT UP3, UPT, UPT, UPT, UPT, 0x80, 0x8 ;  /* 0x000000000008789c */ /* 0x000fe20003f6f070 */
[----:B------:R-:W-:Y:S01]  /*67c0*/  R2UR UR24, R88 ;  /* 0x00000000581872ca */ /* 0x000fe200000e0000 */
[----:B------:R-:W-:Y:S01]  /*67d0*/  VOTEU.ALL UP0, P1 ;  /* 0x0000000000ff7886 */ /* 0x000fe20000800000 */
[----:B------:R-:W-:Y:S01]  /*67e0*/  @!P1 R2UR UR5, R2 ;  /* 0x00000000020592ca */ /* 0x000fe200000e0000 */
[----:B------:R-:W-:Y:S01]  /*67f0*/  @!P1 IMAD.X R0, RZ, RZ, R13, P0 ;  /* 0x000000ffff009224 */ /* 0x000fe200000e060d */
[----:B------:R-:W-:Y:S01]  /*6800*/  UMOV UR6, 0x0 ;  /* 0x0000000000067882 */ /* 0x000fe20000000000 */
[----:B------:R-:W-:Y:S01]  /*6810*/  UMOV UR7, 0x10000000 ;  /* 0x1000000000077882 */ /* 0x000fe20000000000 */
[----:B------:R-:W-:Y:S01]  /*6820*/  @!UP0 UIADD3 UR18, UPT, UPT, UR42, 0x60, URZ ;  /* 0x000000602a128890 */ /* 0x000fe2000fffe0ff */
[----:B------:R-:W-:Y:S01]  /*6830*/  ISETP.NE.AND P0, PT, R10, 0x2, PT ;  /* 0x000000020a00780c */ /* 0x000fe20003f05270 */
[----:B------:R-:W-:Y:S01]  /*6840*/  @!UP0 UIADD3 UR16, UPT, UPT, UR21, 0x3400, URZ ;  /* 0x0000340015108890 */ /* 0x000fe2000fffe0ff */
[----:B------:R-:W-:Y:S01]  /*6850*/  @!P1 R2UR UR4, R0 ;  /* 0x00000000000492ca */ /* 0x000fe200000e0000 */
[----:B------:R-:W-:Y:S01]  /*6860*/  @!UP0 UIADD3 UR17, UPT, UPT, UR21, 0x228, URZ ;  /* 0x0000022815118890 */ /* 0x000fe2000fffe0ff */
[----:B------:R-:W-:Y:S01]  /*6870*/  SEL R0, RZ, 0x1, P0 ;  /* 0x00000001ff007807 */ /* 0x000fe20000000000 */
[----:B------:R-:W-:Y:S01]  /*6880*/  @!UP0 UIADD3 UR10, UPT, UPT, UR42, 0xe0, URZ ;  /* 0x000000e02a0a8890 */ /* 0x000fe2000fffe0ff */
[----:B------:R-:W-:Y:S01]  /*6890*/  LOP3.LUT R11, R11, 0x1, RZ, 0x3c, !PT ;  /* 0x000000010b0b7812 */ /* 0x000fe200078e3cff */
[----:B------:R-:W-:Y:S01]  /*68a0*/  @!UP0 UIADD3 UR8, UPT, UPT, UR21, 0x3c00, URZ ;  /* 0x00003c0015088890 */ /* 0x000fe2000fffe0ff */
[----:B--2---:R-:W-:Y:S01]  /*68b0*/  IMAD.U32 R4, RZ, RZ, UR5 ;  /* 0x00000005ff047e24 */ /* 0x004fe2000f8e00ff */
[----:B------:R-:W-:Y:S01]  /*68c0*/  VOTEU.ALL UP0, P1 ;  /* 0x0000000000ff7886 */ /* 0x000fe20000800000 */
[----:B------:R-:W-:Y:S01]  /*68d0*/  UMOV UR19, UR43 ;  /* 0x0000002b00137c82 */ /* 0x000fe20008000000 */
[----:B------:R-:W-:Y:S01]  /*68e0*/  UMOV UR20, UR36 ;  /* 0x0000002400147c82 */ /* 0x000fe20008000000 */
[----:B------:R-:W-:Y:S01]  /*68f0*/  UMOV UR11, UR43 ;  /* 0x0000002b000b7c82 */ /* 0x000fe20008000000 */
[----:B------:R-:W-:Y:S01]  /*6900*/  UMOV UR12, UR36 ;  /* 0x00000024000c7c82 */ /* 0x000fe20008000000 */
[----:B------:R-:W-:Y:S01]  /*6910*/  UMOV UR9, UR17 ;  /* 0x0000001100097c82 */ /* 0x000fe20008000000 */
[----:B------:R-:W-:Y:S01]  /*6920*/  IMAD.U32 R5, RZ, RZ, UR4 ;  /* 0x00000004ff057e24 */ /* 0x000fe2000f8e00ff */
[----:B------:R-:W-:Y:S01]  /*6930*/  @!P1 R2UR UR4, R4 ;  /* 0x00000000040492ca */ /* 0x000fe200000e0000 */
[----:B------:R-:W-:Y:S01]  /*6940*/  UIADD3 UR34, UPT, UPT, UR13, UR24, URZ ;  /* 0x000000180d227290 */ /* 0x000fe2000fffe0ff */
[----:B------:R-:W-:Y:S01]  /*6950*/  LOP3.LUT R9, R9, R0, RZ, 0x3c, !PT ;  /* 0x0000000009097212 */ /* 0x000fe200078e3cff */
[----:B------:R-:W-:Y:S01]  /*6960*/  UMOV UR36, UR29 ;  /* 0x0000001d00247c82 */ /* 0x000fe20008000000 */
[----:B------:R-:W-:Y:S02]  /*6970*/  @!P1 R2UR UR5, R5 ;  /* 0x00000000050592ca */ /* 0x000fe400000e0000 */
[----:B------:R-:W-:Y:S11]  /*6980*/  SEL R10, R10, RZ, P0 ;  /* 0x000000ff0a0a7207 */ /* 0x000ff60000000000 */
[----:B------:R2:W-:Y:S01]  /*6990*/  @!UP0 UTMALDG.3D [UR16], [UR4], desc[UR6] ;  /* 0x00000610040085b4 */ /* 0x0005e20008011000 */
[----:B------:R-:W-:Y:S05]  /*69a0*/  VOTEU.ALL UP0, P1 ;  /* 0x0000000000ff7886 */ /* 0x000fea0000800000 */
[----:B------:R2:W-:Y:S01]  /*69b0*/  @!UP0 UTMALDG.3D [UR8], [UR4], desc[UR6] ;  /* 0x00000608040085b4 */ /* 0x0005e20008011000 */
[----:B------:R2:W-:Y:S01]  /*69c0*/  @!P1 SYNCS.ARRIVE.TRANS64.RED.A0TR RZ, [UR21+0x228], R3 ;  /* 0x00022803ffff99a7 */ /* 0x0005e20008300415 */
[----:B------:R-:W-:Y:S01]  /*69d0*/  SYNCS.ARRIVE.TRANS64.RED.A1T0 RZ, [UR39], RZ ;  /* 0x000000ffffff79a7 */ /* 0x000fe20008100427 */
[----:B------:R-:W-:Y:S05]  /*69e0*/  BRA.U UP2, `(.L_x_126) ;  /* 0xffffffed02f07547 */ /* 0x000fea000b83ffff */
[----:B--2---:R-:W-:-:S04]  /*69f0*/  SHF.L.U32 R3, R11, 0x1f, RZ ;  /* 0x0000001f0b037819 */ /* 0x004fc800000006ff */
[----:B------:R-:W2:Y:S02]  /*6a00*/  SYNCS.PHASECHK.TRANS64.TRYWAIT P0, [UR21+0x230], R3 ;  /* 0x00023003ff0075a7 */ /* 0x000ea40008001115 */
[----:B--2---:R-:W-:Y:S05]  /*6a10*/  @!P0 BRA `(.L_x_127) ;  /* 0x0000005c005c8947 */ /* 0x004fea0003800000 */
.L_x_272:
[----:B------:R-:W3:Y:S02]  /*6a20*/  SYNCS.PHASECHK.TRANS64.TRYWAIT P0, [UR21+0x238], R3 ;  /* 0x00023803ff0075a7 */ /* 0x000ee40008001115 */
[----:B---3--:R-:W-:Y:S05]  /*6a30*/  @!P0 BRA `(.L_x_128) ;  /* 0x0000005c006c8947 */ /* 0x008fea0003800000 */
.L_x_274:
[----:B------:R-:W3:Y:S02]  /*6a40*/  SYNCS.PHASECHK.TRANS64.TRYWAIT P0, [UR21+0x240], R3 ;  /* 0x00024003ff0075a7 */ /* 0x000ee40008001115 */
[----:B---3--:R-:W-:Y:S05]  /*6a50*/  @!P0 BRA `(.L_x_129) ;  /* 0x0000005c007c8947 */ /* 0x008fea0003800000 */
.L_x_276:
[----:B--2---:R-:W-:-:S07]  /*6a60*/  MOV R0, UR21 ;  /* 0x0000001500007c02 */ /* 0x004fce0008000f00 */
.L_x_130:
[----:B--2---:R-:W-:-:S04]  /*6a70*/  SHF.L.U32 R3, R11, 0x1f, RZ ;  /* 0x0000001f0b037819 */ /* 0x004fc800000006ff */
[----:B------:R2:W3:Y:S03]  /*6a80*/  SYNCS.PHASECHK.TRANS64.TRYWAIT P0, [R0+URZ+0x248], R3 ;  /* 0x00024803000075a7 */ /* 0x0004e600080011ff */
[----:B---3--:R-:W-:Y:S05]  /*6a90*/  @!P0 NANOSLEEP.SYNCS 0x989680 ;  /* 0x009896800000895d */ /* 0x008fea0003900000 */
[----:B------:R-:W3:Y:S02]  /*6aa0*/  @!P0 SYNCS.PHASECHK.TRANS64 P0, [R0+URZ+0x248], R3 ;  /* 0x00024803000085a7 */ /* 0x000ee400080010ff */
[----:B-1-3--:R-:W-:Y:S05]  /*6ab0*/  @P0 EXIT ;  /* 0x000000000000094d */ /* 0x00afea0003800000 */
[----:B------:R-:W-:Y:S05]  /*6ac0*/  BRA `(.L_x_130) ;  /* 0xfffffffc00e87947 */ /* 0x000fea000383ffff */
.L_x_115:
[----:B------:R-:W-:-:S06]  /*6ad0*/  UISETP.GE.AND UP0, UPT, UR20, 0x4, UPT ;  /* 0x000000041400788c */ /* 0x000fcc000bf06270 */
[----:B------:R-:W-:-:S13]  /*6ae0*/  PLOP3.LUT P0, PT, PT, PT, UP0, 0x80, 0x8 ;  /* 0x000000000008781c */ /* 0x000fda0003f0f008 */
[----:B-1----:R-:W-:Y:S05]  /*6af0*/  @!P0 EXIT ;  /* 0x000000000000894d */ /* 0x002fea0003800000 */
[----:B------:R-:W-:Y:S01]  /*6b00*/  BAR.SYNC.DEFER_BLOCKING 0x6, 0xa0 ;  /* 0x0182800000007b1d */ /* 0x000fe20000010000 */
[----:B------:R-:W-:Y:S01]  /*6b10*/  IMAD.SHL.U32 R4, R87, 0x200000, RZ ;  /* 0x0020000057047824 */ /* 0x000fe200078e00ff */
[----:B------:R-:W-:Y:S01]  /*6b20*/  CS2R R94, SRZ ;  /* 0x00000000005e7805 */ /* 0x000fe2000001ff00 */
[C---:B------:R-:W-:Y:S01]  /*6b30*/  IMAD.SHL.U32 R85, R97.reuse, 0x20, RZ ;  /* 0x0000002061557824 */ /* 0x040fe200078e00ff */
[----:B------:R-:W-:Y:S01]  /*6b40*/  CS2R R92, SRZ ;  /* 0x00000000005c7805 */ /* 0x000fe2000001ff00 */
[C---:B------:R-:W-:Y:S01]  /*6b50*/  IMAD.U32 R37, R97.reuse, 0x10000, RZ ;  /* 0x0001000061257824 */ /* 0x040fe200078e00ff */
[----:B------:R-:W-:Y:S02]  /*6b60*/  UMOV UR43, 0x400 ;  /* 0x00000400002b7882 */ /* 0x000fe40000000000 */
[----:B------:R-:W1:Y:S01]  /*6b70*/  LDC.64 R82, c[0x0][0x8b0] ;  /* 0x00022c00ff527b82 */ /* 0x000e620000000a00 */
[----:B------:R-:W-:Y:S01]  /*6b80*/  ULEA UR43, UR58, UR43, 0x18 ;  /* 0x0000002b3a2b7291 */ /* 0x000fe2000f8ec0ff */
[----:B------:R-:W-:Y:S01]  /*6b90*/  IMAD.SHL.U32 R5, R97, 0x4, RZ ;  /* 0x0000000461057824 */ /* 0x000fe200078e00ff */
[----:B------:R-:W-:Y:S01]  /*6ba0*/  LOP3.LUT R4, R4, 0x200000, RZ, 0xc0, !PT ;  /* 0x0020000004047812 */ /* 0x000fe200078ec0ff */
[----:B------:R-:W-:Y:S01]  /*6bb0*/  IMAD.SHL.U32 R7, R87, 0x400, RZ ;  /* 0x0000040057077824 */ /* 0x000fe200078e00ff */
[C---:B------:R-:W-:Y:S01]  /*6bc0*/  LOP3.LUT R6, R85.reuse, 0x80, RZ, 0xc0, !PT ;  /* 0x0000008055067812 */ /* 0x040fe200078ec0ff */
[----:B------:R-:W-:Y:S01]  /*6bd0*/  UIADD3 UR4, UPT, UPT, UR43, 0x4400, URZ ;  /* 0x000044002b047890 */ /* 0x000fe2000fffe0ff */
[C---:B------:R-:W-:Y:S01]  /*6be0*/  LOP3.LUT R84, R85.reuse, 0xb60, RZ, 0xc0, !PT ;  /* 0x00000b6055547812 */ /* 0x040fe200078ec0ff */
[----:B------:R-:W2:Y:S01]  /*6bf0*/  LDC.64 R80, c[0x0][0x8a8] ;  /* 0x00022a00ff507b82 */ /* 0x000ea20000000a00 */
[----:B------:R-:W-:Y:S01]  /*6c00*/  UIADD3 UR5, UPT, UPT, UR43, 0x400, URZ ;  /* 0x000004002b057890 */ /* 0x000fe2000fffe0ff */
[----:B------:R-:W-:Y:S01]  /*6c10*/  LOP3.LUT R37, R4, 0x400000, R37, 0xf8, !PT ;  /* 0x0040000004257812 */ /* 0x000fe200078ef825 */
[----:B------:R-:W-:Y:S01]  /*6c20*/  IMAD.MOV.U32 R36, RZ, RZ, RZ ;  /* 0x000000ffff247224 */ /* 0x000fe200078e00ff */
[----:B------:R-:W-:Y:S01]  /*6c30*/  LOP3.LUT R5, R6, 0x10, R5, 0xf8, !PT ;  /* 0x0000001006057812 */ /* 0x000fe200078ef805 */
[----:B------:R-:W-:Y:S01]  /*6c40*/  IMAD.MOV.U32 R91, RZ, RZ, RZ ;  /* 0x000000ffff5b7224 */ /* 0x000fe200078e00ff */
[----:B------:R-:W-:Y:S01]  /*6c50*/  LOP3.LUT R84, R84, 0x400, R7, 0xf8, !PT ;  /* 0x0000040054547812 */ /* 0x000fe200078ef807 */
[----:B------:R-:W-:Y:S01]  /*6c60*/  IMAD.U32 R98, RZ, RZ, UR5 ;  /* 0x00000005ff627e24 */ /* 0x000fe2000f8e00ff */
[----:B------:R-:W-:Y:S01]  /*6c70*/  LOP3.LUT P0, RZ, R85, 0x80, RZ, 0xc0, !PT ;  /* 0x0000008055ff7812 */ /* 0x000fe2000780c0ff */
[----:B------:R-:W3:Y:S01]  /*6c80*/  LDS R0, [UR43+0x310] ;  /* 0x0003102bff007984 */ /* 0x000ee20008000800 */
[----:B------:R-:W-:Y:S01]  /*6c90*/  LOP3.LUT R84, R84, R5, RZ, 0xfc, !PT ;  /* 0x0000000554547212 */ /* 0x000fe200078efcff */
[----:B------:R-:W-:Y:S01]  /*6ca0*/  IMAD.U32 R96, RZ, RZ, UR4 ;  /* 0x00000004ff607e24 */ /* 0x000fe2000f8e00ff */
[----:B------:R-:W-:Y:S01]  /*6cb0*/  P2R R4, PR, RZ, 0x1 ;  /* 0x00000001ff047803 */ /* 0x000fe20000000000 */
[----:B------:R-:W4:Y:S01]  /*6cc0*/  LDCU UR57, c[0x0][0x370] ;  /* 0x00006e00ff3977ac */ /* 0x000f220008000800 */
[----:B------:R-:W-:Y:S01]  /*6cd0*/  LOP3.LUT R97, R97, 0x60, RZ, 0xc0, !PT ;  /* 0x0000006061617812 */ /* 0x000fe200078ec0ff */
[----:B------:R-:W1:Y:S01]  /*6ce0*/  LDCU.64 UR62, c[0x0][0x348] ;  /* 0x00006900ff3e77ac */ /* 0x000e620008000a00 */
[----:B------:R-:W1:Y:S01]  /*6cf0*/  LDCU UR42, c[0x0][0xb0c] ;  /* 0x00016180ff2a77ac */ /* 0x000e620008000800 */
[----:B------:R-:W1:Y:S01]  /*6d00*/  LDCU UR39, c[0x0][0xb30] ;  /* 0x00016600ff2777ac */ /* 0x000e620008000800 */
[----:B------:R-:W1:Y:S01]  /*6d10*/  LDCU.64 UR46, c[0x0][0x888] ;  /* 0x00011100ff2e77ac */ /* 0x000e620008000a00 */
[----:B------:R-:W1:Y:S01]  /*6d20*/  LDCU.64 UR40, c[0x0][0xb28] ;  /* 0x00016500ff2877ac */ /* 0x000e620008000a00 */
[----:B------:R-:W1:Y:S01]  /*6d30*/  LDCU.64 UR60, c[0x0][0x890] ;  /* 0x00011200ff3c77ac */ /* 0x000e620008000a00 */
[----:B------:R-:W1:Y:S01]  /*6d40*/  LDCU.128 UR52, c[0x0][0xb10] ;  /* 0x00016200ff3477ac */ /* 0x000e620008000c00 */
[----:B------:R-:W1:Y:S02]  /*6d50*/  LDCU UR56, c[0x0][0x374] ;  /* 0x00006e80ff3877ac */ /* 0x000e640008000800 */
[----:B-1234-:R-:W-:-:S07]  /*6d60*/  IMAD.IADD R37, R0, 0x1, R37 ;  /* 0x0000000100257824 */ /* 0x01efce00078e0225 */
.L_x_172:
[C---:B------:R-:W-:Y:S02]  /*6d70*/  LEA R3, R91.reuse, UR43, 0x3 ;  /* 0x0000002b5b037c11 */ /* 0x040fe4000f8e18ff */
[----:B------:R-:W-:Y:S02]  /*6d80*/  SHF.L.U32 R0, R94, 0x1f, RZ ;  /* 0x0000001f5e007819 */ /* 0x000fe400000006ff */
[----:B------:R-:W-:Y:S02]  /*6d90*/  LEA R5, R91, UR43, 0x4 ;  /* 0x0000002b5b057c11 */ /* 0x000fe4000f8e20ff */
[----:B------:R-:W1:Y:S02]  /*6da0*/  SYNCS.PHASECHK.TRANS64.TRYWAIT P0, [R3+URZ+0x260], R0 ;  /* 0x00026000030075a7 */ /* 0x000e6400080011ff */
[----:B-12---:R-:W-:Y:S05]  /*6db0*/  @!P0 BRA `(.L_x_131) ;  /* 0x0000005800bc8947 */ /* 0x006fea0003800000 */
.L_x_277:
        /* <DEDUP_REMOVED lines=11> */
[----:B------:R-:W-:Y:S01]  /*6e70*/  PLOP3.LUT P0, PT, PT, PT, UP1, 0x80, 0x8 ;  /* 0x000000000008781c */ /* 0x000fe20003f0f018 */
[----:B------:R-:W-:Y:S11]  /*6e80*/  UP2UR UR44, UPR, URZ, 0x2 ;  /* 0x00000002ff2c7883 */ /* 0x000ff60008000000 */
[----:B------:R-:W-:Y:S01]  /*6e90*/  @!UPT UIADD3 URZ, UPT, UPT, URZ, URZ, URZ ;  /* 0x000000fffffff290 */ /* 0x000fe2000fffe0ff */
[----:B-1----:R-:W-:Y:S02]  /*6ea0*/  @P0 SHF.R.U32.HI R0, RZ, 0x10, R5 ;  /* 0x00000010ff000819 */ /* 0x002fe40000011605 */
        /* <DEDUP_REMOVED lines=12> */
[----:B------:R-:W2:Y:S01]  /*6f70*/  LDCU UR12, c[0x0][0xb20] ;  /* 0x00016400ff0c77ac */ /* 0x000ea20008000800 */
[----:B------:R-:W-:Y:S02]  /*6f80*/  UIMAD.WIDE.U32 UR4, UR56, UR55, URZ ;  /* 0x00000037380472a5 */ /* 0x000fe4000f8e00ff */
[----:B------:R-:W-:Y:S02]  /*6f90*/  UIMAD.WIDE.U32 UR6, UR57, UR52, URZ ;  /* 0x00000034390672a5 */ /* 0x000fe4000f8e00ff */
[----:B------:R-:W-:Y:S02]  /*6fa0*/  UISETP.NE.AND UP0, UPT, UR54, 0x1, UPT ;  /* 0x000000013600788c */ /* 0x000fe4000bf05270 */
[----:B------:R-:W-:Y:S02]  /*6fb0*/  UIMAD.WIDE.U32 UR8, UR37, UR55, URZ ;  /* 0x00000037250872a5 */ /* 0x000fe4000f8e00ff */
[----:B------:R-:W-:Y:S02]  /*6fc0*/  UIMAD.WIDE.U32 UR10, UR38, UR52, URZ ;  /* 0x00000034260a72a5 */ /* 0x000fe4000f8e00ff */
[----:B------:R-:W-:Y:S02]  /*6fd0*/  UISETP.NE.AND UP1, UPT, UR42, 0x1, UPT ;  /* 0x000000012a00788c */ /* 0x000fe4000bf25270 */
[----:B------:R-:W-:Y:S01]  /*6fe0*/  UISETP.NE.AND UP2, UPT, UR45, 0x1, UPT ;  /* 0x000000012d00788c */ /* 0x000fe2000bf45270 */
[----:B------:R-:W-:Y:S02]  /*6ff0*/  UMOV UR4, UR5 ;  /* 0x0000000500047c82 */ /* 0x000fe40008000000 */
[----:B--2---:R-:W-:Y:S03]  /*7000*/  USHF.R.U32.HI UR5, URZ, UR12, UR4 ;  /* 0x0000000cff057299 */ /* 0x004fe60008011604 */
[----:B------:R-:W-:Y:S02]  /*7010*/  UMOV UR4, UR7 ;  /* 0x0000000700047c82 */ /* 0x000fe40008000000 */
[----:B------:R-:W-:Y:S02]  /*7020*/  USHF.R.U32.HI UR7, URZ, UR53, UR4 ;  /* 0x00000035ff077299 */ /* 0x000fe40008011604 */
[----:B------:R-:W-:Y:S02]  /*7030*/  USEL UR4, UR56, UR5, !UP0 ;  /* 0x0000000538047287 */ /* 0x000fe4000c000000 */
[----:B------:R-:W-:Y:S01]  /*7040*/  USEL UR7, UR57, UR7, !UP1 ;  /* 0x0000000739077287 */ /* 0x000fe2000c800000 */
[----:B------:R-:W-:Y:S01]  /*7050*/  UMOV UR5, UR9 ;  /* 0x0000000900057c82 */ /* 0x000fe20008000000 */
[----:B------:R-:W-:Y:S02]  /*7060*/  UIMAD.WIDE.U32 UR8, UR4, UR40, URZ ;  /* 0x00000028040872a5 */ /* 0x000fe4000f8e00ff */
[----:B------:R-:W-:Y:S03]  /*7070*/  USHF.R.U32.HI UR6, URZ, UR12, UR5 ;  /* 0x0000000cff067299 */ /* 0x000fe60008011605 */
[----:B------:R-:W-:Y:S01]  /*7080*/  UMOV UR5, UR11 ;  /* 0x0000000b00057c82 */ /* 0x000fe20008000000 */
[----:B------:R-:W-:Y:S02]  /*7090*/  UIMAD.WIDE.U32 UR10, UR7, UR40, URZ ;  /* 0x00000028070a72a5 */ /* 0x000fe4000f8e00ff */
[----:B------:R-:W-:Y:S02]  /*70a0*/  USHF.R.U32.HI UR12, URZ, UR53, UR5 ;  /* 0x00000035ff0c7299 */ /* 0x000fe40008011605 */
[----:B------:R-:W-:Y:S01]  /*70b0*/  USEL UR6, UR37, UR6, !UP0 ;  /* 0x0000000625067287 */ /* 0x000fe2000c000000 */
[----:B------:R-:W-:Y:S02]  /*70c0*/  UMOV UR5, UR9 ;  /* 0x0000000900057c82 */ /* 0x000fe40008000000 */
[----:B------:R-:W-:Y:S01]  /*70d0*/  UMOV UR10, UR11 ;  /* 0x0000000b000a7c82 */ /* 0x000fe20008000000 */
[----:B------:R-:W-:Y:S02]  /*70e0*/  @UP2 USHF.R.U32.HI UR4, URZ, UR41, UR5 ;  /* 0x00000029ff042299 */ /* 0x000fe40008011605 */
[----:B------:R-:W-:Y:S02]  /*70f0*/  @UP2 USHF.R.U32.HI UR7, URZ, UR41, UR10 ;  /* 0x00000029ff072299 */ /* 0x000fe4000801160a */
[----:B------:R-:W-:Y:S02]  /*7100*/  UIMAD UR4, UR45, UR4, URZ ;  /* 0x000000042d0472a4 */ /* 0x000fe4000f8e02ff */
[----:B------:R-:W-:Y:S02]  /*7110*/  UIMAD.WIDE.U32 UR10, UR6, UR40, URZ ;  /* 0x00000028060a72a5 */ /* 0x000fe4000f8e00ff */
[----:B------:R-:W-:Y:S02]  /*7120*/  USEL UR5, UR38, UR12, !UP1 ;  /* 0x0000000c26057287 */ /* 0x000fe4000c800000 */
[----:B------:R-:W-:Y:S02]  /*7130*/  UIMAD UR8, UR45, UR7, URZ ;  /* 0x000000072d0872a4 */ /* 0x000fe4000f8e02ff */
[----:B------:R-:W-:Y:S03]  /*7140*/  UISETP.GE.AND UP0, UPT, UR6, UR4, UPT ;  /* 0x000000040600728c */ /* 0x000fe6000bf06270 */
[----:B------:R-:W-:Y:S01]  /*7150*/  UMOV UR4, UR11 ;  /* 0x0000000b00047c82 */ /* 0x000fe20008000000 */
[----:B------:R-:W-:Y:S02]  /*7160*/  UISETP.GE.OR UP0, UPT, UR5, UR8, UP0 ;  /* 0x000000080500728c */ /* 0x000fe40008706670 */
[----:B------:R-:W-:Y:S02]  /*7170*/  USHF.R.U32.HI UR4, URZ, UR41, UR4 ;  /* 0x00000029ff047299 */ /* 0x000fe40008011604 */
[----:B------:R-:W-:Y:S02]  /*7180*/  UIMAD.WIDE.U32 UR8, UR5, UR40, URZ ;  /* 0x00000028050872a5 */ /* 0x000fe4000f8e00ff */
[----:B------:R-:W-:Y:S02]  /*7190*/  USEL UR11, UR6, UR4, !UP2 ;  /* 0x00000004060b7287 */ /* 0x000fe4000d000000 */
[----:B------:R-:W-:Y:S02]  /*71a0*/  UIADD3 UR8, UPT, UPT, -UR5, URZ, URZ ;  /* 0x000000ff05087290 */ /* 0x000fe4000fffe1ff */
[----:B------:R-:W-:Y:S01]  /*71b0*/  UIADD3 UR10, UPT, UPT, -UR11, URZ, URZ ;  /* 0x000000ff0b0a7290 */ /* 0x000fe2000fffe1ff */
[----:B------:R-:W-:Y:S01]  /*71c0*/  @!UP0 UMOV UR4, UR9 ;  /* 0x0000000900048c82 */ /* 0x000fe20008000000 */
[----:B------:R-:W-:Y:S02]  /*71d0*/  UIADD3 UR9, UPT, UPT, -UR6, URZ, URZ ;  /* 0x000000ff06097290 */ /* 0x000fe4000fffe1ff */
[----:B------:R-:W-:Y:S02]  /*71e0*/  @!UP0 USHF.R.U32.HI UR4, URZ, UR41, UR4 ;  /* 0x00000029ff048299 */ /* 0x000fe40008011604 */
[----:B------:R-:W-:Y:S02]  /*71f0*/  UIMAD UR10, UR45, UR10, UR6 ;  /* 0x0000000a2d0a72a4 */ /* 0x000fe4000f8e0206 */
[----:B------:R-:W-:Y:S04]  /*7200*/  @!UP0 USEL UR4, UR5, UR4, !UP2 ;  /* 0x0000000405048287 */ /* 0x000fe8000d000000 */
[----:B------:R-:W-:Y:S02]  /*7210*/  @!UP0 UIMAD UR10, UR7, UR10, UR4 ;  /* 0x0000000a070a82a4 */ /* 0x000fe4000f8e0204 */
[----:B------:R-:W-:Y:S02]  /*7220*/  @!UP0 UIADD3 UR11, UPT, UPT, UR11, -UR4, URZ ;  /* 0x800000040b0b8290 */ /* 0x000fe4000fffe0ff */
[----:B------:R-:W-:Y:S02]  /*7230*/  UIMAD UR7, UR42, UR8, UR38 ;  /* 0x000000082a0772a4 */ /* 0x000fe4000f8e0226 */
[----:B------:R-:W-:Y:S02]  /*7240*/  @!UP0 UIMAD UR6, UR11, UR45, UR5 ;  /* 0x0000002d0b0682a4 */ /* 0x000fe4000f8e0205 */
[----:B------:R-:W-:Y:S01]  /*7250*/  UIMAD UR4, UR54, UR9, UR37 ;  /* 0x00000009360472a4 */ /* 0x000fe2000f8e0225 */
[----:B------:R-:W-:Y:S02]  /*7260*/  @!UP0 UMOV UR5, UR10 ;  /* 0x0000000a00058c82 */ /* 0x000fe40008000000 */
[----:B------:R-:W-:Y:S02]  /*7270*/  UIMAD UR38, UR5, UR42, UR7 ;  /* 0x0000002a052672a4 */ /* 0x000fe4000f8e0207 */
[----:B------:R-:W-:Y:S11]  /*7280*/  UIMAD UR37, UR6, UR54, UR4 ;  /* 0x00000036062572a4 */ /* 0x000ff6000f8e0204 */
[----:B------:R-:W-:Y:S01]  /*7290*/  @!UPT UIADD3 URZ, UPT, UPT, URZ, URZ, URZ ;  /* 0x000000fffffff290 */ /* 0x000fe2000fffe0ff */
.L_x_132:
[----:B------:R-:W-:Y:S01]  /*72a0*/  UISETP.NE.AND UP0, UPT, UR39, 0x1, UPT ;  /* 0x000000012700788c */ /* 0x000fe2000bf05270 */
[----:B------:R-:W-:Y:S01]  /*72b0*/  IADD3 R91, PT, PT, R91, 0x1, RZ ;  /* 0x000000015b5b7810 */ /* 0x000fe20007ffe0ff */
[----:B------:R-:W-:Y:S02]  /*72c0*/  UIADD3 UR11, UPT, UPT, UR43, 0x400, URZ ;  /* 0x000004002b0b7890 */ /* 0x000fe4000fffe0ff */
[----:B------:R-:W-:Y:S02]  /*72d0*/  USHF.L.U32 UR50, UR32, 0x6, URZ ;  /* 0x0000000620327899 */ /* 0x000fe400080006ff */
[----:B------:R-:W-:Y:S05]  /*72e0*/  USHF.L.U32 UR49, UR34, 0x8, URZ ;  /* 0x0000000822317899 */ /* 0x000fea00080006ff */
[----:B------:R-:W2:Y:S01]  /*72f0*/  @!UP0 LDCU.128 UR12, c[0x0][0xb10] ;  /* 0x00016200ff0c87ac */ /* 0x000ea20008000c00 */
[----:B------:R-:W3:Y:S01]  /*7300*/  @!UP0 LDCU UR5, c[0x0][0xb0c] ;  /* 0x00016180ff0587ac */ /* 0x000ee20008000800 */
[----:B------:R-:W4:Y:S01]  /*7310*/  @!UP0 LDCU UR10, c[0x0][0xb20] ;  /* 0x00016400ff0a87ac */ /* 0x000f220008000800 */
[----:B--2---:R-:W-:Y:S02]  /*7320*/  UIMAD.WIDE.U32 UR8, UR38, UR12, URZ ;  /* 0x0000000c260872a5 */ /* 0x004fe4000f8e00ff */
[----:B------:R-:W-:Y:S02]  /*7330*/  UIMAD.WIDE.U32 UR6, UR37, UR15, URZ ;  /* 0x0000000f250672a5 */ /* 0x000fe4000f8e00ff */
[----:B------:R-:W-:Y:S03]  /*7340*/  @!UP0 UISETP.NE.AND UP1, UPT, UR14, 0x1, UPT ;  /* 0x000000010e00888c */ /* 0x000fe6000bf25270 */
[----:B------:R-:W-:Y:S01]  /*7350*/  @!UP0 UMOV UR4, UR9 ;  /* 0x0000000900048c82 */ /* 0x000fe20008000000 */
[----:B---3--:R-:W-:Y:S02]  /*7360*/  @!UP0 UISETP.NE.AND UP2, UPT, UR5, 0x1, UPT ;  /* 0x000000010500888c */ /* 0x008fe4000bf45270 */
[----:B------:R-:W-:Y:S01]  /*7370*/  @!UP0 USHF.R.U32.HI UR4, URZ, UR13, UR4 ;  /* 0x0000000dff048299 */ /* 0x000fe20008011604 */
[----:B------:R-:W-:Y:S02]  /*7380*/  @!UP0 UMOV UR6, UR7 ;  /* 0x0000000700068c82 */ /* 0x000fe40008000000 */
[----:B----4-:R-:W-:Y:S02]  /*7390*/  @!UP0 USHF.R.U32.HI UR6, URZ, UR10, UR6 ;  /* 0x0000000aff068299 */ /* 0x010fe40008011606 */
[----:B------:R-:W-:Y:S02]  /*73a0*/  @!UP0 USEL UR7, UR38, UR4, !UP2 ;  /* 0x0000000426078287 */ /* 0x000fe4000d000000 */
[----:B------:R-:W-:Y:S04]  /*73b0*/  @!UP0 USEL UR6, UR37, UR6, !UP1 ;  /* 0x0000000625068287 */ /* 0x000fe8000c800000 */
[----:B------:R-:W-:Y:S02]  /*73c0*/  @!UP0 UIADD3 UR4, UPT, UPT, -UR7, UR6, URZ ;  /* 0x0000000607048290 */ /* 0x000fe4000fffe1ff */
[----:B------:R-:W-:Y:S02]  /*73d0*/  @!UP0 UIADD3 UR6, UPT, UPT, UR7, -UR6, URZ ;  /* 0x8000000607068290 */ /* 0x000fe4000fffe0ff */
[----:B------:R-:W-:Y:S02]  /*73e0*/  @!UP0 UIMAD UR38, UR4, UR5, UR38 ;  /* 0x00000005042682a4 */ /* 0x000fe4000f8e0226 */
[----:B------:R-:W-:Y:S02]  /*73f0*/  @!UP0 UIMAD UR37, UR6, UR14, UR37 ;  /* 0x0000000e062582a4 */ /* 0x000fe4000f8e0225 */
[----:B------:R-:W-:Y:S09]  /*7400*/  ULOP3.LUT UP0, URZ, UR11, 0x90, URZ, 0xc0, !UPT ;  /* 0x000000900bff7892 */ /* 0x000ff2000f80c0ff */
[----:B------:R-:W-:Y:S05]  /*7410*/  BRA.U !UP0, `(.L_x_133) ;  /* 0x0000000108407547 */ /* 0x000fea000b800000 */
[----:B------:R-:W2:Y:S01]  /*7420*/  LDCU.64 UR8, c[0x4][0x88] ;  /* 0x01001100ff0877ac */ /* 0x000ea20008000a00 */
[----:B------:R-:W-:Y:S01]  /*7430*/  MOV R3, 0x0 ;  /* 0x0000000000037802 */ /* 0x000fe20000000f00 */
[----:B------:R-:W-:Y:S02]  /*7440*/  HFMA2 R12, -RZ, RZ, 0, 5.9604644775390625e-08 ;  /* 0x00000001ff0c7431 */ /* 0x000fe400000001ff */
[----:B------:R-:W-:Y:S02]  /*7450*/  IMAD.MOV.U32 R8, RZ, RZ, 0x70 ;  /* 0x00000070ff087424 */ /* 0x000fe400078e00ff */
[----:B------:R-:W-:Y:S01]  /*7460*/  IMAD.MOV.U32 R13, RZ, RZ, RZ ;  /* 0x000000ffff0d7224 */ /* 0x000fe200078e00ff */
[----:B------:R-:W3:Y:S01]  /*7470*/  LDCU.64 UR6, c[0x4][0x90] ;  /* 0x01001200ff0677ac */ /* 0x000ee20008000a00 */
[----:B------:R-:W4:Y:S01]  /*7480*/  LDC.64 R2, c[0x4][R3] ;  /* 0x0100000003027b82 */ /* 0x000f220000000a00 */
[----:B------:R-:W1:Y:S01]  /*7490*/  LDCU.64 UR4, c[0x4][0x8] ;  /* 0x01000100ff0477ac */ /* 0x000e620008000a00 */
[----:B--2---:R-:W-:Y:S01]  /*74a0*/  MOV R5, UR9 ;  /* 0x0000000900057c02 */ /* 0x004fe20008000f00 */
[----:B------:R-:W-:Y:S01]  /*74b0*/  IMAD.U32 R4, RZ, RZ, UR8 ;  /* 0x00000008ff047e24 */ /* 0x000fe2000f8e00ff */
[----:B---3--:R-:W-:Y:S01]  /*74c0*/  MOV R7, UR7 ;  /* 0x0000000700077c02 */ /* 0x008fe20008000f00 */
[----:B------:R-:W-:Y:S01]  /*74d0*/  IMAD.U32 R6, RZ, RZ, UR6 ;  /* 0x00000006ff067e24 */ /* 0x000fe2000f8e00ff */
[----:B-1----:R-:W-:Y:S01]  /*74e0*/  MOV R11, UR5 ;  /* 0x00000005000b7c02 */ /* 0x002fe20008000f00 */
[----:B------:R-:W-:Y:S02]  /*74f0*/  IMAD.U32 R10, RZ, RZ, UR4 ;  /* 0x00000004ff0a7e24 */ /* 0x000fe4000f8e00ff */
[----:B------:R-:W-:Y:S07]  /*7500*/  LEPC R20, `(.L_x_133) ;  /* 0x000000001014794e */ /* 0x000fee0000000000 */
[----:B----45:R-:W-:Y:S05]  /*7510*/  CALL.ABS.NOINC R2 ;  /* 0x0000000002007343 */ /* 0x030fea0003c00000 */
.L_x_133:
[----:B------:R-:W-:Y:S01]  /*7520*/  LOP3.LUT P0, RZ, R96, 0x90, RZ, 0xc0, !PT ;  /* 0x0000009060ff7812 */ /* 0x000fe2000780c0ff */
[----:B------:R-:W-:Y:S11]  /*7530*/  BSSY.RECONVERGENT B6, `(.L_x_134) ;  /* 0x0000013000067945 */ /* 0x000ff60003800200 */
[----:B------:R-:W-:Y:S01]  /*7540*/  @!UPT UIADD3 URZ, UPT, UPT, URZ, URZ, URZ ;  /* 0x000000fffffff290 */ /* 0x000fe2000fffe0ff */
[----:B------:R-:W-:Y:S05]  /*7550*/  @!P0 BRA `(.L_x_135) ;  /* 0x0000000000408947 */ /* 0x000fea0003800000 */
        /* <DEDUP_REMOVED lines=16> */
.L_x_135:
[----:B------:R-:W-:Y:S05]  /*7660*/  BSYNC.RECONVERGENT B6 ;  /* 0x0000000000067941 */ /* 0x000fea0003800200 */
.L_x_134:
[----:B------:R-:W-:Y:S01]  /*7670*/  R2UR UR4, R89 ;  /* 0x00000000590472ca */ /* 0x000fe200000e0000 */
[----:B------:R-:W-:Y:S01]  /*7680*/  UISETP.NE.U32.AND UP0, UPT, UR60, URZ, UPT ;  /* 0x000000ff3c00728c */ /* 0x000fe2000bf05070 */
[----:B------:R-:W-:Y:S02]  /*7690*/  ISETP.NE.U32.AND P4, PT, R82, RZ, PT ;  /* 0x000000ff5200720c */ /* 0x000fe40003f85070 */
[----:B------:R-:W-:Y:S01]  /*76a0*/  ISETP.NE.U32.AND P2, PT, RZ, UR46, PT ;  /* 0x0000002eff007c0c */ /* 0x000fe2000bf45070 */
[----:B------:R-:W-:Y:S01]  /*76b0*/  UISETP.NE.AND.EX UP1, UPT, UR61, URZ, UPT, UP0 ;  /* 0x000000ff3d00728c */ /* 0x000fe2000bf25300 */
[----:B------:R-:W-:Y:S01]  /*76c0*/  ISETP.NE.AND.EX P4, PT, R83, RZ, PT, P4 ;  /* 0x000000ff5300720c */ /* 0x000fe20003f85340 */
[----:B------:R-:W-:Y:S01]  /*76d0*/  UPLOP3.LUT UP0, UPT, UPT, UPT, UPT, 0x40, 0x4 ;  /* 0x000000000004789c */ /* 0x000fe20003f0e870 */
[----:B------:R-:W-:Y:S05]  /*76e0*/  ISETP.NE.AND.EX P2, PT, RZ, UR47, PT, P2 ;  /* 0x0000002fff007c0c */ /* 0x000fea000bf45320 */
[----:B------:R-:W-:Y:S06]  /*76f0*/  UISETP.NE.AND UP2, UPT, UR4, URZ, UPT ;  /* 0x000000ff0400728c */ /* 0x000fec000bf45270 */
[----:B------:R-:W-:Y:S05]  /*7700*/  PLOP3.LUT P1, PT, PT, PT, UP2, 0x80, 0x8 ;  /* 0x000000000008781c */ /* 0x000fea0003f2f028 */
[----:B------:R-:W-:Y:S06]  /*7710*/  @UP2 UPLOP3.LUT UP0, UPT, UPT, UPT, UP1, 0x80, 0x8 ;  /* 0x000000000008289c */ /* 0x000fec0003f0f010 */
[----:B------:R-:W-:Y:S01]  /*7720*/  PLOP3.LUT P0, PT, PT, PT, UP0, 0x80, 0x8 ;  /* 0x000000000008781c */ /* 0x000fe20003f0f008 */
[----:B------:R-:W-:Y:S01]  /*7730*/  @!UPT UIADD3 URZ, UPT, UPT, URZ, URZ, URZ ;  /* 0x000000fffffff290 */ /* 0x000fe2000fffe0ff */
[----:B------:R-:W-:Y:S11]  /*7740*/  BRA.U !UP1, `(.L_x_136) ;  /* 0x00000001093c7547 */ /* 0x000ff6000b800000 */
[----:B------:R-:W-:Y:S01]  /*7750*/  UISETP.NE.U32.AND UP0, UPT, UR46, URZ, UPT ;  /* 0x000000ff2e00728c */ /* 0x000fe2000bf05070 */
[----:B-1----:R-:W-:Y:S01]  /*7760*/  HFMA2 R0, -RZ, RZ, 0, 5.9604644775390625e-08 ;  /* 0x00000001ff007431 */ /* 0x002fe200000001ff */
[----:B------:R-:W1:Y:S01]  /*7770*/  LDCU.64 UR8, c[0x0][0x358] ;  /* 0x00006b00ff0877ac */ /* 0x000e620008000a00 */
[----:B------:R-:W-:Y:S01]  /*7780*/  IMAD.MOV.U32 R86, RZ, RZ, 0x1 ;  /* 0x00000001ff567424 */ /* 0x000fe200078e00ff */
[----:B------:R-:W-:Y:S06]  /*7790*/  UISETP.NE.AND.EX UP0, UPT, UR47, URZ, UPT, UP0 ;  /* 0x000000ff2f00728c */ /* 0x000fec000bf05300 */
[----:B------:R-:W-:Y:S05]  /*77a0*/  PLOP3.LUT P3, PT, PT, PT, UP0, 0x80, 0x8 ;  /* 0x000000000008781c */ /* 0x000fea0003f6f008 */
[----:B------:R-:W2:Y:S01]  /*77b0*/  @UP0 LDCU.64 UR4, c[0x0][0x888] ;  /* 0x00011100ff0407ac */ /* 0x000ea20008000a00 */
[----:B------:R-:W-:Y:S07]  /*77c0*/  @UP0 UIMAD UR6, UR36, UR60, URZ ;  /* 0x0000003c240602a4 */ /* 0x000fee000f8e02ff */
[----:B------:R-:W-:Y:S01]  /*77d0*/  @!P3 PRMT R86, R0, 0x7610, R86 ;  /* 0x000076100056b816 */ /* 0x000fe20000000056 */
[----:B--2---:R-:W-:Y:S06]  /*77e0*/  @UP0 UIMAD.WIDE UR4, UR6, 0x4, UR4 ;  /* 0x00000004060408a5 */ /* 0x004fec000f8e0204 */
[----:B------:R-:W-:Y:S01]  /*77f0*/  IMAD.U32 R2, RZ, RZ, UR4 ;  /* 0x00000004ff027e24 */ /* 0x000fe2000f8e00ff */
[----:B------:R-:W-:Y:S04]  /*7800*/  MOV R3, UR5 ;  /* 0x0000000500037c02 */ /* 0x000fe80008000f00 */
[----:B------:R-:W2:Y:S01]  /*7810*/  @!UP0 LDCU UR4, c[0x0][0x880] ;  /* 0x00011000ff0487ac */ /* 0x000ea20008000800 */
[----:B-1---5:R3:W5:Y:S02]  /*7820*/  @P3 LDG.E R41, desc[UR8][R2.64] ;  /* 0x0000000802293981 */ /* 0x022764000c1e1900 */
[----:B--23--:R-:W-:Y:S02]  /*7830*/  @!P3 IMAD.U32 R41, RZ, RZ, UR4 ;  /* 0x00000004ff29be24 */ /* 0x00cfe4000f8e00ff */
.L_x_136:
[----:B------:R-:W-:Y:S05]  /*7840*/  @!P4 BRA `(.L_x_137) ;  /* 0x000000000024c947 */ /* 0x000fea0003800000 */
[----:B------:R-:W-:Y:S01]  /*7850*/  ISETP.NE.U32.AND P3, PT, R80, RZ, PT ;  /* 0x000000ff5000720c */ /* 0x000fe20003f65070 */
[----:B------:R-:W2:Y:S03]  /*7860*/  LDCU.64 UR4, c[0x0][0x358] ;  /* 0x00006b00ff0477ac */ /* 0x000ea60008000a00 */
[----:B------:R-:W-:Y:S11]  /*7870*/  ISETP.NE.AND.EX P3, PT, R81, RZ, PT, P3 ;  /* 0x000000ff5100720c */ /* 0x000ff60003f65330 */
[----:B------:R-:W-:Y:S02]  /*7880*/  @!UPT UIADD3 URZ, UPT, UPT, URZ, URZ, URZ ;  /* 0x000000fffffff290 */ /* 0x000fe4000fffe0ff */
[----:B------:R-:W3:Y:S01]  /*7890*/  @P3 LDC.64 R2, c[0x0][0x8a8] ;  /* 0x00022a00ff023b82 */ /* 0x000ee20000000a00 */
[----:B-1----:R-:W-:Y:S04]  /*78a0*/  @P3 IMAD R0, R82, UR36, RZ ;  /* 0x0000002452003c24 */ /* 0x002fe8000f8e02ff */
[----:B---3--:R-:W-:Y:S05]  /*78b0*/  @P3 IMAD.WIDE R2, R0, 0x4, R2 ;  /* 0x0000000400023825 */ /* 0x008fea00078e0202 */
[----:B--2--5:R2:W5:Y:S02]  /*78c0*/  @P3 LDG.E R38, desc[UR4][R2.64] ;  /* 0x0000000402263981 */ /* 0x024564000c1e1900 */
[----:B--2---:R-:W3:Y:S02]  /*78d0*/  @!P3 LDC R38, c[0x0][0x8a0] ;  /* 0x00022800ff26bb82 */ /* 0x004ee40000000800 */
.L_x_137:
[----:B-----5:R-:W-:Y:S01]  /*78e0*/  FSETP.NEU.AND P4, PT, R41, RZ, PT ;  /* 0x000000ff2900720b */ /* 0x020fe20003f8d000 */
[----:B------:R-:W-:Y:S01]  /*78f0*/  BSSY B1, `(.L_x_138) ;  /* 0x0000041000017945 */ /* 0x000fe20003800000 */
[----:B------:R-:W-:Y:S01]  /*7900*/  SEL R3, RZ, 0xffffffff, P2 ;  /* 0xffffffffff037807 */ /* 0x000fe20001000000 */
[----:B------:R-:W-:Y:S01]  /*7910*/  IMAD.MOV.U32 R71, RZ, RZ, 0x1 ;  /* 0x00000001ff477424 */ /* 0x000fe200078e00ff */
[----:B------:R-:W-:Y:S01]  /*7920*/  LOP3.LUT P3, RZ, R86, 0xff, RZ, 0xc0, !PT ;  /* 0x000000ff56ff7812 */ /* 0x000fe2000786c0ff */
[C---:B------:R-:W-:Y:S01]  /*7930*/  IMAD R39, R36.reuse, 0x80, R37 ;  /* 0x0000008024277824 */ /* 0x040fe200078e0225 */
[----:B-1----:R-:W-:Y:S02]  /*7940*/  @P1 SEL R0, RZ, 0xffffffff, P4 ;  /* 0xffffffffff001807 */ /* 0x002fe40002000000 */
[----:B------:R-:W-:Y:S02]  /*7950*/  CS2R R78, SRZ ;  /* 0x00000000004e7805 */ /* 0x000fe4000001ff00 */
[----:B------:R-:W-:Y:S02]  /*7960*/  LEA R5, R93, UR43, 0x3 ;  /* 0x0000002b5d057c11 */ /* 0x000fe4000f8e18ff */
[----:B------:R-:W-:Y:S02]  /*7970*/  CS2R R76, SRZ ;  /* 0x00000000004c7805 */ /* 0x000fe4000001ff00 */
[----:B------:R-:W-:Y:S02]  /*7980*/  @P0 SEL R0, R3, R0, !P3 ;  /* 0x0000000003000207 */ /* 0x000fe40005800000 */
[----:B------:R-:W-:Y:S02]  /*7990*/  CS2R R74, SRZ ;  /* 0x00000000004a7805 */ /* 0x000fe4000001ff00 */
[----:B------:R-:W-:Y:S02]  /*79a0*/  LEA R90, R36, UR43, 0x3 ;  /* 0x0000002b245a7c11 */ /* 0x000fe4000f8e18ff */
[----:B------:R-:W-:Y:S02]  /*79b0*/  CS2R R72, SRZ ;  /* 0x0000000000487805 */ /* 0x000fe4000001ff00 */
[----:B------:R-:W-:Y:S02]  /*79c0*/  @P1 LOP3.LUT R0, R0, 0x1, RZ, 0xc0, !PT ;  /* 0x0000000100001812 */ /* 0x000fe400078ec0ff */
[----:B------:R-:W-:Y:S02]  /*79d0*/  SHF.L.U32 R7, R95, 0x1f, RZ ;  /* 0x0000001f5f077819 */ /* 0x000fe400000006ff */
[----:B------:R-:W-:Y:S02]  /*79e0*/  ISETP.NE.U32.OR P6, PT, R0, 0x1, !P1 ;  /* 0x000000010000780c */ /* 0x000fe40004fc5470 */
[----:B------:R-:W-:Y:S02]  /*79f0*/  PLOP3.LUT P2, PT, PT, PT, UP1, 0x80, 0x8 ;  /* 0x000000000008781c */ /* 0x000fe40003f4f018 */
[----:B------:R-:W-:Y:S02]  /*7a00*/  SEL R0, RZ, 0xffffffff, P4 ;  /* 0xffffffffff007807 */ /* 0x000fe40002000000 */
[----:B------:R-:W-:Y:S07]  /*7a10*/  P2R R102, PR, RZ, 0x40 ;  /* 0x00000040ff667803 */ /* 0x000fee0000000000 */
[----:B------:R-:W-:Y:S02]  /*7a20*/  @P6 SHF.L.U32 R2, R92, 0x1f, RZ ;  /* 0x0000001f5c026819 */ /* 0x000fe400000006ff */
[----:B------:R-:W-:Y:S02]  /*7a30*/  @P2 SEL R0, R3, R0, !P3 ;  /* 0x0000000003002207 */ /* 0x000fe40005800000 */
[----:B------:R-:W1:Y:S02]  /*7a40*/  @P6 SYNCS.PHASECHK.TRANS64.TRYWAIT P1, [R5+URZ+0x210], R2 ;  /* 0x00021002050065a7 */ /* 0x000e6400080211ff */
[----:B------:R-:W-:Y:S04]  /*7a50*/  LOP3.LUT R0, R0, 0x1, RZ, 0xc0, !PT ;  /* 0x0000000100007812 */ /* 0x000fe800078ec0ff */
[----:B------:R-:W-:Y:S04]  /*7a60*/  ISETP.NE.U32.AND P5, PT, R0, 0x1, PT ;  /* 0x000000010000780c */ /* 0x000fe80003fa5070 */
[----:B------:R-:W-:Y:S01]  /*7a70*/  P2R R100, PR, RZ, 0x20 ;  /* 0x00000020ff647803 */ /* 0x000fe20000000000 */
[----:B------:R2:W4:Y:S01]  /*7a80*/  SYNCS.PHASECHK.TRANS64.TRYWAIT P0, [R90+URZ+0x280], R7 ;  /* 0x000280075a0075a7 */ /* 0x00052200080011ff */
[----:B-1----:R-:W-:Y:S01]  /*7a90*/  @P6 SEL R71, RZ, 0x1, !P1 ;  /* 0x00000001ff476807 */ /* 0x002fe20004800000 */
[----:B--2---:R-:W-:Y:S06]  /*7aa0*/  @!P6 BRA `(.L_x_139) ;  /* 0x000000000094e947 */ /* 0x004fec0003800000 */
[----:B------:R-:W-:Y:S01]  /*7ab0*/  @P5 IMAD R4, R93, 0x1000, R84 ;  /* 0x000010005d045824 */ /* 0x000fe200078e0254 */
[----:B------:R-:W-:Y:S01]  /*7ac0*/  LOP3.LUT P6, RZ, R85, 0x80, RZ, 0xc0, !PT ;  /* 0x0000008055ff7812 */ /* 0x000fe200078cc0ff */
[----:B------:R-:W1:Y:S01]  /*7ad0*/  S2R R0, SR_CgaCtaId ;  /* 0x0000000000007919 */ /* 0x000e620000008800 */
[----:B------:R-:W-:Y:S01]  /*7ae0*/  ISETP.NE.AND P2, PT, R71, RZ, PT ;  /* 0x000000ff4700720c */ /* 0x000fe20003f45270 */
[----:B------:R-:W-:Y:S01]  /*7af0*/  @P5 VIADD R3, R4, UR43 ;  /* 0x0000002b04035c36 */ /* 0x000fe20008000000 */
[----:B------:R-:W-:Y:S01]  /*7b00*/  PLOP3.LUT P1, PT, PT, PT, PT, 0x8, 0x80 ;  /* 0x000000000080781c */ /* 0x000fe20003f2e170 */
[----:B------:R-:W-:Y:S01]  /*7b10*/  BSSY B0, `(.L_x_140) ;  /* 0x000000d000007945 */ /* 0x000fe20003800000 */
[----:B------:R-:W-:Y:S01]  /*7b20*/  @P5 PLOP3.LUT P1, PT, P6, PT, PT, 0x80, 0x8 ;  /* 0x000000000008581c */ /* 0x000fe2000372f070 */
[C---:B------:R-:W-:Y:S01]  /*7b30*/  @P5 VIADD R2, R3.reuse, 0x400 ;  /* 0x0000040003025836 */ /* 0x040fe20000000000 */
[----:B------:R-:W-:Y:S01]  /*7b40*/  CS2R R74, SRZ ;  /* 0x00000000004a7805 */ /* 0x000fe2000001ff00 */
[----:B------:R-:W-:Y:S01]  /*7b50*/  @P5 VIADD R3, R3, 0x410 ;  /* 0x0000041003035836 */ /* 0x000fe20000000000 */
[----:B------:R-:W-:Y:S02]  /*7b60*/  CS2R R72, SRZ ;  /* 0x0000000000487805 */ /* 0x000fe4000001ff00 */
[----:B------:R-:W-:Y:S02]  /*7b70*/  CS2R R78, SRZ ;  /* 0x00000000004e7805 */ /* 0x000fe4000001ff00 */
[----:B------:R-:W-:Y:S05]  /*7b80*/  CS2R R76, SRZ ;  /* 0x00000000004c7805 */ /* 0x000fea000001ff00 */
[----:B------:R-:W-:Y:S01]  /*7b90*/  @P1 VIADD R3, R2, 0xfffffff0 ;  /* 0xfffffff002031836 */ /* 0x000fe20000000000 */
[----:B------:R-:W-:Y:S06]  /*7ba0*/  @P2 BRA `(.L_x_141) ;  /* 0x00000000000c2947 */ /* 0x000fec0003800000 */
[----:B------:R-:W-:Y:S04]  /*7bb0*/  SHF.L.U32 R2, R92, 0x1f, RZ ;  /* 0x0000001f5c027819 */ /* 0x000fe800000006ff */
[----:B------:R-:W2:Y:S02]  /*7bc0*/  SYNCS.PHASECHK.TRANS64.TRYWAIT P1, [R5+URZ+0x210], R2 ;  /* 0x00021002050075a7 */ /* 0x000ea400080211ff */
[----:B--2---:R-:W-:Y:S05]  /*7bd0*/  @!P1 BRA `(.L_x_142) ;  /* 0x0000004c00489947 */ /* 0x004fea0003800000 */
.L_x_141:
[----:B------:R-:W-:Y:S05]  /*7be0*/  BSYNC B0 ;  /* 0x0000000000007941 */ /* 0x000fea0003800000 */
.L_x_140:
[----:B------:R-:W-:Y:S01]  /*7bf0*/  ISETP.NE.AND P1, PT, R100, RZ, PT ;  /* 0x000000ff6400720c */ /* 0x000fe20003f25270 */
[----:B--2---:R-:W-:Y:S02]  /*7c00*/  VIADD R5, R5, 0x230 ;  /* 0x0000023005057836 */ /* 0x004fe40000000000 */
[----:B------:R-:W-:Y:S03]  /*7c10*/  VIADD R93, R93, 0x1 ;  /* 0x000000015d5d7836 */ /* 0x000fe60000000000 */
[----:B-1----:R-:W-:Y:S07]  /*7c20*/  PRMT R0, R0, 0x654, R5 ;  /* 0x0000065400007816 */ /* 0x002fee0000000005 */
[----:B------:R1:W2:Y:S04]  /*7c30*/  @P1 LDS.128 R72, [R4+UR43+0x400] ;  /* 0x0004002b04481984 */ /* 0x0002a80008000c00 */
[----:B------:R1:W1:Y:S01]  /*7c40*/  @P1 LDS.128 R76, [R3] ;  /* 0x00000000034c1984 */ /* 0x0002620000000c00 */
[C---:B------:R-:W-:Y:S01]  /*7c50*/  ISETP.NE.AND P1, PT, R93.reuse, 0x4, PT ;  /* 0x000000045d00780c */ /* 0x040fe20003f25270 */
[----:B------:R-:W-:Y:S01]  /*7c60*/  @!PT LDS RZ, [RZ] ;  /* 0x00000000fffff984 */ /* 0x000fe20000000800 */
[----:B------:R-:W-:Y:S01]  /*7c70*/  @!PT LDS RZ, [RZ] ;  /* 0x00000000fffff984 */ /* 0x000fe20000000800 */
[----:B------:R-:W-:Y:S01]  /*7c80*/  @!PT LDS RZ, [RZ] ;  /* 0x00000000fffff984 */ /* 0x000fe20000000800 */
[----:B------:R-:W-:Y:S01]  /*7c90*/  @!PT LDS RZ, [RZ] ;  /* 0x00000000fffff984 */ /* 0x000fe20000000800 */
[----:B------:R5:W-:Y:S06]  /*7ca0*/  MEMBAR.ALL.CTA ;  /* 0x0000000000007992 */ /* 0x000bec0000008000 */
[----:B-----5:R-:W5:Y:S01]  /*7cb0*/  FENCE.VIEW.ASYNC.S ;  /* 0x00000000000073c6 */ /* 0x020f620000000000 */
[----:B------:R-:W-:Y:S02]  /*7cc0*/  SEL R5, RZ, 0x1, P1 ;  /* 0x00000001ff057807 */ /* 0x000fe40000800000 */
[----:B------:R-:W-:Y:S02]  /*7cd0*/  SEL R93, R93, RZ, P1 ;  /* 0x000000ff5d5d7207 */ /* 0x000fe40000800000 */
[----:B------:R-:W-:Y:S01]  /*7ce0*/  LOP3.LUT R92, R92, R5, RZ, 0x3c, !PT ;  /* 0x000000055c5c7212 */ /* 0x000fe200078e3cff */
[----:B-----5:R1:W-:Y:S06]  /*7cf0*/  SYNCS.ARRIVE.TRANS64.RED.A1T0 RZ, [R0+URZ], RZ ;  /* 0x000000ff00ff79a7 */ /* 0x0203ec00081004ff */
.L_x_139:
[----:B------:R-:W-:Y:S05]  /*7d00*/  BSYNC B1 ;  /* 0x0000000000017941 */ /* 0x000fea0003800000 */
.L_x_138:
[----:B-1----:R-:W-:Y:S04]  /*7d10*/  SHF.R.U32.HI R0, RZ, 0x15, R39 ;  /* 0x00000015ff007819 */ /* 0x002fe80000011627 */
[----:B------:R-:W-:Y:S01]  /*7d20*/  LOP3.LUT P1, RZ, R0, 0x3, R87, 0x48, !PT ;  /* 0x0000000300ff7812 */ /* 0x000fe20007824857 */
[----:B------:R-:W-:Y:S01]  /*7d30*/  @!UPT UIADD3 URZ, UPT, UPT, URZ, URZ, URZ ;  /* 0x000000fffffff290 */ /* 0x000fe2000fffe0ff */
[----:B----4-:R-:W-:Y:S11]  /*7d40*/  @P0 BRA `(.L_x_143) ;  /* 0x0000000000080947 */ /* 0x010ff60003800000 */
[----:B------:R-:W1:Y:S02]  /*7d50*/  SYNCS.PHASECHK.TRANS64.TRYWAIT P0, [R90+URZ+0x280], R7 ;  /* 0x000280075a0075a7 */ /* 0x000e6400080011ff */
[----:B-1----:R-:W-:Y:S05]  /*7d60*/  @!P0 BRA `(.L_x_144) ;  /* 0x0000004800f88947 */ /* 0x002fea0003800000 */
.L_x_143:
[----:B------:R-:W-:Y:S05]  /*7d70*/  @!P1 BRA `(.L_x_145) ;  /* 0x0000000000409947 */ /* 0x000fea0003800000 */
[----:B------:R-:W4:Y:S01]  /*7d80*/  LDCU.64 UR8, c[0x4][0x78] ;  /* 0x01000f00ff0877ac */ /* 0x000f220008000a00 */
[----:B------:R-:W-:Y:S01]  /*7d90*/  MOV R3, 0x0 ;  /* 0x0000000000037802 */ /* 0x000fe20000000f00 */
[----:B------:R-:W-:Y:S02]  /*7da0*/  HFMA2 R12, -RZ, RZ, 0, 5.9604644775390625e-08 ;  /* 0x00000001ff0c7431 */ /* 0x000fe400000001ff */
[----:B------:R-:W-:Y:S02]  /*7db0*/  IMAD.MOV.U32 R8, RZ, RZ, 0x192 ;  /* 0x00000192ff087424 */ /* 0x000fe400078e00ff */
[----:B------:R-:W-:Y:S01]  /*7dc0*/  IMAD.MOV.U32 R13, RZ, RZ, RZ ;  /* 0x000000ffff0d7224 */ /* 0x000fe200078e00ff */
[----:B------:R-:W1:Y:S01]  /*7dd0*/  LDCU.64 UR6, c[0x4][0x80] ;  /* 0x01001000ff0677ac */ /* 0x000e620008000a00 */
[----:B------:R-:W2:Y:S01]  /*7de0*/  LDC.64 R2, c[0x4][R3] ;  /* 0x0100000003027b82 */ /* 0x000ea20000000a00 */
[----:B------:R-:W5:Y:S01]  /*7df0*/  LDCU.64 UR4, c[0x4][0x18] ;  /* 0x01000300ff0477ac */ /* 0x000f620008000a00 */
[----:B----4-:R-:W-:Y:S01]  /*7e00*/  MOV R5, UR9 ;  /* 0x0000000900057c02 */ /* 0x010fe20008000f00 */
[----:B------:R-:W-:Y:S01]  /*7e10*/  IMAD.U32 R4, RZ, RZ, UR8 ;  /* 0x00000008ff047e24 */ /* 0x000fe2000f8e00ff */
[----:B-1----:R-:W-:Y:S01]  /*7e20*/  MOV R7, UR7 ;  /* 0x0000000700077c02 */ /* 0x002fe20008000f00 */
[----:B------:R-:W-:Y:S01]  /*7e30*/  IMAD.U32 R6, RZ, RZ, UR6 ;  /* 0x00000006ff067e24 */ /* 0x000fe2000f8e00ff */
[----:B-----5:R-:W-:Y:S01]  /*7e40*/  MOV R11, UR5 ;  /* 0x00000005000b7c02 */ /* 0x020fe20008000f00 */
[----:B------:R-:W-:Y:S02]  /*7e50*/  IMAD.U32 R10, RZ, RZ, UR4 ;  /* 0x00000004ff0a7e24 */ /* 0x000fe4000f8e00ff */
[----:B------:R-:W-:Y:S07]  /*7e60*/  LEPC R20, `(.L_x_145) ;  /* 0x000000001014794e */ /* 0x000fee0000000000 */
[----:B--23--:R-:W-:Y:S05]  /*7e70*/  CALL.ABS.NOINC R2 ;  /* 0x0000000002007343 */ /* 0x00cfea0003c00000 */
.L_x_145:
[-C--:B--2---:R-:W-:Y:S01]  /*7e80*/  F2FP.F16.E4M3.UNPACK_B R42, R72.reuse ;  /* 0x00000048ff2a723e */ /* 0x084fe200020006ff */
[----:B------:R-:W-:Y:S05]  /*7e90*/  WARPSYNC.ALL ;  /* 0x0000000000007948 */ /* 0x000fea0003800000 */
[----:B------:R-:W-:Y:S01]  /*7ea0*/  R2UR UR4, R39 ;  /* 0x00000000270472ca */ /* 0x000fe200000e0000 */
[--C-:B------:R-:W-:Y:S01]  /*7eb0*/  HADD2.F32 R40, -RZ, R42.reuse.H0_H0 ;  /* 0x2000002aff287230 */ /* 0x100fe20000004100 */
[----:B------:R-:W-:Y:S01]  /*7ec0*/  F2FP.F16.E4M3.UNPACK_B R43, R72.H1 ;  /* 0x00000048ff2b723e */ /* 0x000fe200030006ff */
[----:B------:R-:W-:Y:S01]  /*7ed0*/  HADD2.F32 R42, -RZ, R42.H1_H1 ;  /* 0x3000002aff2a7230 */ /* 0x000fe20000004100 */
[-C--:B------:R-:W-:Y:S01]  /*7ee0*/  F2FP.F16.E4M3.UNPACK_B R45, R73.reuse ;  /* 0x00000049ff2d723e */ /* 0x080fe200020006ff */
[----:B------:R-:W-:Y:S01]  /*7ef0*/  BSSY.RECONVERGENT B0, `(.L_x_146) ;  /* 0x000009e000007945 */ /* 0x000fe20003800200 */
[----:B------:R-:W-:Y:S01]  /*7f00*/  F2FP.F16.E4M3.UNPACK_B R47, R73.H1 ;  /* 0x00000049ff2f723e */ /* 0x000fe200030006ff */
[--C-:B------:R-:W-:Y:S01]  /*7f10*/  HADD2.F32 R44, -RZ, R43.reuse.H0_H0 ;  /* 0x2000002bff2c7230 */ /* 0x100fe20000004100 */
[-C--:B------:R-:W-:Y:S01]  /*7f20*/  F2FP.F16.E4M3.UNPACK_B R49, R74.reuse ;  /* 0x0000004aff31723e */ /* 0x080fe200020006ff */
[----:B------:R-:W-:Y:S01]  /*7f30*/  HADD2.F32 R46, -RZ, R43.H1_H1 ;  /* 0x3000002bff2e7230 */ /* 0x000fe20000004100 */
[----:B------:R-:W-:Y:S01]  /*7f40*/  F2FP.F16.E4M3.UNPACK_B R51, R74.H1 ;  /* 0x0000004aff33723e */ /* 0x000fe200030006ff */
[--C-:B------:R-:W-:Y:S01]  /*7f50*/  HADD2.F32 R43, -RZ, R45.reuse.H0_H0 ;  /* 0x2000002dff2b7230 */ /* 0x100fe20000004100 */
[-C--:B------:R-:W-:Y:S01]  /*7f60*/  F2FP.F16.E4M3.UNPACK_B R53, R75.reuse ;  /* 0x0000004bff35723e */ /* 0x080fe200020006ff */
[----:B-1----:R-:W3:Y:S01]  /*7f70*/  LDTM.x32 R4, tmem[UR4] ;  /* 0x00000004000479ee */ /* 0x002ee200082c0000 */
[----:B------:R-:W-:Y:S01]  /*7f80*/  F2FP.F16.E4M3.UNPACK_B R55, R75.H1 ;  /* 0x0000004bff37723e */ /* 0x000fe200030006ff */
[----:B------:R-:W-:Y:S01]  /*7f90*/  HADD2.F32 R48, -RZ, R45.H1_H1 ;  /* 0x3000002dff307230 */ /* 0x000fe20000004100 */
[-C--:B------:R-:W-:Y:S01]  /*7fa0*/  F2FP.F16.E4M3.UNPACK_B R57, R76.reuse ;  /* 0x0000004cff39723e */ /* 0x080fe200020006ff */
[----:B------:R-:W-:Y:S01]  /*7fb0*/  HADD2.F32 R52, -RZ, R49.H1_H1 ;  /* 0x30000031ff347230 */ /* 0x000fe20000004100 */
[----:B------:R-:W-:Y:S01]  /*7fc0*/  IADD3 R112, PT, PT, R84, UR43, RZ ;  /* 0x0000002b54707c10 */ /* 0x000fe2000fffe0ff */
[----:B------:R-:W-:Y:S01]  /*7fd0*/  HADD2.F32 R56, -RZ, R53.H1_H1 ;  /* 0x30000035ff387230 */ /* 0x000fe20000004100 */
[----:B------:R-:W-:Y:S01]  /*7fe0*/  MOV R101, 0x10 ;  /* 0x0000001000657802 */ /* 0x000fe20000000f00 */
[----:B------:R-:W-:Y:S01]  /*7ff0*/  HADD2.F32 R60, -RZ, R57.H1_H1 ;  /* 0x30000039ff3c7230 */ /* 0x000fe20000004100 */
[----:B------:R-:W-:Y:S01]  /*8000*/  LOP3.LUT P5, RZ, R85, 0x80, RZ, 0xc0, !PT ;  /* 0x0000008055ff7812 */ /* 0x000fe200078ac0ff */
[--C-:B------:R-:W-:Y:S01]  /*8010*/  HADD2.F32 R45, -RZ, R47.reuse.H0_H0 ;  /* 0x2000002fff2d7230 */ /* 0x100fe20000004100 */
[----:B------:R-:W-:Y:S01]  /*8020*/  F2FP.F16.E4M3.UNPACK_B R59, R76.H1 ;  /* 0x0000004cff3b723e */ /* 0x000fe200030006ff */
[----:B------:R-:W-:Y:S01]  /*8030*/  HADD2.F32 R50, -RZ, R47.H1_H1 ;  /* 0x3000002fff327230 */ /* 0x000fe20000004100 */
[----:B------:R-:W-:Y:S01]  /*8040*/  SEL R101, R101, 0xfffffff0, !P5 ;  /* 0xfffffff065657807 */ /* 0x000fe20006800000 */
[----:B------:R-:W-:Y:S01]  /*8050*/  HADD2.F32 R47, -RZ, R49.H0_H0 ;  /* 0x20000031ff2f7230 */ /* 0x000fe20000004100 */
[-C--:B------:R-:W-:Y:S01]  /*8060*/  F2FP.F16.E4M3.UNPACK_B R61, R77.reuse ;  /* 0x0000004dff3d723e */ /* 0x080fe200020006ff */
[--C-:B------:R-:W-:Y:S01]  /*8070*/  HADD2.F32 R49, -RZ, R51.reuse.H0_H0 ;  /* 0x20000033ff317230 */ /* 0x100fe20000004100 */
[----:B------:R-:W-:Y:S01]  /*8080*/  F2FP.F16.E4M3.UNPACK_B R63, R77.H1 ;  /* 0x0000004dff3f723e */ /* 0x000fe200030006ff */
[----:B------:R-:W-:Y:S01]  /*8090*/  HADD2.F32 R54, -RZ, R51.H1_H1 ;  /* 0x30000033ff367230 */ /* 0x000fe20000004100 */
[-C--:B------:R-:W-:Y:S01]  /*80a0*/  F2FP.F16.E4M3.UNPACK_B R65, R78.reuse ;  /* 0x0000004eff41723e */ /* 0x080fe200020006ff */
[----:B------:R-:W-:Y:S01]  /*80b0*/  HADD2.F32 R51, -RZ, R53.H0_H0 ;  /* 0x20000035ff337230 */ /* 0x000fe20000004100 */
[----:B------:R-:W-:Y:S01]  /*80c0*/  F2FP.F16.E4M3.UNPACK_B R67, R78.H1 ;  /* 0x0000004eff43723e */ /* 0x000fe200030006ff */
[----:B------:R-:W-:Y:S01]  /*80d0*/  HADD2.F32 R64, -RZ, R61.H1_H1 ;  /* 0x3000003dff407230 */ /* 0x000fe20000004100 */
[----:B------:R-:W-:Y:S01]  /*80e0*/  ISETP.NE.AND P0, PT, R97, RZ, PT ;  /* 0x000000ff6100720c */ /* 0x000fe20003f05270 */
[C---:B---3--:R-:W-:Y:S01]  /*80f0*/  FMUL R0, R38.reuse, R4 ;  /* 0x0000000426007220 */ /* 0x048fe20000400000 */
[C---:B------:R-:W-:Y:S01]  /*8100*/  FMUL R2, R38.reuse, R5 ;  /* 0x0000000526027220 */ /* 0x040fe20000400000 */
[C---:B------:R-:W-:Y:S01]  /*8110*/  FMUL R4, R38.reuse, R8 ;  /* 0x0000000826047220 */ /* 0x040fe20000400000 */
[C---:B------:R-:W-:Y:S01]  /*8120*/  FMUL R5, R38.reuse, R9 ;  /* 0x0000000926057220 */ /* 0x040fe20000400000 */
[C---:B------:R-:W-:Y:S01]  /*8130*/  FFMA R0, R41.reuse, R40, R0 ;  /* 0x0000002829007223 */ /* 0x040fe20000000000 */
[C---:B------:R-:W-:Y:S01]  /*8140*/  FFMA R2, R41.reuse, R42, R2 ;  /* 0x0000002a29027223 */ /* 0x040fe20000000002 */
[C---:B------:R-:W-:Y:S01]  /*8150*/  FMUL R8, R38.reuse, R12 ;  /* 0x0000000c26087220 */ /* 0x040fe20000400000 */
[C---:B------:R-:W-:Y:S01]  /*8160*/  FMUL R9, R38.reuse, R13 ;  /* 0x0000000d26097220 */ /* 0x040fe20000400000 */
[C---:B------:R-:W-:Y:S01]  /*8170*/  FMUL R12, R38.reuse, R16 ;  /* 0x00000010260c7220 */ /* 0x040fe20000400000 */
[C---:B------:R-:W-:Y:S01]  /*8180*/  FMUL R13, R38.reuse, R17 ;  /* 0x00000011260d7220 */ /* 0x040fe20000400000 */
[C---:B------:R-:W-:Y:S01]  /*8190*/  FMUL R16, R38.reuse, R20 ;  /* 0x0000001426107220 */ /* 0x040fe20000400000 */
[C---:B------:R-:W-:Y:S01]  /*81a0*/  FMUL R17, R38.reuse, R21 ;  /* 0x0000001526117220 */ /* 0x040fe20000400000 */
[C---:B------:R-:W-:Y:S01]  /*81b0*/  FMUL R20, R38.reuse, R24 ;  /* 0x0000001826147220 */ /* 0x040fe20000400000 */
[C---:B------:R-:W-:Y:S01]  /*81c0*/  FMUL R21, R38.reuse, R25 ;  /* 0x0000001926157220 */ /* 0x040fe20000400000 */
[----:B------:R-:W-:Y:S02]  /*81d0*/  HADD2.F32 R68, -RZ, R65.H1_H1 ;  /* 0x30000041ff447230 */ /* 0x000fe40000004100 */
[C---:B------:R-:W-:Y:S01]  /*81e0*/  FMUL R24, R38.reuse, R28 ;  /* 0x0000001c26187220 */ /* 0x040fe20000400000 */
[C---:B------:R-:W-:Y:S01]  /*81f0*/  FMUL R25, R38.reuse, R29 ;  /* 0x0000001d26197220 */ /* 0x040fe20000400000 */
[C---:B------:R-:W-:Y:S01]  /*8200*/  FMUL R28, R38.reuse, R32 ;  /* 0x00000020261c7220 */ /* 0x040fe20000400000 */
[C---:B------:R-:W-:Y:S01]  /*8210*/  FMUL R29, R38.reuse, R33 ;  /* 0x00000021261d7220 */ /* 0x040fe20000400000 */
[C---:B------:R-:W-:Y:S01]  /*8220*/  FMUL R3, R38.reuse, R6 ;  /* 0x0000000626037220 */ /* 0x040fe20000400000 */
[C---:B------:R-:W-:Y:S01]  /*8230*/  FMUL R7, R38.reuse, R7 ;  /* 0x0000000726077220 */ /* 0x040fe20000400000 */
[----:B------:R-:W-:Y:S01]  /*8240*/  FMUL R6, R38, R10 ;  /* 0x0000000a26067220 */ /* 0x000fe20000400000 */
[-C--:B------:R-:W-:Y:S01]  /*8250*/  F2FP.F16.E4M3.UNPACK_B R40, R79.reuse ;  /* 0x0000004fff28723e */ /* 0x080fe200020006ff */
[C---:B------:R-:W-:Y:S01]  /*8260*/  FFMA R3, R41.reuse, R44, R3 ;  /* 0x0000002c29037223 */ /* 0x040fe20000000003 */
[C---:B------:R-:W-:Y:S01]  /*8270*/  FFMA R7, R41.reuse, R46, R7 ;  /* 0x0000002e29077223 */ /* 0x040fe20000000007 */
[----:B------:R-:W-:Y:S01]  /*8280*/  F2FP.F16.E4M3.UNPACK_B R42, R79.H1 ;  /* 0x0000004fff2a723e */ /* 0x000fe200030006ff */
[C---:B------:R-:W-:Y:S01]  /*8290*/  FFMA R4, R41.reuse, R43, R4 ;  /* 0x0000002b29047223 */ /* 0x040fe20000000004 */
[C---:B------:R-:W-:Y:S01]  /*82a0*/  FFMA R5, R41.reuse, R48, R5 ;  /* 0x0000003029057223 */ /* 0x040fe20000000005 */
[----:B------:R-:W-:Y:S01]  /*82b0*/  ISETP.NE.AND P6, PT, R102, RZ, PT ;  /* 0x000000ff6600720c */ /* 0x000fe20003fc5270 */
[----:B------:R-:W-:Y:S01]  /*82c0*/  FFMA R6, R41, R45, R6 ;  /* 0x0000002d29067223 */ /* 0x000fe20000000006 */
[----:B------:R-:W-:Y:S01]  /*82d0*/  F2FP.SATFINITE.E4M3.F32.PACK_AB_MERGE_C R99, R7, R3, RZ ;  /* 0x000000030763723e */ /* 0x000fe200048070ff */
[C---:B------:R-:W-:Y:S01]  /*82e0*/  FMUL R11, R38.reuse, R11 ;  /* 0x0000000b260b7220 */ /* 0x040fe20000400000 */
[C---:B------:R-:W-:Y:S01]  /*82f0*/  FMUL R10, R38.reuse, R14 ;  /* 0x0000000e260a7220 */ /* 0x040fe20000400000 */
[----:B------:R-:W-:Y:S01]  /*8300*/  FMUL R15, R38, R15 ;  /* 0x0000000f260f7220 */ /* 0x000fe20000400000 */
[----:B------:R-:W-:Y:S01]  /*8310*/  F2FP.SATFINITE.E4M3.F32.PACK_AB_MERGE_C R104, R2, R0, R99 ;  /* 0x000000000268723e */ /* 0x000fe20004807063 */
[C---:B------:R-:W-:Y:S01]  /*8320*/  FFMA R11, R41.reuse, R50, R11 ;  /* 0x00000032290b7223 */ /* 0x040fe2000000000b */
[----:B------:R-:W-:Y:S01]  /*8330*/  IADD3 R99, PT, PT, R112, R101, RZ ;  /* 0x0000006570637210 */ /* 0x000fe20007ffe0ff */
[C---:B------:R-:W-:Y:S01]  /*8340*/  FFMA R8, R41.reuse, R47, R8 ;  /* 0x0000002f29087223 */ /* 0x040fe20000000008 */
[----:B------:R-:W-:Y:S01]  /*8350*/  FFMA R9, R41, R52, R9 ;  /* 0x0000003429097223 */ /* 0x000fe20000000009 */
[--C-:B------:R-:W-:Y:S01]  /*8360*/  HADD2.F32 R53, -RZ, R55.reuse.H0_H0 ;  /* 0x20000037ff357230 */ /* 0x100fe20000004100 */
[----:B------:R-:W-:Y:S01]  /*8370*/  F2FP.SATFINITE.E4M3.F32.PACK_AB_MERGE_C R105, R11, R6, RZ ;  /* 0x000000060b69723e */ /* 0x000fe200048070ff */
[C---:B------:R-:W-:Y:S01]  /*8380*/  FFMA R10, R41.reuse, R49, R10 ;  /* 0x00000031290a7223 */ /* 0x040fe2000000000a */
[C---:B------:R-:W-:Y:S01]  /*8390*/  FFMA R15, R41.reuse, R54, R15 ;  /* 0x00000036290f7223 */ /* 0x040fe2000000000f */
[----:B------:R-:W-:Y:S01]  /*83a0*/  FFMA R12, R41, R51, R12 ;  /* 0x00000033290c7223 */ /* 0x000fe2000000000c */
[----:B------:R-:W-:Y:S01]  /*83b0*/  F2FP.SATFINITE.E4M3.F32.PACK_AB_MERGE_C R105, R5, R4, R105 ;  /* 0x000000040569723e */ /* 0x000fe20004807069 */
[----:B------:R-:W-:Y:S01]  /*83c0*/  FFMA R13, R41, R56, R13 ;  /* 0x00000038290d7223 */ /* 0x000fe2000000000d */
[----:B------:R-:W-:Y:S01]  /*83d0*/  HADD2.F32 R58, -RZ, R55.H1_H1 ;  /* 0x30000037ff3a7230 */ /* 0x000fe20000004100 */
[----:B------:R-:W-:Y:S01]  /*83e0*/  F2FP.SATFINITE.E4M3.F32.PACK_AB_MERGE_C R106, R15, R10, RZ ;  /* 0x0000000a0f6a723e */ /* 0x000fe200048070ff */
[----:B------:R-:W-:Y:S02]  /*83f0*/  HADD2.F32 R55, -RZ, R57.H0_H0 ;  /* 0x20000039ff377230 */ /* 0x000fe40000004100 */
[C---:B------:R-:W-:Y:S01]  /*8400*/  FMUL R14, R38.reuse, R18 ;  /* 0x00000012260e7220 */ /* 0x040fe20000400000 */
[C---:B------:R-:W-:Y:S01]  /*8410*/  FMUL R19, R38.reuse, R19 ;  /* 0x0000001326137220 */ /* 0x040fe20000400000 */
[--C-:B------:R-:W-:Y:S02]  /*8420*/  HADD2.F32 R57, -RZ, R59.reuse.H0_H0 ;  /* 0x2000003bff397230 */ /* 0x100fe40000004100 */
[C---:B------:R-:W-:Y:S01]  /*8430*/  FMUL R18, R38.reuse, R22 ;  /* 0x0000001626127220 */ /* 0x040fe20000400000 */
[C---:B------:R-:W-:Y:S01]  /*8440*/  FFMA R14, R41.reuse, R53, R14 ;  /* 0x00000035290e7223 */ /* 0x040fe2000000000e */
[----:B------:R-:W-:Y:S02]  /*8450*/  HADD2.F32 R62, -RZ, R59.H1_H1 ;  /* 0x3000003bff3e7230 */ /* 0x000fe40000004100 */
[C---:B------:R-:W-:Y:S01]  /*8460*/  FFMA R19, R41.reuse, R58, R19 ;  /* 0x0000003a29137223 */ /* 0x040fe20000000013 */
[----:B------:R-:W-:Y:S02]  /*8470*/  HADD2.F32 R59, -RZ, R61.H0_H0 ;  /* 0x2000003dff3b7230 */ /* 0x000fe40000004100 */
[C---:B------:R-:W-:Y:S01]  /*8480*/  FMUL R23, R38.reuse, R23 ;  /* 0x0000001726177220 */ /* 0x040fe20000400000 */
[C---:B------:R-:W-:Y:S01]  /*8490*/  FFMA R16, R41.reuse, R55, R16 ;  /* 0x0000003729107223 */ /* 0x040fe20000000010 */
[C---:B------:R-:W-:Y:S01]  /*84a0*/  FFMA R17, R41.reuse, R60, R17 ;  /* 0x0000003c29117223 */ /* 0x040fe20000000011 */
[--C-:B------:R-:W-:Y:S02]  /*84b0*/  HADD2.F32 R61, -RZ, R63.reuse.H0_H0 ;  /* 0x2000003fff3d7230 */ /* 0x100fe40000004100 */
[C---:B------:R-:W-:Y:S01]  /*84c0*/  FFMA R18, R41.reuse, R57, R18 ;  /* 0x0000003929127223 */ /* 0x040fe20000000012 */
[----:B------:R-:W-:Y:S02]  /*84d0*/  HADD2.F32 R66, -RZ, R63.H1_H1 ;  /* 0x3000003fff427230 */ /* 0x000fe40000004100 */
[C---:B------:R-:W-:Y:S01]  /*84e0*/  FMUL R22, R38.reuse, R26 ;  /* 0x0000001a26167220 */ /* 0x040fe20000400000 */
[----:B------:R-:W-:Y:S02]  /*84f0*/  HADD2.F32 R63, -RZ, R65.H0_H0 ;  /* 0x20000041ff3f7230 */ /* 0x000fe40000004100 */
[C---:B------:R-:W-:Y:S01]  /*8500*/  FFMA R23, R41.reuse, R62, R23 ;  /* 0x0000003e29177223 */ /* 0x040fe20000000017 */
[C---:B------:R-:W-:Y:S01]  /*8510*/  FMUL R27, R38.reuse, R27 ;  /* 0x0000001b261b7220 */ /* 0x040fe20000400000 */
[C---:B------:R-:W-:Y:S01]  /*8520*/  FFMA R20, R41.reuse, R59, R20 ;  /* 0x0000003b29147223 */ /* 0x040fe20000000014 */
[C---:B------:R-:W-:Y:S01]  /*8530*/  FFMA R21, R41.reuse, R64, R21 ;  /* 0x0000004029157223 */ /* 0x040fe20000000015 */
[--C-:B------:R-:W-:Y:S02]  /*8540*/  HADD2.F32 R65, -RZ, R67.reuse.H0_H0 ;  /* 0x20000043ff417230 */ /* 0x100fe40000004100 */
[C---:B------:R-:W-:Y:S01]  /*8550*/  FFMA R22, R41.reuse, R61, R22 ;  /* 0x0000003d29167223 */ /* 0x040fe20000000016 */
[----:B------:R-:W-:Y:S02]  /*8560*/  HADD2.F32 R70, -RZ, R67.H1_H1 ;  /* 0x30000043ff467230 */ /* 0x000fe40000004100 */
[C---:B------:R-:W-:Y:S01]  /*8570*/  FMUL R26, R38.reuse, R30 ;  /* 0x0000001e261a7220 */ /* 0x040fe20000400000 */
[--C-:B------:R-:W-:Y:S02]  /*8580*/  HADD2.F32 R67, -RZ, R40.reuse.H0_H0 ;  /* 0x20000028ff437230 */ /* 0x100fe40000004100 */
[C---:B------:R-:W-:Y:S01]  /*8590*/  FFMA R27, R41.reuse, R66, R27 ;  /* 0x00000042291b7223 */ /* 0x040fe2000000001b */
[C---:B------:R-:W-:Y:S01]  /*85a0*/  FMUL R31, R38.reuse, R31 ;  /* 0x0000001f261f7220 */ /* 0x040fe20000400000 */
[C---:B------:R-:W-:Y:S01]  /*85b0*/  FFMA R24, R41.reuse, R63, R24 ;  /* 0x0000003f29187223 */ /* 0x040fe20000000018 */
[----:B------:R-:W-:Y:S02]  /*85c0*/  HADD2.F32 R40, -RZ, R40.H1_H1 ;  /* 0x30000028ff287230 */ /* 0x000fe40000004100 */
[C---:B------:R-:W-:Y:S01]  /*85d0*/  FFMA R25, R41.reuse, R68, R25 ;  /* 0x0000004429197223 */ /* 0x040fe20000000019 */
[--C-:B------:R-:W-:Y:S02]  /*85e0*/  HADD2.F32 R69, -RZ, R42.reuse.H0_H0 ;  /* 0x2000002aff457230 */ /* 0x100fe40000004100 */
[C---:B------:R-:W-:Y:S01]  /*85f0*/  FFMA R26, R41.reuse, R65, R26 ;  /* 0x00000041291a7223 */ /* 0x040fe2000000001a */
[----:B------:R-:W-:Y:S02]  /*8600*/  HADD2.F32 R42, -RZ, R42.H1_H1 ;  /* 0x3000002aff2a7230 */ /* 0x000fe40000004100 */
[C---:B------:R-:W-:Y:S01]  /*8610*/  FMUL R30, R38.reuse, R34 ;  /* 0x00000022261e7220 */ /* 0x040fe20000400000 */
[----:B------:R-:W-:Y:S01]  /*8620*/  FFMA R31, R41, R70, R31 ;  /* 0x00000046291f7223 */ /* 0x000fe2000000001f */
[----:B------:R-:W-:Y:S01]  /*8630*/  FMUL R35, R38, R35 ;  /* 0x0000002326237220 */ /* 0x000fe20000400000 */
[----:B------:R-:W-:Y:S01]  /*8640*/  F2FP.SATFINITE.E4M3.F32.PACK_AB_MERGE_C R107, R19, R14, RZ ;  /* 0x0000000e136b723e */ /* 0x000fe200048070ff */
[C---:B------:R-:W-:Y:S01]  /*8650*/  FFMA R28, R41.reuse, R67, R28 ;  /* 0x00000043291c7223 */ /* 0x040fe2000000001c */
[C---:B------:R-:W-:Y:S01]  /*8660*/  FFMA R29, R41.reuse, R40, R29 ;  /* 0x00000028291d7223 */ /* 0x040fe2000000001d */
[C---:B------:R-:W-:Y:S01]  /*8670*/  FFMA R30, R41.reuse, R69, R30 ;  /* 0x00000045291e7223 */ /* 0x040fe2000000001e */
[----:B------:R-:W-:Y:S01]  /*8680*/  FFMA R35, R41, R42, R35 ;  /* 0x0000002a29237223 */ /* 0x000fe20000000023 */
[----:B------:R-:W-:Y:S02]  /*8690*/  F2FP.SATFINITE.E4M3.F32.PACK_AB_MERGE_C R106, R9, R8, R106 ;  /* 0x00000008096a723e */ /* 0x000fe4000480706a */
[----:B------:R-:W-:Y:S02]  /*86a0*/  F2FP.SATFINITE.E4M3.F32.PACK_AB_MERGE_C R107, R13, R12, R107 ;  /* 0x0000000c0d6b723e */ /* 0x000fe4000480706b */
[----:B------:R-:W-:Y:S02]  /*86b0*/  F2FP.SATFINITE.E4M3.F32.PACK_AB_MERGE_C R108, R23, R18, RZ ;  /* 0x00000012176c723e */ /* 0x000fe400048070ff */
[----:B------:R-:W-:Y:S01]  /*86c0*/  F2FP.SATFINITE.E4M3.F32.PACK_AB_MERGE_C R109, R27, R22, RZ ;  /* 0x000000161b6d723e */ /* 0x000fe200048070ff */
[----:B------:R1:W-:Y:S01]  /*86d0*/  STS.128 [R84+UR43+0x4400], R104 ;  /* 0x0044006854007988 */ /* 0x0003e20008000c2b */
[----:B------:R-:W-:Y:S02]  /*86e0*/  F2FP.SATFINITE.E4M3.F32.PACK_AB_MERGE_C R103, R31, R26, RZ ;  /* 0x0000001a1f67723e */ /* 0x000fe400048070ff */
[----:B------:R-:W-:Y:S02]  /*86f0*/  F2FP.SATFINITE.E4M3.F32.PACK_AB_MERGE_C R113, R35, R30, RZ ;  /* 0x0000001e2371723e */ /* 0x000fe400048070ff */
[----:B------:R-:W-:Y:S02]  /*8700*/  F2FP.SATFINITE.E4M3.F32.PACK_AB_MERGE_C R108, R17, R16, R108 ;  /* 0x00000010116c723e */ /* 0x000fe4000480706c */
[----:B------:R-:W-:Y:S02]  /*8710*/  F2FP.SATFINITE.E4M3.F32.PACK_AB_MERGE_C R109, R21, R20, R109 ;  /* 0x00000014156d723e */ /* 0x000fe4000480706d */
[----:B------:R-:W-:Y:S02]  /*8720*/  F2FP.SATFINITE.E4M3.F32.PACK_AB_MERGE_C R110, R25, R24, R103 ;  /* 0x00000018196e723e */ /* 0x000fe40004807067 */
[----:B------:R-:W-:Y:S02]  /*8730*/  F2FP.SATFINITE.E4M3.F32.PACK_AB_MERGE_C R111, R29, R28, R113 ;  /* 0x0000001c1d6f723e */ /* 0x000fe40004807071 */
[----:B------:R-:W-:Y:S02]  /*8740*/  LEA R103, R93, UR43, 0x3 ;  /* 0x0000002b5d677c11 */ /* 0x000fe4000f8e18ff */
[----:B------:R-:W-:Y:S01]  /*8750*/  @P6 SHF.L.U32 R112, R92, 0x1f, RZ ;  /* 0x0000001f5c706819 */ /* 0x000fe200000006ff */
[----:B------:R1:W-:Y:S01]  /*8760*/  STS.128 [R99+0x4400], R108 ;  /* 0x0044006c63007388 */ /* 0x0003e20000000c00 */
[----:B------:R-:W-:Y:S01]  /*8770*/  @!PT LDS RZ, [RZ] ;  /* 0x00000000fffff984 */ /* 0x000fe20000000800 */
[----:B------:R-:W-:Y:S01]  /*8780*/  @!PT LDS RZ, [RZ] ;  /* 0x00000000fffff984 */ /* 0x000fe20000000800 */
[----:B------:R-:W-:Y:S01]  /*8790*/  @!PT LDS RZ, [RZ] ;  /* 0x00000000fffff984 */ /* 0x000fe20000000800 */
[----:B------:R-:W-:Y:S01]  /*87a0*/  @!PT LDS RZ, [RZ] ;  /* 0x00000000fffff984 */ /* 0x000fe20000000800 */
[----:B------:R2:W-:Y:S07]  /*87b0*/  MEMBAR.ALL.CTA ;  /* 0x0000000000007992 */ /* 0x0005ee0000008000 */
[----:B--2---:R-:W2:Y:S02]  /*87c0*/  FENCE.VIEW.ASYNC.S ;  /* 0x00000000000073c6 */ /* 0x004ea40000000000 */
[----:B--2---:R-:W-:Y:S06]  /*87d0*/  BAR.SYNC.DEFER_BLOCKING 0x1, 0x80 ;  /* 0x0042000000007b1d */ /* 0x004fec0000010000 */
[----:B------:R-:W-:Y:S05]  /*87e0*/  @P0 BRA `(.L_x_147) ;  /* 0x0000000000380947 */ /* 0x000fea0003800000 */
[----:B------:R-:W-:Y:S01]  /*87f0*/  UIADD3 UR4, UPT, UPT, UR43, 0x4400, URZ ;  /* 0x000044002b047890 */ /* 0x000fe2000fffe0ff */
[----:B------:R-:W-:Y:S01]  /*8800*/  UMOV UR51, UR36 ;  /* 0x0000002400337c82 */ /* 0x000fe20008000000 */
[----:B------:R-:W-:Y:S02]  /*8810*/  UIADD3 UR9, UPT, UPT, UR49, 0x80, URZ ;  /* 0x0000008031097890 */ /* 0x000fe4000fffe0ff */
[----:B------:R-:W-:Y:S02]  /*8820*/  UIADD3 UR8, UPT, UPT, UR43, 0x4c00, URZ ;  /* 0x00004c002b087890 */ /* 0x000fe4000fffe0ff */
[----:B------:R-:W-:Y:S01]  /*8830*/  MOV R96, UR4 ;  /* 0x0000000400607c02 */ /* 0x000fe20008000f00 */
[----:B------:R-:W-:Y:S01]  /*8840*/  UIADD3 UR4, UP0, UPT, UR62, 0x680, URZ ;  /* 0x000006803e047890 */ /* 0x000fe2000ff1e0ff */
[----:B------:R-:W-:Y:S02]  /*8850*/  UMOV UR10, UR50 ;  /* 0x00000032000a7c82 */ /* 0x000fe40008000000 */
[----:B------:R-:W-:Y:S01]  /*8860*/  R2UR UR48, R96 ;  /* 0x00000000603072ca */ /* 0x000fe200000e0000 */
[----:B------:R-:W-:Y:S01]  /*8870*/  UIADD3.X UR5, UPT, UPT, URZ, UR63, URZ, UP0, !UPT ;  /* 0x0000003fff057290 */ /* 0x000fe200087fe4ff */
[----:B------:R-:W-:Y:S11]  /*8880*/  UMOV UR11, UR36 ;  /* 0x00000024000b7c82 */ /* 0x000ff60008000000 */
[----:B------:R2:W-:Y:S01]  /*8890*/  UTMASTG.3D [UR48], [UR4] ;  /* 0x00000030040073b5 */ /* 0x0005e20008010000 */
[----:B------:R2:W-:Y:S01]  /*88a0*/  UTMASTG.3D [UR8], [UR4] ;  /* 0x00000008040073b5 */ /* 0x0005e20008010000 */
[----:B------:R0:W-:Y:S01]  /*88b0*/  UTMACMDFLUSH ;  /* 0x00000000000079b7 */ /* 0x0001e20000000000 */
[----:B--2---:R-:W-:Y:S04]  /*88c0*/  DEPBAR.LE SB0, 0x1 ;  /* 0x000080400000791a */ /* 0x004fe80000000000 */
.L_x_147:
[----:B------:R-:W-:Y:S05]  /*88d0*/  BSYNC.RECONVERGENT B0 ;  /* 0x0000000000007941 */ /* 0x000fea0003800200 */
.L_x_146:
[----:B------:R-:W-:Y:S06]  /*88e0*/  BAR.SYNC.DEFER_BLOCKING 0x1, 0x80 ;  /* 0x0042000000007b1d */ /* 0x000fec0000010000 */
[----:B------:R-:W2:Y:S01]  /*88f0*/  @P6 SYNCS.PHASECHK.TRANS64.TRYWAIT P0, [R103+URZ+0x210], R112 ;  /* 0x00021070670065a7 */ /* 0x000ea200080011ff */
[----:B------:R-:W-:Y:S01]  /*8900*/  BSSY B1, `(.L_x_148) ;  /* 0x0000020000017945 */ /* 0x000fe20003800000 */
[----:B--2---:R-:W-:Y:S03]  /*8910*/  @P6 SEL R71, RZ, 0x1, !P0 ;  /* 0x00000001ff476807 */ /* 0x004fe60004000000 */
[----:B------:R-:W-:Y:S05]  /*8920*/  @!P6 BRA `(.L_x_149) ;  /* 0x000000000074e947 */ /* 0x000fea0003800000 */
[----:B------:R-:W-:Y:S01]  /*8930*/  ISETP.NE.AND P1, PT, R100, RZ, PT ;  /* 0x000000ff6400720c */ /* 0x000fe20003f25270 */
[----:B------:R-:W2:Y:S01]  /*8940*/  S2R R0, SR_CgaCtaId ;  /* 0x0000000000007919 */ /* 0x000ea20000008800 */
[----:B------:R-:W-:Y:S01]  /*8950*/  ISETP.NE.AND P0, PT, R71, RZ, PT ;  /* 0x000000ff4700720c */ /* 0x000fe20003f05270 */
[----:B------:R-:W-:Y:S10]  /*8960*/  BSSY B0, `(.L_x_150) ;  /* 0x0000008000007945 */ /* 0x000ff40003800000 */
[----:B------:R-:W-:Y:S05]  /*8970*/  @P1 IMAD R2, R93, 0x1000, R84 ;  /* 0x000010005d021824 */ /* 0x000fea00078e0254 */
[----:B------:R-:W-:Y:S05]  /*8980*/  @P1 IADD3 R4, PT, PT, R2, UR43, RZ ;  /* 0x0000002b02041c10 */ /* 0x000fea000fffe0ff */
[----:B------:R-:W-:Y:S01]  /*8990*/  @P1 IMAD.IADD R3, R4, 0x1, R101 ;  /* 0x0000000104031824 */ /* 0x000fe200078e0265 */
[----:B------:R-:W-:Y:S06]  /*89a0*/  @P0 BRA `(.L_x_151) ;  /* 0x00000000000c0947 */ /* 0x000fec0003800000 */
[----:B------:R-:W-:Y:S04]  /*89b0*/  SHF.L.U32 R4, R92, 0x1f, RZ ;  /* 0x0000001f5c047819 */ /* 0x000fe800000006ff */
[----:B------:R-:W3:Y:S02]  /*89c0*/  SYNCS.PHASECHK.TRANS64.TRYWAIT P0, [R103+URZ+0x210], R4 ;  /* 0x00021004670075a7 */ /* 0x000ee400080011ff */
[----:B---3--:R-:W-:Y:S05]  /*89d0*/  @!P0 BRA `(.L_x_152) ;  /* 0x0000003c00f08947 */ /* 0x008fea0003800000 */
.L_x_151:
[----:B------:R-:W-:Y:S05]  /*89e0*/  BSYNC B0 ;  /* 0x0000000000007941 */ /* 0x000fea0003800000 */
.L_x_150:
[----:B------:R-:W-:Y:S01]  /*89f0*/  ISETP.NE.AND P0, PT, R100, RZ, PT ;  /* 0x000000ff6400720c */ /* 0x000fe20003f05270 */
[----:B---3--:R-:W-:Y:S02]  /*8a00*/  VIADD R103, R103, 0x230 ;  /* 0x0000023067677836 */ /* 0x008fe40000000000 */
[----:B------:R-:W-:Y:S03]  /*8a10*/  VIADD R93, R93, 0x1 ;  /* 0x000000015d5d7836 */ /* 0x000fe60000000000 */
[----:B--2---:R-:W-:Y:S07]  /*8a20*/  PRMT R0, R0, 0x654, R103 ;  /* 0x0000065400007816 */ /* 0x004fee0000000067 */
[----:B------:R2:W3:Y:S04]  /*8a30*/  @P0 LDS.128 R72, [R2+UR43+0x400] ;  /* 0x0004002b02480984 */ /* 0x0004e80008000c00 */
[----:B------:R2:W4:Y:S01]  /*8a40*/  @P0 LDS.128 R76, [R3+0x400] ;  /* 0x00040000034c0984 */ /* 0x0005220000000c00 */
        /* <DEDUP_REMOVED lines=11> */
.L_x_149:
[----:B------:R-:W-:Y:S05]  /*8b00*/  BSYNC B1 ;  /* 0x0000000000017941 */ /* 0x000fea0003800000 */
.L_x_148:
[----:B--2---:R-:W-:Y:S05]  /*8b10*/  VIADD R0, R39, 0x20 ;  /* 0x0000002027007836 */ /* 0x004fea0000000000 */
[----:B------:R-:W-:Y:S04]  /*8b20*/  SHF.R.U32.HI R0, RZ, 0x15, R0 ;  /* 0x00000015ff007819 */ /* 0x000fe80000011600 */
[----:B------:R-:W-:Y:S11]  /*8b30*/  LOP3.LUT P0, RZ, R0, 0x3, R87, 0x48, !PT ;  /* 0x0000000300ff7812 */ /* 0x000ff60007804857 */
[----:B------:R-:W-:Y:S02]  /*8b40*/  @!UPT UIADD3 URZ, UPT, UPT, URZ, URZ, URZ ;  /* 0x000000fffffff290 */ /* 0x000fe4000fffe0ff */
[----:B------:R-:W-:Y:S05]  /*8b50*/  @!P0 BRA `(.L_x_153) ;  /* 0x0000000000408947 */ /* 0x000fea0003800000 */
[----:B------:R-:W2:Y:S01]  /*8b60*/  LDCU.64 UR8, c[0x4][0x78] ;  /* 0x01000f00ff0877ac */ /* 0x000ea20008000a00 */
[----:B------:R-:W-:Y:S01]  /*8b70*/  MOV R3, 0x0 ;  /* 0x0000000000037802 */ /* 0x000fe20000000f00 */
[----:B------:R-:W-:Y:S02]  /*8b80*/  HFMA2 R12, -RZ, RZ, 0, 5.9604644775390625e-08 ;  /* 0x00000001ff0c7431 */ /* 0x000fe400000001ff */
[----:B------:R-:W-:Y:S02]  /*8b90*/  IMAD.MOV.U32 R8, RZ, RZ, 0x192 ;  /* 0x00000192ff087424 */ /* 0x000fe400078e00ff */
[----:B------:R-:W-:Y:S01]  /*8ba0*/  IMAD.MOV.U32 R13, RZ, RZ, RZ ;  /* 0x000000ffff0d7224 */ /* 0x000fe200078e00ff */
[----:B------:R-:W5:Y:S01]  /*8bb0*/  LDCU.64 UR6, c[0x4][0x80] ;  /* 0x01001000ff0677ac */ /* 0x000f620008000a00 */
[----:B------:R-:W1:Y:S01]  /*8bc0*/  LDC.64 R2, c[0x4][R3] ;  /* 0x0100000003027b82 */ /* 0x000e620000000a00 */
[----:B------:R-:W3:Y:S01]  /*8bd0*/  LDCU.64 UR4, c[0x4][0x18] ;  /* 0x01000300ff0477ac */ /* 0x000ee20008000a00 */
[----:B--2---:R-:W-:Y:S01]  /*8be0*/  MOV R5, UR9 ;  /* 0x0000000900057c02 */ /* 0x004fe20008000f00 */
[----:B------:R-:W-:Y:S01]  /*8bf0*/  IMAD.U32 R4, RZ, RZ, UR8 ;  /* 0x00000008ff047e24 */ /* 0x000fe2000f8e00ff */
[----:B-----5:R-:W-:Y:S01]  /*8c00*/  MOV R7, UR7 ;  /* 0x0000000700077c02 */ /* 0x020fe20008000f00 */
[----:B------:R-:W-:Y:S01]  /*8c10*/  IMAD.U32 R6, RZ, RZ, UR6 ;  /* 0x00000006ff067e24 */ /* 0x000fe2000f8e00ff */
[----:B---3--:R-:W-:Y:S01]  /*8c20*/  MOV R11, UR5 ;  /* 0x00000005000b7c02 */ /* 0x008fe20008000f00 */
[----:B------:R-:W-:Y:S02]  /*8c30*/  IMAD.U32 R10, RZ, RZ, UR4 ;  /* 0x00000004ff0a7e24 */ /* 0x000fe4000f8e00ff */
[----:B------:R-:W-:Y:S07]  /*8c40*/  LEPC R20, `(.L_x_153) ;  /* 0x000000001014794e */ /* 0x000fee0000000000 */
[----:B-1--4-:R-:W-:Y:S05]  /*8c50*/  CALL.ABS.NOINC R2 ;  /* 0x0000000002007343 */ /* 0x012fea0003c00000 */
.L_x_153:
[-C--:B---3--:R-:W-:Y:S01]  /*8c60*/  F2FP.F16.E4M3.UNPACK_B R42, R72.reuse ;  /* 0x00000048ff2a723e */ /* 0x088fe200020006ff */
        /* <DEDUP_REMOVED lines=13> */
[----:B------:R-:W-:Y:S01]  /*8d40*/  F2FP.F16.E4M3.UNPACK_B R54, R75 ;  /* 0x0000004bff36723e */ /* 0x000fe200020006ff */
[----:B------:R-:W2:Y:S01]  /*8d50*/  LDTM.x32 R4, tmem[UR4+0x20] ;  /* 0x00002004000479ee */ /* 0x000ea200082c0000 */
[----:B------:R-:W-:Y:S01]  /*8d60*/  HADD2.F32 R46, -RZ, R46.H1_H1 ;  /* 0x3000002eff2e7230 */ /* 0x000fe20000004100 */
[----:B----4-:R-:W-:Y:S01]  /*8d70*/  F2FP.F16.E4M3.UNPACK_B R58, R76 ;  /* 0x0000004cff3a723e */ /* 0x010fe200020006ff */
[--C-:B------:R-:W-:Y:S01]  /*8d80*/  HADD2.F32 R49, -RZ, R50.reuse.H0_H0 ;  /* 0x20000032ff317230 */ /* 0x100fe20000004100 */
[----:B------:R-:W-:Y:S01]  /*8d90*/  F2FP.F16.E4M3.UNPACK_B R62, R77 ;  /* 0x0000004dff3e723e */ /* 0x000fe200020006ff */
[----:B------:R-:W-:Y:S01]  /*8da0*/  HADD2.F32 R50, -RZ, R50.H1_H1 ;  /* 0x30000032ff327230 */ /* 0x000fe20000004100 */
[----:B------:R-:W-:Y:S01]  /*8db0*/  F2FP.F16.E4M3.UNPACK_B R66, R78 ;  /* 0x0000004eff42723e */ /* 0x000fe200020006ff */
[--C-:B------:R-:W-:Y:S01]  /*8dc0*/  HADD2.F32 R53, -RZ, R54.reuse.H0_H0 ;  /* 0x20000036ff357230 */ /* 0x100fe20000004100 */
[----:B------:R-:W-:Y:S01]  /*8dd0*/  F2FP.F16.E4M3.UNPACK_B R70, R79 ;  /* 0x0000004fff46723e */ /* 0x000fe200020006ff */
[----:B------:R-:W-:Y:S01]  /*8de0*/  HADD2.F32 R54, -RZ, R54.H1_H1 ;  /* 0x30000036ff367230 */ /* 0x000fe20000004100 */
[----:B------:R-:W-:Y:S01]  /*8df0*/  F2FP.F16.E4M3.UNPACK_B R56, R75.H1 ;  /* 0x0000004bff38723e */ /* 0x000fe200030006ff */
[--C-:B------:R-:W-:Y:S01]  /*8e00*/  HADD2.F32 R57, -RZ, R58.reuse.H0_H0 ;  /* 0x2000003aff397230 */ /* 0x100fe20000004100 */
[----:B------:R-:W-:Y:S01]  /*8e10*/  F2FP.F16.E4M3.UNPACK_B R60, R76.H1 ;  /* 0x0000004cff3c723e */ /* 0x000fe200030006ff */
[----:B------:R-:W-:Y:S01]  /*8e20*/  HADD2.F32 R58, -RZ, R58.H1_H1 ;  /* 0x3000003aff3a7230 */ /* 0x000fe20000004100 */
[----:B------:R-:W-:Y:S01]  /*8e30*/  F2FP.F16.E4M3.UNPACK_B R64, R77.H1 ;  /* 0x0000004dff40723e */ /* 0x000fe200030006ff */
[--C-:B------:R-:W-:Y:S01]  /*8e40*/  HADD2.F32 R61, -RZ, R62.reuse.H0_H0 ;  /* 0x2000003eff3d7230 */ /* 0x100fe20000004100 */
[----:B------:R-:W-:Y:S01]  /*8e50*/  F2FP.F16.E4M3.UNPACK_B R68, R78.H1 ;  /* 0x0000004eff44723e */ /* 0x000fe200030006ff */
[----:B------:R-:W-:Y:S01]  /*8e60*/  HADD2.F32 R62, -RZ, R62.H1_H1 ;  /* 0x3000003eff3e7230 */ /* 0x000fe20000004100 */
[----:B------:R-:W-:Y:S01]  /*8e70*/  ISETP.NE.AND P0, PT, R97, RZ, PT ;  /* 0x000000ff6100720c */ /* 0x000fe20003f05270 */
[--C-:B------:R-:W-:Y:S01]  /*8e80*/  HADD2.F32 R65, -RZ, R66.reuse.H0_H0 ;  /* 0x20000042ff417230 */ /* 0x100fe20000004100 */
[----:B------:R-:W-:Y:S01]  /*8e90*/  ISETP.NE.AND P6, PT, R102, RZ, PT ;  /* 0x000000ff6600720c */ /* 0x000fe20003fc5270 */
[----:B------:R-:W-:Y:S02]  /*8ea0*/  HADD2.F32 R66, -RZ, R66.H1_H1 ;  /* 0x30000042ff427230 */ /* 0x000fe40000004100 */
[--C-:B------:R-:W-:Y:S02]  /*8eb0*/  HADD2.F32 R69, -RZ, R70.reuse.H0_H0 ;  /* 0x20000046ff457230 */ /* 0x100fe40000004100 */
[C---:B--2---:R-:W-:Y:S01]  /*8ec0*/  FMUL R0, R38.reuse, R4 ;  /* 0x0000000426007220 */ /* 0x044fe20000400000 */
        /* <DEDUP_REMOVED lines=20> */
[--C-:B------:R-:W-:Y:S02]  /*9010*/  HADD2.F32 R47, -RZ, R48.reuse.H0_H0 ;  /* 0x20000030ff2f7230 */ /* 0x100fe40000004100 */
[C---:B------:R-:W-:Y:S01]  /*9020*/  FMUL R6, R38.reuse, R10 ;  /* 0x0000000a26067220 */ /* 0x040fe20000400000 */
[C---:B------:R-:W-:Y:S01]  /*9030*/  FFMA R3, R41.reuse, R42, R3 ;  /* 0x0000002a29037223 */ /* 0x040fe20000000003 */
[----:B------:R-:W-:Y:S02]  /*9040*/  HADD2.F32 R48, -RZ, R48.H1_H1 ;  /* 0x30000030ff307230 */ /* 0x000fe40000004100 */
[C---:B------:R-:W-:Y:S01]  /*9050*/  FFMA R7, R41.reuse, R44, R7 ;  /* 0x0000002c29077223 */ /* 0x040fe20000000007 */
[C---:B------:R-:W-:Y:S01]  /*9060*/  FFMA R4, R41.reuse, R45, R4 ;  /* 0x0000002d29047223 */ /* 0x040fe20000000004 */
[C---:B------:R-:W-:Y:S01]  /*9070*/  FFMA R5, R41.reuse, R46, R5 ;  /* 0x0000002e29057223 */ /* 0x040fe20000000005 */
[----:B------:R-:W-:Y:S01]  /*9080*/  FFMA R6, R41, R47, R6 ;  /* 0x0000002f29067223 */ /* 0x000fe20000000006 */
[----:B------:R-:W-:Y:S01]  /*9090*/  FMUL R11, R38, R11 ;  /* 0x0000000b260b7220 */ /* 0x000fe20000400000 */
[----:B------:R-:W-:Y:S01]  /*90a0*/  F2FP.F16.E4M3.UNPACK_B R40, R79.H1 ;  /* 0x0000004fff28723e */ /* 0x000fe200030006ff */
[--C-:B------:R-:W-:Y:S01]  /*90b0*/  HADD2.F32 R51, -RZ, R52.reuse.H0_H0 ;  /* 0x20000034ff337230 */ /* 0x100fe20000004100 */
[----:B------:R-:W-:Y:S01]  /*90c0*/  F2FP.SATFINITE.E4M3.F32.PACK_AB_MERGE_C R103, R7, R3, RZ ;  /* 0x000000030767723e */ /* 0x000fe200048070ff */
[C---:B------:R-:W-:Y:S01]  /*90d0*/  FFMA R11, R41.reuse, R48, R11 ;  /* 0x00000030290b7223 */ /* 0x040fe2000000000b */
[C---:B------:R-:W-:Y:S01]  /*90e0*/  FFMA R8, R41.reuse, R49, R8 ;  /* 0x0000003129087223 */ /* 0x040fe20000000008 */
[----:B------:R-:W-:Y:S01]  /*90f0*/  FFMA R9, R41, R50, R9 ;  /* 0x0000003229097223 */ /* 0x000fe20000000009 */
[----:B-1----:R-:W-:Y:S01]  /*9100*/  F2FP.SATFINITE.E4M3.F32.PACK_AB_MERGE_C R104, R2, R0, R103 ;  /* 0x000000000268723e */ /* 0x002fe20004807067 */
[----:B------:R-:W-:Y:S01]  /*9110*/  HADD2.F32 R52, -RZ, R52.H1_H1 ;  /* 0x30000034ff347230 */ /* 0x000fe20000004100 */
[----:B------:R-:W-:Y:S01]  /*9120*/  F2FP.SATFINITE.E4M3.F32.PACK_AB_MERGE_C R105, R11, R6, RZ ;  /* 0x000000060b69723e */ /* 0x000fe200048070ff */
[C---:B------:R-:W-:Y:S01]  /*9130*/  FMUL R10, R38.reuse, R14 ;  /* 0x0000000e260a7220 */ /* 0x040fe20000400000 */
[C---:B------:R-:W-:Y:S01]  /*9140*/  FMUL R15, R38.reuse, R15 ;  /* 0x0000000f260f7220 */ /* 0x040fe20000400000 */
[--C-:B------:R-:W-:Y:S01]  /*9150*/  HADD2.F32 R55, -RZ, R56.reuse.H0_H0 ;  /* 0x20000038ff377230 */ /* 0x100fe20000004100 */
[----:B------:R-:W-:Y:S01]  /*9160*/  F2FP.SATFINITE.E4M3.F32.PACK_AB_MERGE_C R105, R5, R4, R105 ;  /* 0x000000040569723e */ /* 0x000fe20004807069 */
[C---:B------:R-:W-:Y:S01]  /*9170*/  FFMA R10, R41.reuse, R51, R10 ;  /* 0x00000033290a7223 */ /* 0x040fe2000000000a */
[C---:B------:R-:W-:Y:S01]  /*9180*/  FFMA R15, R41.reuse, R52, R15 ;  /* 0x00000034290f7223 */ /* 0x040fe2000000000f */
[C---:B------:R-:W-:Y:S01]  /*9190*/  FFMA R12, R41.reuse, R53, R12 ;  /* 0x00000035290c7223 */ /* 0x040fe2000000000c */
[C---:B------:R-:W-:Y:S01]  /*91a0*/  FFMA R13, R41.reuse, R54, R13 ;  /* 0x00000036290d7223 */ /* 0x040fe2000000000d */
[----:B------:R-:W-:Y:S02]  /*91b0*/  HADD2.F32 R56, -RZ, R56.H1_H1 ;  /* 0x30000038ff387230 */ /* 0x000fe40000004100 */
[C---:B------:R-:W-:Y:S01]  /*91c0*/  FMUL R14, R38.reuse, R18 ;  /* 0x00000012260e7220 */ /* 0x040fe20000400000 */
[C---:B------:R-:W-:Y:S01]  /*91d0*/  FMUL R19, R38.reuse, R19 ;  /* 0x0000001326137220 */ /* 0x040fe20000400000 */
[--C-:B------:R-:W-:Y:S02]  /*91e0*/  HADD2.F32 R59, -RZ, R60.reuse.H0_H0 ;  /* 0x2000003cff3b7230 */ /* 0x100fe40000004100 */
[C---:B------:R-:W-:Y:S01]  /*91f0*/  FMUL R18, R38.reuse, R22 ;  /* 0x0000001626127220 */ /* 0x040fe20000400000 */
[C---:B------:R-:W-:Y:S01]  /*9200*/  FFMA R14, R41.reuse, R55, R14 ;  /* 0x00000037290e7223 */ /* 0x040fe2000000000e */
[----:B------:R-:W-:Y:S02]  /*9210*/  HADD2.F32 R60, -RZ, R60.H1_H1 ;  /* 0x3000003cff3c7230 */ /* 0x000fe40000004100 */
        /* <DEDUP_REMOVED lines=27> */
[----:B------:R-:W-:Y:S01]  /*93d0*/  FFMA R28, R41, R69, R28 ;  /* 0x00000045291c7223 */ /* 0x000fe2000000001c */
[----:B------:R-:W-:Y:S01]  /*93e0*/  F2FP.SATFINITE.E4M3.F32.PACK_AB_MERGE_C R107, R19, R14, RZ ;  /* 0x0000000e136b723e */ /* 0x000fe200048070ff */
        /* <DEDUP_REMOVED lines=25> */
[----:B------:R-:W-:Y:S02]  /*9580*/  UIADD3 UR4, UP0, UPT, UR62, 0x680, URZ ;  /* 0x000006803e047890 */ /* 0x000fe4000ff1e0ff */
[----:B------:R-:W-:Y:S02]  /*9590*/  UIADD3 UR13, UPT, UPT, UR49, 0x20, URZ ;  /* 0x00000020310d7890 */ /* 0x000fe4000fffe0ff */
[----:B------:R-:W-:Y:S02]  /*95a0*/  UIADD3 UR12, UPT, UPT, UR43, 0x5400, URZ ;  /* 0x000054002b0c7890 */ /* 0x000fe4000fffe0ff */
[----:B------:R-:W-:Y:S01]  /*95b0*/  UIADD3.X UR5, UPT, UPT, URZ, UR63, URZ, UP0, !UPT ;  /* 0x0000003fff057290 */ /* 0x000fe200087fe4ff */
[----:B------:R-:W-:Y:S01]  /*95c0*/  UMOV UR14, UR50 ;  /* 0x00000032000e7c82 */ /* 0x000fe20008000000 */
[----:B------:R-:W-:Y:S01]  /*95d0*/  UMOV UR15, UR36 ;  /* 0x00000024000f7c82 */ /* 0x000fe20008000000 */
[----:B------:R-:W-:Y:S02]  /*95e0*/  UIADD3 UR9, UPT, UPT, UR49, 0xa0, URZ ;  /* 0x000000a031097890 */ /* 0x000fe4000fffe0ff */
[----:B------:R-:W-:Y:S01]  /*95f0*/  UIADD3 UR8, UPT, UPT, UR43, 0x5c00, URZ ;  /* 0x00005c002b087890 */ /* 0x000fe2000fffe0ff */
[----:B------:R-:W-:Y:S03]  /*9600*/  UMOV UR10, UR50 ;  /* 0x00000032000a7c82 */ /* 0x000fe60008000000 */
[----:B------:R2:W-:Y:S01]  /*9610*/  UTMASTG.3D [UR12], [UR4] ;  /* 0x0000000c040073b5 */ /* 0x0005e20008010000 */
[----:B------:R-:W-:Y:S04]  /*9620*/  UMOV UR11, UR36 ;  /* 0x00000024000b7c82 */ /* 0x000fe80008000000 */
[----:B------:R2:W-:Y:S01]  /*9630*/  UTMASTG.3D [UR8], [UR4] ;  /* 0x00000008040073b5 */ /* 0x0005e20008010000 */
[----:B------:R0:W-:Y:S01]  /*9640*/  UTMACMDFLUSH ;  /* 0x00000000000079b7 */ /* 0x0001e20000000000 */
[----:B--2---:R-:W-:Y:S04]  /*9650*/  DEPBAR.LE SB0, 0x1 ;  /* 0x000080400000791a */ /* 0x004fe80000000000 */
.L_x_155:
[----:B------:R-:W-:Y:S05]  /*9660*/  BSYNC.RECONVERGENT B0 ;  /* 0x0000000000007941 */ /* 0x000fea0003800200 */
.L_x_154:
        /* <DEDUP_REMOVED lines=16> */
.L_x_159:
[----:B------:R-:W-:Y:S05]  /*9770*/  BSYNC B0 ;  /* 0x0000000000007941 */ /* 0x000fea0003800000 */
.L_x_158:
        /* <DEDUP_REMOVED lines=17> */
.L_x_157:
[----:B------:R-:W-:Y:S05]  /*9890*/  BSYNC B1 ;  /* 0x0000000000017941 */ /* 0x000fea0003800000 */
.L_x_156:
        /* <DEDUP_REMOVED lines=21> */
.L_x_161:
        /* <DEDUP_REMOVED lines=17> */
[----:B------:R-:W-:Y:S01]  /*9b00*/  ISETP.NE.AND P6, PT, R102, RZ, PT ;  /* 0x000000ff6600720c */ /* 0x000fe20003fc5270 */
[--C-:B------:R-:W-:Y:S01]  /*9b10*/  HADD2.F32 R49, -RZ, R50.reuse.H0_H0 ;  /* 0x20000032ff317230 */ /* 0x100fe20000004100 */
[----:B----4-:R-:W-:Y:S01]  /*9b20*/  F2FP.F16.E4M3.UNPACK_B R58, R76 ;  /* 0x0000004cff3a723e */ /* 0x010fe200020006ff */
[----:B------:R-:W-:Y:S01]  /*9b30*/  HADD2.F32 R50, -RZ, R50.H1_H1 ;  /* 0x30000032ff327230 */ /* 0x000fe20000004100 */
[----:B------:R-:W-:Y:S01]  /*9b40*/  F2FP.F16.E4M3.UNPACK_B R62, R77 ;  /* 0x0000004dff3e723e */ /* 0x000fe200020006ff */
[--C-:B------:R-:W-:Y:S01]  /*9b50*/  HADD2.F32 R53, -RZ, R54.reuse.H0_H0 ;  /* 0x20000036ff357230 */ /* 0x100fe20000004100 */
[----:B------:R-:W-:Y:S01]  /*9b60*/  F2FP.F16.E4M3.UNPACK_B R66, R78 ;  /* 0x0000004eff42723e */ /* 0x000fe200020006ff */
[----:B------:R-:W-:Y:S01]  /*9b70*/  HADD2.F32 R54, -RZ, R54.H1_H1 ;  /* 0x30000036ff367230 */ /* 0x000fe20000004100 */
[----:B------:R-:W-:Y:S01]  /*9b80*/  F2FP.F16.E4M3.UNPACK_B R70, R79 ;  /* 0x0000004fff46723e */ /* 0x000fe200020006ff */
[--C-:B------:R-:W-:Y:S01]  /*9b90*/  HADD2.F32 R57, -RZ, R58.reuse.H0_H0 ;  /* 0x2000003aff397230 */ /* 0x100fe20000004100 */
[----:B------:R-:W-:Y:S01]  /*9ba0*/  F2FP.F16.E4M3.UNPACK_B R56, R75.H1 ;  /* 0x0000004bff38723e */ /* 0x000fe200030006ff */
[----:B------:R-:W-:Y:S01]  /*9bb0*/  HADD2.F32 R58, -RZ, R58.H1_H1 ;  /* 0x3000003aff3a7230 */ /* 0x000fe20000004100 */
[----:B------:R-:W-:Y:S01]  /*9bc0*/  F2FP.F16.E4M3.UNPACK_B R60, R76.H1 ;  /* 0x0000004cff3c723e */ /* 0x000fe200030006ff */
[--C-:B------:R-:W-:Y:S01]  /*9bd0*/  HADD2.F32 R61, -RZ, R62.reuse.H0_H0 ;  /* 0x2000003eff3d7230 */ /* 0x100fe20000004100 */
[----:B------:R-:W-:Y:S01]  /*9be0*/  F2FP.F16.E4M3.UNPACK_B R64, R77.H1 ;  /* 0x0000004dff40723e */ /* 0x000fe200030006ff */
[----:B------:R-:W-:Y:S01]  /*9bf0*/  HADD2.F32 R62, -RZ, R62.H1_H1 ;  /* 0x3000003eff3e7230 */ /* 0x000fe20000004100 */
[----:B------:R-:W-:Y:S01]  /*9c00*/  F2FP.F16.E4M3.UNPACK_B R68, R78.H1 ;  /* 0x0000004eff44723e */ /* 0x000fe200030006ff */
        /* <DEDUP_REMOVED lines=112> */
[----:B------:R-:W-:Y:S02]  /*a310*/  UIADD3 UR4, UPT, UPT, UR43, 0x4400, URZ ;  /* 0x000044002b047890 */ /* 0x000fe4000fffe0ff */
[----:B------:R-:W-:Y:S01]  /*a320*/  UIADD3 UR9, UPT, UPT, UR49, 0x40, URZ ;  /* 0x0000004031097890 */ /* 0x000fe2000fffe0ff */
[----:B------:R-:W-:Y:S01]  /*a330*/  UMOV UR10, UR50 ;  /* 0x00000032000a7c82 */ /* 0x000fe20008000000 */
[----:B------:R-:W-:Y:S02]  /*a340*/  UMOV UR11, UR36 ;  /* 0x00000024000b7c82 */ /* 0x000fe40008000000 */
[----:B------:R-:W-:Y:S01]  /*a350*/  MOV R96, UR4 ;  /* 0x0000000400607c02 */ /* 0x000fe20008000f00 */
[----:B------:R-:W-:Y:S02]  /*a360*/  UIADD3 UR4, UP0, UPT, UR62, 0x680, URZ ;  /* 0x000006803e047890 */ /* 0x000fe4000ff1e0ff */
[----:B------:R-:W-:Y:S01]  /*a370*/  UIADD3 UR13, UPT, UPT, UR49, 0xc0, URZ ;  /* 0x000000c0310d7890 */ /* 0x000fe2000fffe0ff */
[----:B------:R-:W-:Y:S01]  /*a380*/  R2UR UR8, R96 ;  /* 0x00000000600872ca */ /* 0x000fe200000e0000 */
[----:B------:R-:W-:Y:S02]  /*a390*/  UIADD3.X UR5, UPT, UPT, URZ, UR63, URZ, UP0, !UPT ;  /* 0x0000003fff057290 */ /* 0x000fe400087fe4ff */
[----:B------:R-:W-:Y:S01]  /*a3a0*/  UIADD3 UR12, UPT, UPT, UR43, 0x4c00, URZ ;  /* 0x00004c002b0c7890 */ /* 0x000fe2000fffe0ff */
[----:B------:R-:W-:Y:S01]  /*a3b0*/  UMOV UR14, UR50 ;  /* 0x00000032000e7c82 */ /* 0x000fe20008000000 */
[----:B------:R-:W-:Y:S08]  /*a3c0*/  UMOV UR15, UR36 ;  /* 0x00000024000f7c82 */ /* 0x000ff00008000000 */
[----:B------:R2:W-:Y:S01]  /*a3d0*/  UTMASTG.3D [UR8], [UR4] ;  /* 0x00000008040073b5 */ /* 0x0005e20008010000 */
[----:B------:R2:W-:Y:S01]  /*a3e0*/  UTMASTG.3D [UR12], [UR4] ;  /* 0x0000000c040073b5 */ /* 0x0005e20008010000 */
[----:B------:R0:W-:Y:S01]  /*a3f0*/  UTMACMDFLUSH ;  /* 0x00000000000079b7 */ /* 0x0001e20000000000 */
[----:B--2---:R-:W-:Y:S04]  /*a400*/  DEPBAR.LE SB0, 0x1 ;  /* 0x000080400000791a */ /* 0x004fe80000000000 */
.L_x_163:
[----:B------:R-:W-:Y:S05]  /*a410*/  BSYNC.RECONVERGENT B0 ;  /* 0x0000000000007941 */ /* 0x000fea0003800200 */
.L_x_162:
        /* <DEDUP_REMOVED lines=16> */
.L_x_167:
[----:B------:R-:W-:Y:S05]  /*a520*/  BSYNC B0 ;  /* 0x0000000000007941 */ /* 0x000fea0003800000 */
.L_x_166:
        /* <DEDUP_REMOVED lines=17> */
.L_x_165:
[----:B------:R-:W-:Y:S05]  /*a640*/  BSYNC B1 ;  /* 0x0000000000017941 */ /* 0x000fea0003800000 */
.L_x_164:
        /* <DEDUP_REMOVED lines=21> */
.L_x_169:
[----:B------:R-:W-:Y:S01]  /*a7a0*/  ISETP.NE.AND P0, PT, R97, RZ, PT ;  /* 0x000000ff6100720c */ /* 0x000fe20003f05270 */
[----:B------:R-:W-:Y:S05]  /*a7b0*/  WARPSYNC.ALL ;  /* 0x0000000000007948 */ /* 0x000fea0003800000 */
[----:B------:R-:W-:Y:S01]  /*a7c0*/  R2UR UR4, R39 ;  /* 0x00000000270472ca */ /* 0x000fe200000e0000 */
[----:B------:R-:W-:Y:S01]  /*a7d0*/  BSSY.RECONVERGENT B0, `(.L_x_170) ;  /* 0x000009f000007945 */ /* 0x000fe20003800200 */
[-C--:B---3--:R-:W-:Y:S02]  /*a7e0*/  F2FP.F16.E4M3.UNPACK_B R42, R72.reuse ;  /* 0x00000048ff2a723e */ /* 0x088fe400020006ff */
[----:B------:R-:W-:Y:S02]  /*a7f0*/  F2FP.F16.E4M3.UNPACK_B R72, R72.H1 ;  /* 0x00000048ff48723e */ /* 0x000fe400030006ff */
[-C--:B------:R-:W-:Y:S01]  /*a800*/  F2FP.F16.E4M3.UNPACK_B R46, R73.reuse ;  /* 0x00000049ff2e723e */ /* 0x080fe200020006ff */
[--C-:B------:R-:W-:Y:S01]  /*a810*/  HADD2.F32 R40, -RZ, R42.reuse.H0_H0 ;  /* 0x2000002aff287230 */ /* 0x100fe20000004100 */
[----:B------:R-:W-:Y:S01]  /*a820*/  F2FP.F16.E4M3.UNPACK_B R73, R73.H1 ;  /* 0x00000049ff49723e */ /* 0x000fe200030006ff */
[----:B------:R-:W-:Y:S01]  /*a830*/  HADD2.F32 R42, -RZ, R42.H1_H1 ;  /* 0x3000002aff2a7230 */ /* 0x000fe20000004100 */
[-C--:B------:R-:W-:Y:S01]  /*a840*/  F2FP.F16.E4M3.UNPACK_B R50, R74.reuse ;  /* 0x0000004aff32723e */ /* 0x080fe200020006ff */
[----:B------:R-:W-:Y:S01]  /*a850*/  HADD2.F32 R43, -RZ, R72.H0_H0 ;  /* 0x20000048ff2b7230 */ /* 0x000fe20000004100 */
[----:B------:R-:W-:Y:S01]  /*a860*/  F2FP.F16.E4M3.UNPACK_B R74, R74.H1 ;  /* 0x0000004aff4a723e */ /* 0x000fe200030006ff */
[----:B------:R-:W2:Y:S01]  /*a870*/  LDTM.x32 R4, tmem[UR4+0x60] ;  /* 0x00006004000479ee */ /* 0x000ea200082c0000 */
[----:B------:R-:W-:Y:S01]  /*a880*/  NOP ;  /* 0x0000000000007918 */ /* 0x000fe20000000000 */
[----:B------:R-:W-:Y:S01]  /*a890*/  IADD3 R90, PT, PT, R90, 0x2a0, RZ ;  /* 0x000002a05a5a7810 */ /* 0x000fe20007ffe0ff */
[--C-:B------:R-:W-:Y:S01]  /*a8a0*/  HADD2.F32 R45, -RZ, R46.reuse.H0_H0 ;  /* 0x2000002eff2d7230 */ /* 0x100fe20000004100 */
[----:B------:R-:W-:Y:S01]  /*a8b0*/  F2FP.F16.E4M3.UNPACK_B R54, R75 ;  /* 0x0000004bff36723e */ /* 0x000fe200020006ff */
[----:B------:R-:W-:Y:S01]  /*a8c0*/  HADD2.F32 R46, -RZ, R46.H1_H1 ;  /* 0x3000002eff2e7230 */ /* 0x000fe20000004100 */
[----:B------:R-:W-:Y:S01]  /*a8d0*/  LOP3.LUT R90, R90, 0xfefffff8, RZ, 0xc0, !PT ;  /* 0xfefffff85a5a7812 */ /* 0x000fe200078ec0ff */
[--C-:B------:R-:W-:Y:S01]  /*a8e0*/  HADD2.F32 R49, -RZ, R50.reuse.H0_H0 ;  /* 0x20000032ff317230 */ /* 0x100fe20000004100 */
[----:B----4-:R-:W-:Y:S01]  /*a8f0*/  F2FP.F16.E4M3.UNPACK_B R58, R76 ;  /* 0x0000004cff3a723e */ /* 0x010fe200020006ff */
[----:B------:R-:W-:Y:S01]  /*a900*/  HADD2.F32 R50, -RZ, R50.H1_H1 ;  /* 0x30000032ff327230 */ /* 0x000fe20000004100 */
[----:B--2---:R2:W-:Y:S01]  /*a910*/  SYNCS.ARRIVE.TRANS64.RED.A1T0 RZ, [R90+URZ], RZ ;  /* 0x000000ff5aff79a7 */ /* 0x0045e200081004ff */
[--C-:B------:R-:W-:Y:S01]  /*a920*/  HADD2.F32 R53, -RZ, R54.reuse.H0_H0 ;  /* 0x20000036ff357230 */ /* 0x100fe20000004100 */
[-C--:B------:R-:W-:Y:S01]  /*a930*/  F2FP.F16.E4M3.UNPACK_B R62, R77.reuse ;  /* 0x0000004dff3e723e */ /* 0x080fe200020006ff */
[----:B------:R-:W-:Y:S01]  /*a940*/  HADD2.F32 R54, -RZ, R54.H1_H1 ;  /* 0x30000036ff367230 */ /* 0x000fe20000004100 */
[----:B------:R-:W-:Y:S01]  /*a950*/  F2FP.F16.E4M3.UNPACK_B R77, R77.H1 ;  /* 0x0000004dff4d723e */ /* 0x000fe200030006ff */
        /* <DEDUP_REMOVED lines=8> */
[----:B------:R-:W-:Y:S02]  /*a9e0*/  HADD2.F32 R64, -RZ, R77.H1_H1 ;  /* 0x3000004dff407230 */ /* 0x000fe40000004100 */
[C---:B------:R-:W-:Y:S01]  /*a9f0*/  FMUL R4, R38.reuse, R4 ;  /* 0x0000000426047220 */ /* 0x040fe20000400000 */
        /* <DEDUP_REMOVED lines=13> */
[--C-:B------:R-:W-:Y:S02]  /*aad0*/  HADD2.F32 R65, -RZ, R66.reuse.H0_H0 ;  /* 0x20000042ff417230 */ /* 0x100fe40000004100 */
[C---:B------:R-:W-:Y:S01]  /*aae0*/  FMUL R24, R38.reuse, R28 ;  /* 0x0000001c26187220 */ /* 0x040fe20000400000 */
[----:B------:R-:W-:Y:S02]  /*aaf0*/  HADD2.F32 R66, -RZ, R66.H1_H1 ;  /* 0x30000042ff427230 */ /* 0x000fe40000004100 */
[C---:B------:R-:W-:Y:S01]  /*ab00*/  FMUL R25, R38.reuse, R29 ;  /* 0x0000001d26197220 */ /* 0x040fe20000400000 */
[--C-:B------:R-:W-:Y:S02]  /*ab10*/  HADD2.F32 R69, -RZ, R70.reuse.H0_H0 ;  /* 0x20000046ff457230 */ /* 0x100fe40000004100 */
[C---:B------:R-:W-:Y:S01]  /*ab20*/  FMUL R28, R38.reuse, R32 ;  /* 0x00000020261c7220 */ /* 0x040fe20000400000 */
[----:B------:R-:W-:Y:S02]  /*ab30*/  HADD2.F32 R70, -RZ, R70.H1_H1 ;  /* 0x30000046ff467230 */ /* 0x000fe40000004100 */
[C---:B------:R-:W-:Y:S01]  /*ab40*/  FMUL R29, R38.reuse, R33 ;  /* 0x00000021261d7220 */ /* 0x040fe20000400000 */
        /* <DEDUP_REMOVED lines=11> */
[C---:B------:R-:W-:Y:S01]  /*ac00*/  FMUL R11, R38.reuse, R11 ;  /* 0x0000000b260b7220 */ /* 0x040fe20000400000 */
[----:B------:R-:W-:Y:S01]  /*ac10*/  F2FP.F16.E4M3.UNPACK_B R78, R78.H1 ;  /* 0x0000004eff4e723e */ /* 0x000fe200030006ff */
[--C-:B------:R-:W-:Y:S01]  /*ac20*/  HADD2.F32 R51, -RZ, R74.reuse.H0_H0 ;  /* 0x2000004aff337230 */ /* 0x100fe20000004100 */
[----:B------:R-:W-:Y:S01]  /*ac30*/  F2FP.SATFINITE.E4M3.F32.PACK_AB_MERGE_C R100, R7, R6, RZ ;  /* 0x000000060764723e */ /* 0x000fe200048070ff */
[C---:B------:R-:W-:Y:S01]  /*ac40*/  FFMA R11, R41.reuse, R48, R11 ;  /* 0x00000030290b7223 */ /* 0x040fe2000000000b */
[C---:B------:R-:W-:Y:S01]  /*ac50*/  FFMA R12, R41.reuse, R49, R12 ;  /* 0x00000031290c7223 */ /* 0x040fe2000000000c */
[----:B------:R-:W-:Y:S01]  /*ac60*/  FFMA R13, R41, R50, R13 ;  /* 0x00000032290d7223 */ /* 0x000fe2000000000d */
[----:B------:R-:W-:Y:S01]  /*ac70*/  F2FP.SATFINITE.E4M3.F32.PACK_AB_MERGE_C R100, R5, R4, R100 ;  /* 0x000000040564723e */ /* 0x000fe20004807064 */
        /* <DEDUP_REMOVED lines=21> */
[----:B------:R-:W-:Y:S02]  /*add0*/  HADD2.F32 R62, -RZ, R77.H0_H0 ;  /* 0x2000004dff3e7230 */ /* 0x000fe40000004100 */
[C---:B------:R-:W-:Y:S01]  /*ade0*/  FFMA R22, R41.reuse, R59, R22 ;  /* 0x0000003b29167223 */ /* 0x040fe20000000016 */
[C---:B------:R-:W-:Y:S01]  /*adf0*/  FMUL R3, R38.reuse, R26 ;  /* 0x0000001a26037220 */ /* 0x040fe20000400000 */
[C---:B------:R-:W-:Y:S01]  /*ae00*/  FFMA R23, R41.reuse, R60, R23 ;  /* 0x0000003c29177223 */ /* 0x040fe20000000017 */
[C---:B------:R-:W-:Y:S01]  /*ae10*/  FMUL R27, R38.reuse, R27 ;  /* 0x0000001b261b7220 */ /* 0x040fe20000400000 */
[C---:B------:R-:W-:Y:S01]  /*ae20*/  FFMA R0, R41.reuse, R61, R0 ;  /* 0x0000003d29007223 */ /* 0x040fe20000000000 */
[----:B------:R-:W-:Y:S01]  /*ae30*/  F2FP.F16.E4M3.UNPACK_B R79, R79.H1 ;  /* 0x0000004fff4f723e */ /* 0x000fe200030006ff */
        /* <DEDUP_REMOVED lines=23> */
[----:B-1----:R-:W-:Y:S02]  /*afb0*/  F2FP.SATFINITE.E4M3.F32.PACK_AB_MERGE_C R104, R23, R22, RZ ;  /* 0x000000161768723e */ /* 0x002fe400048070ff */
        /* <DEDUP_REMOVED lines=8> */
[----:B------:R-:W-:Y:S03]  /*b040*/  IADD3 R36, PT, PT, R36, 0x1, RZ ;  /* 0x0000000124247810 */ /* 0x000fe60007ffe0ff */
[----:B------:R2:W-:Y:S01]  /*b050*/  STS.128 [R99+0x5400], R104 ;  /* 0x0054006863007388 */ /* 0x0005e20000000c00 */
[----:B------:R-:W-:Y:S01]  /*b060*/  @!PT LDS RZ, [RZ] ;  /* 0x00000000fffff984 */ /* 0x000fe20000000800 */
[----:B------:R-:W-:Y:S01]  /*b070*/  @!PT LDS RZ, [RZ] ;  /* 0x00000000fffff984 */ /* 0x000fe20000000800 */
[----:B------:R-:W-:Y:S01]  /*b080*/  @!PT LDS RZ, [RZ] ;  /* 0x00000000fffff984 */ /* 0x000fe20000000800 */
[----:B------:R-:W-:Y:S01]  /*b090*/  @!PT LDS RZ, [RZ] ;  /* 0x00000000fffff984 */ /* 0x000fe20000000800 */
[----:B------:R1:W-:Y:S07]  /*b0a0*/  MEMBAR.ALL.CTA ;  /* 0x0000000000007992 */ /* 0x0003ee0000008000 */
[----:B-1----:R-:W1:Y:S02]  /*b0b0*/  FENCE.VIEW.ASYNC.S ;  /* 0x00000000000073c6 */ /* 0x002e640000000000 */
[----:B-1----:R-:W-:Y:S06]  /*b0c0*/  BAR.SYNC.DEFER_BLOCKING 0x1, 0x80 ;  /* 0x0042000000007b1d */ /* 0x002fec0000010000 */
        /* <DEDUP_REMOVED lines=14> */
[----:B-1----:R-:W-:Y:S04]  /*b1b0*/  DEPBAR.LE SB0, 0x1 ;  /* 0x000080400000791a */ /* 0x002fe80000000000 */
.L_x_171:
[----:B------:R-:W-:Y:S05]  /*b1c0*/  BSYNC.RECONVERGENT B0 ;  /* 0x0000000000007941 */ /* 0x000fea0003800200 */
.L_x_170:
[----:B------:R-:W-:Y:S01]  /*b1d0*/  R2UR UR4, R88 ;  /* 0x00000000580472ca */ /* 0x000fe200000e0000 */
[----:B------:R-:W-:Y:S01]  /*b1e0*/  BAR.SYNC.DEFER_BLOCKING 0x1, 0x80 ;  /* 0x0042000000007b1d */ /* 0x000fe20000010000 */
[----:B------:R-:W-:Y:S01]  /*b1f0*/  ISETP.NE.AND P0, PT, R91, 0x2, PT ;  /* 0x000000025b00780c */ /* 0x000fe20003f05270 */
[----:B------:R-:W-:Y:S01]  /*b200*/  UISETP.NE.AND UP0, UPT, UR44, URZ, UPT ;  /* 0x000000ff2c00728c */ /* 0x000fe2000bf05270 */
[----:B------:R-:W-:Y:S01]  /*b210*/  ISETP.NE.AND P1, PT, R36, 0x4, PT ;  /* 0x000000042400780c */ /* 0x000fe20003f25270 */
[----:B------:R-:W-:Y:S01]  /*b220*/  UIADD3 UR32, UPT, UPT, UR38, UR59, URZ ;  /* 0x0000003b26207290 */ /* 0x000fe2000fffe0ff */
[----:B------:R-:W-:Y:S02]  /*b230*/  SEL R3, RZ, 0x1, P0 ;  /* 0x00000001ff037807 */ /* 0x000fe40000000000 */
[----:B------:R-:W-:Y:S02]  /*b240*/  SEL R0, RZ, 0x1, P1 ;  /* 0x00000001ff007807 */ /* 0x000fe40000800000 */
[----:B------:R-:W-:Y:S02]  /*b250*/  LOP3.LUT R94, R94, R3, RZ, 0x3c, !PT ;  /* 0x000000035e5e7212 */ /* 0x000fe400078e3cff */
[----:B------:R-:W-:Y:S01]  /*b260*/  LOP3.LUT R95, R95, R0, RZ, 0x3c, !PT ;  /* 0x000000005f5f7212 */ /* 0x000fe200078e3cff */
[----:B------:R-:W-:Y:S01]  /*b270*/  UIADD3 UR34, UPT, UPT, UR37, UR4, URZ ;  /* 0x0000000425227290 */ /* 0x000fe2000fffe0ff */
[----:B------:R-:W-:Y:S02]  /*b280*/  SEL R91, R91, RZ, P0 ;  /* 0x000000ff5b5b7207 */ /* 0x000fe40000000000 */
[----:B------:R-:W-:Y:S01]  /*b290*/  SEL R36, R36, RZ, P1 ;  /* 0x000000ff24247207 */ /* 0x000fe20000800000 */
[----:B------:R-:W-:Y:S01]  /*b2a0*/  UMOV UR36, UR58 ;  /* 0x0000003a00247c82 */ /* 0x000fe20008000000 */
[----:B------:R-:W-:Y:S07]  /*b2b0*/  BRA.U UP0, `(.L_x_172) ;  /* 0xffffffb900ac7547 */ /* 0x000fee000b83ffff */
[----:B------:R-:W-:Y:S05]  /*b2c0*/  EXIT ;  /* 0x000000000000794d */ /* 0x000fea0003800000 */
.L_x_25:
[----:B--2---:R2:W3:Y:S02]  /*b2d0*/  SYNCS.PHASECHK.TRANS64.TRYWAIT P0, [R0+URZ+0x2d0], R3 ;  /* 0x0002d003000075a7 */ /* 0x0044e400080011ff */
[----:B---3--:R-:W-:Y:S05]  /*b2e0*/  @!P0 NANOSLEEP.SYNCS 0x989680 ;  /* 0x009896800000895d */ /* 0x008fea0003900000 */
[----:B------:R-:W3:Y:S02]  /*b2f0*/  @!P0 SYNCS.PHASECHK.TRANS64 P0, [R0+URZ+0x2d0], R3 ;  /* 0x0002d003000085a7 */ /* 0x000ee400080010ff */
[----:B---3--:R-:W-:Y:S05]  /*b300*/  @!P0 BRA `(.L_x_25) ;  /* 0xfffffffc00f08947 */ /* 0x008fea000383ffff */
[----:B------:R-:W-:Y:S05]  /*b310*/  BRA `(.L_x_173) ;  /* 0xffffff6800d87947 */ /* 0x000fea000383ffff */
.L_x_28:
[----:B--2---:R-:W-:-:S07]  /*b320*/  MOV R0, UR33 ;  /* 0x0000002100007c02 */ /* 0x004fce0008000f00 */
.L_x_174:
[----:B--2---:R2:W3:Y:S02]  /*b330*/  SYNCS.PHASECHK.TRANS64.TRYWAIT P0, [R0+URZ+0x108], R3 ;  /* 0x00010803000075a7 */ /* 0x0044e400080011ff */
[----:B---3--:R-:W-:Y:S05]  /*b340*/  @!P0 NANOSLEEP.SYNCS 0x989680 ;  /* 0x009896800000895d */ /* 0x008fea0003900000 */
[----:B------:R-:W3:Y:S02]  /*b350*/  @!P0 SYNCS.PHASECHK.TRANS64 P0, [R0+URZ+0x108], R3 ;  /* 0x00010803000085a7 */ /* 0x000ee400080010ff */
[----:B---3--:R-:W-:Y:S05]  /*b360*/  @!P0 BRA `(.L_x_174) ;  /* 0xfffffffc00f08947 */ /* 0x008fea000383ffff */
[----:B------:R-:W-:Y:S05]  /*b370*/  BRA `(.L_x_27) ;  /* 0xffffff6c00287947 */ /* 0x000fea000383ffff */
.L_x_35:
[----:B-1----:R-:W-:-:S07]  /*b380*/  MOV R0, UR9 ;  /* 0x0000000900007c02 */ /* 0x002fce0008000f00 */
.L_x_175:
[----:B-1----:R1:W2:Y:S02]  /*b390*/  SYNCS.PHASECHK.TRANS64.TRYWAIT P0, [R0+URZ+0x108], R3 ;  /* 0x00010803000075a7 */ /* 0x0022a400080011ff */
[----:B--2---:R-:W-:Y:S05]  /*b3a0*/  @!P0 NANOSLEEP.SYNCS 0x989680 ;  /* 0x009896800000895d */ /* 0x004fea0003900000 */
[----:B------:R-:W2:Y:S02]  /*b3b0*/  @!P0 SYNCS.PHASECHK.TRANS64 P0, [R0+URZ+0x108], R3 ;  /* 0x00010803000085a7 */ /* 0x000ea400080010ff */
[----:B--2---:R-:W-:Y:S05]  /*b3c0*/  @!P0 BRA `(.L_x_175) ;  /* 0xfffffffc00f08947 */ /* 0x004fea000383ffff */
[----:B------:R-:W-:Y:S05]  /*b3d0*/  BRA `(.L_x_34) ;  /* 0xffffff6c00e87947 */ /* 0x000fea000383ffff */
.L_x_40:
[----:B-1----:R1:W2:Y:S02]  /*b3e0*/  SYNCS.PHASECHK.TRANS64.TRYWAIT P0, [R3+URZ+0x260], R0 ;  /* 0x00026000030075a7 */ /* 0x0022a400080011ff */
[----:B--2---:R-:W-:Y:S05]  /*b3f0*/  @!P0 NANOSLEEP.SYNCS 0x989680 ;  /* 0x009896800000895d */ /* 0x004fea0003900000 */
[----:B------:R-:W2:Y:S02]  /*b400*/  @!P0 SYNCS.PHASECHK.TRANS64 P0, [R3+URZ+0x260], R0 ;  /* 0x00026000030085a7 */ /* 0x000ea400080010ff */
[----:B--2---:R-:W-:Y:S05]  /*b410*/  @!P0 BRA `(.L_x_40) ;  /* 0xfffffffc00f08947 */ /* 0x004fea000383ffff */
[----:B------:R-:W-:Y:S05]  /*b420*/  BRA `(.L_x_176) ;  /* 0xffffff70008c7947 */ /* 0x000fea000383ffff */
.L_x_44:
[----:B-1----:R-:W-:-:S07]  /*b430*/  MOV R0, UR4 ;  /* 0x0000000400007c02 */ /* 0x002fce0008000f00 */
.L_x_177:
[----:B-1----:R1:W2:Y:S02]  /*b440*/  SYNCS.PHASECHK.TRANS64.TRYWAIT P0, [R0+URZ], R3 ;  /* 0x00000003000075a7 */ /* 0x0022a400080011ff */
[----:B--2---:R-:W-:Y:S05]  /*b450*/  @!P0 NANOSLEEP.SYNCS 0x989680 ;  /* 0x009896800000895d */ /* 0x004fea0003900000 */
[----:B------:R-:W2:Y:S02]  /*b460*/  @!P0 SYNCS.PHASECHK.TRANS64 P0, [R0+URZ], R3 ;  /* 0x00000003000085a7 */ /* 0x000ea400080010ff */
[----:B--2---:R-:W-:Y:S05]  /*b470*/  @!P0 BRA `(.L_x_177) ;  /* 0xfffffffc00f08947 */ /* 0x004fea000383ffff */
[----:B------:R-:W-:Y:S05]  /*b480*/  BRA `(.L_x_178) ;  /* 0xffffff7800347947 */ /* 0x000fea000383ffff */
.L_x_45:
[----:B------:R-:W-:-:S07]  /*b490*/  MOV R0, UR5 ;  /* 0x0000000500007c02 */ /* 0x000fce0008000f00 */
.L_x_179:
[----:B-1----:R1:W2:Y:S02]  /*b4a0*/  SYNCS.PHASECHK.TRANS64.TRYWAIT P0, [R0+URZ], R3 ;  /* 0x00000003000075a7 */ /* 0x0022a400080011ff */
[----:B--2---:R-:W-:Y:S05]  /*b4b0*/  @!P0 NANOSLEEP.SYNCS 0x989680 ;  /* 0x009896800000895d */ /* 0x004fea0003900000 */
[----:B------:R-:W2:Y:S02]  /*b4c0*/  @!P0 SYNCS.PHASECHK.TRANS64 P0, [R0+URZ], R3 ;  /* 0x00000003000085a7 */ /* 0x000ea400080010ff */
[----:B--2---:R-:W-:Y:S05]  /*b4d0*/  @!P0 BRA `(.L_x_179) ;  /* 0xfffffffc00f08947 */ /* 0x004fea000383ffff */
[----:B------:R-:W-:Y:S05]  /*b4e0*/  BRA `(.L_x_180) ;  /* 0xffffff7800407947 */ /* 0x000fea000383ffff */
.L_x_46:
[----:B------:R-:W-:-:S07]  /*b4f0*/  MOV R0, UR5 ;  /* 0x0000000500007c02 */ /* 0x000fce0008000f00 */
.L_x_181:
[----:B-1----:R1:W2:Y:S02]  /*b500*/  SYNCS.PHASECHK.TRANS64.TRYWAIT P0, [R0+URZ], R3 ;  /* 0x00000003000075a7 */ /* 0x0022a400080011ff */
[----:B--2---:R-:W-:Y:S05]  /*b510*/  @!P0 NANOSLEEP.SYNCS 0x989680 ;  /* 0x009896800000895d */ /* 0x004fea0003900000 */
[----:B------:R-:W2:Y:S02]  /*b520*/  @!P0 SYNCS.PHASECHK.TRANS64 P0, [R0+URZ], R3 ;  /* 0x00000003000085a7 */ /* 0x000ea400080010ff */
[----:B--2---:R-:W-:Y:S05]  /*b530*/  @!P0 BRA `(.L_x_181) ;  /* 0xfffffffc00f08947 */ /* 0x004fea000383ffff */
[----:B------:R-:W-:Y:S05]  /*b540*/  BRA `(.L_x_182) ;  /* 0xffffff78004c7947 */ /* 0x000fea000383ffff */
.L_x_47:
[----:B------:R-:W-:-:S07]  /*b550*/  MOV R0, UR5 ;  /* 0x0000000500007c02 */ /* 0x000fce0008000f00 */
.L_x_183:
[----:B-1----:R1:W2:Y:S02]  /*b560*/  SYNCS.PHASECHK.TRANS64.TRYWAIT P0, [R0+URZ], R3 ;  /* 0x00000003000075a7 */ /* 0x0022a400080011ff */
[----:B--2---:R-:W-:Y:S05]  /*b570*/  @!P0 NANOSLEEP.SYNCS 0x989680 ;  /* 0x009896800000895d */ /* 0x004fea0003900000 */
[----:B------:R-:W2:Y:S02]  /*b580*/  @!P0 SYNCS.PHASECHK.TRANS64 P0, [R0+URZ], R3 ;  /* 0x00000003000085a7 */ /* 0x000ea400080010ff */
[----:B--2---:R-:W-:Y:S05]  /*b590*/  @!P0 BRA `(.L_x_183) ;  /* 0xfffffffc00f08947 */ /* 0x004fea000383ffff */
[----:B------:R-:W-:Y:S05]  /*b5a0*/  BRA `(.L_x_184) ;  /* 0xffffff7800587947 */ /* 0x000fea000383ffff */
.L_x_48:
[----:B------:R-:W-:-:S07]  /*b5b0*/  MOV R0, UR5 ;  /* 0x0000000500007c02 */ /* 0x000fce0008000f00 */
.L_x_185:
[----:B-1----:R1:W2:Y:S02]  /*b5c0*/  SYNCS.PHASECHK.TRANS64.TRYWAIT P0, [R0+URZ], R3 ;  /* 0x00000003000075a7 */ /* 0x0022a400080011ff */
[----:B--2---:R-:W-:Y:S05]  /*b5d0*/  @!P0 NANOSLEEP.SYNCS 0x989680 ;  /* 0x009896800000895d */ /* 0x004fea0003900000 */
[----:B------:R-:W2:Y:S02]  /*b5e0*/  @!P0 SYNCS.PHASECHK.TRANS64 P0, [R0+URZ], R3 ;  /* 0x00000003000085a7 */ /* 0x000ea400080010ff */
[----:B--2---:R-:W-:Y:S05]  /*b5f0*/  @!P0 BRA `(.L_x_185) ;  /* 0xfffffffc00f08947 */ /* 0x004fea000383ffff */
[----:B------:R-:W-:Y:S05]  /*b600*/  BRA `(.L_x_186) ;  /* 0xffffff7800647947 */ /* 0x000fea000383ffff */
.L_x_49:
[----:B------:R-:W-:-:S07]  /*b610*/  MOV R0, UR5 ;  /* 0x0000000500007c02 */ /* 0x000fce0008000f00 */
.L_x_187:
[----:B-1----:R1:W2:Y:S02]  /*b620*/  SYNCS.PHASECHK.TRANS64.TRYWAIT P0, [R0+URZ], R3 ;  /* 0x00000003000075a7 */ /* 0x0022a400080011ff */
[----:B--2---:R-:W-:Y:S05]  /*b630*/  @!P0 NANOSLEEP.SYNCS 0x989680 ;  /* 0x009896800000895d */ /* 0x004fea0003900000 */
[----:B------:R-:W2:Y:S02]  /*b640*/  @!P0 SYNCS.PHASECHK.TRANS64 P0, [R0+URZ], R3 ;  /* 0x00000003000085a7 */ /* 0x000ea400080010ff */
[----:B--2---:R-:W-:Y:S05]  /*b650*/  @!P0 BRA `(.L_x_187) ;  /* 0xfffffffc00f08947 */ /* 0x004fea000383ffff */
[----:B------:R-:W-:Y:S05]  /*b660*/  BRA `(.L_x_188) ;  /* 0xffffff7800707947 */ /* 0x000fea000383ffff */
.L_x_50:
[----:B------:R-:W-:-:S07]  /*b670*/  MOV R0, UR5 ;  /* 0x0000000500007c02 */ /* 0x000fce0008000f00 */
.L_x_189:
[----:B-1----:R1:W2:Y:S02]  /*b680*/  SYNCS.PHASECHK.TRANS64.TRYWAIT P0, [R0+URZ], R3 ;  /* 0x00000003000075a7 */ /* 0x0022a400080011ff */
[----:B--2---:R-:W-:Y:S05]  /*b690*/  @!P0 NANOSLEEP.SYNCS 0x989680 ;  /* 0x009896800000895d */ /* 0x004fea0003900000 */
[----:B------:R-:W2:Y:S02]  /*b6a0*/  @!P0 SYNCS.PHASECHK.TRANS64 P0, [R0+URZ], R3 ;  /* 0x00000003000085a7 */ /* 0x000ea400080010ff */
[----:B--2---:R-:W-:Y:S05]  /*b6b0*/  @!P0 BRA `(.L_x_189) ;  /* 0xfffffffc00f08947 */ /* 0x004fea000383ffff */
[----:B------:R-:W-:Y:S05]  /*b6c0*/  BRA `(.L_x_190) ;  /* 0xffffff78007c7947 */ /* 0x000fea000383ffff */
.L_x_51:
[----:B------:R-:W-:-:S07]  /*b6d0*/  MOV R0, UR5 ;  /* 0x0000000500007c02 */ /* 0x000fce0008000f00 */
.L_x_191:
[----:B-1----:R1:W2:Y:S02]  /*b6e0*/  SYNCS.PHASECHK.TRANS64.TRYWAIT P0, [R0+URZ], R3 ;  /* 0x00000003000075a7 */ /* 0x0022a400080011ff */
[----:B--2---:R-:W-:Y:S05]  /*b6f0*/  @!P0 NANOSLEEP.SYNCS 0x989680 ;  /* 0x009896800000895d */ /* 0x004fea0003900000 */
[----:B------:R-:W2:Y:S02]  /*b700*/  @!P0 SYNCS.PHASECHK.TRANS64 P0, [R0+URZ], R3 ;  /* 0x00000003000085a7 */ /* 0x000ea400080010ff */
[----:B--2---:R-:W-:Y:S05]  /*b710*/  @!P0 BRA `(.L_x_191) ;  /* 0xfffffffc00f08947 */ /* 0x004fea000383ffff */
[----:B------:R-:W-:Y:S05]  /*b720*/  BRA `(.L_x_192) ;  /* 0xffffff7800887947 */ /* 0x000fea000383ffff */
.L_x_52:
[----:B------:R-:W-:-:S07]  /*b730*/  MOV R0, UR5 ;  /* 0x0000000500007c02 */ /* 0x000fce0008000f00 */
.L_x_193:
[----:B-1----:R1:W2:Y:S02]  /*b740*/  SYNCS.PHASECHK.TRANS64.TRYWAIT P0, [R0+URZ], R3 ;  /* 0x00000003000075a7 */ /* 0x0022a400080011ff */
[----:B--2---:R-:W-:Y:S05]  /*b750*/  @!P0 NANOSLEEP.SYNCS 0x989680 ;  /* 0x009896800000895d */ /* 0x004fea0003900000 */
[----:B------:R-:W2:Y:S02]  /*b760*/  @!P0 SYNCS.PHASECHK.TRANS64 P0, [R0+URZ], R3 ;  /* 0x00000003000085a7 */ /* 0x000ea400080010ff */
[----:B--2---:R-:W-:Y:S05]  /*b770*/  @!P0 BRA `(.L_x_193) ;  /* 0xfffffffc00f08947 */ /* 0x004fea000383ffff */
[----:B------:R-:W-:Y:S05]  /*b780*/  BRA `(.L_x_194) ;  /* 0xffffff7800947947 */ /* 0x000fea000383ffff */
.L_x_53:
[----:B------:R-:W-:-:S07]  /*b790*/  MOV R0, UR5 ;  /* 0x0000000500007c02 */ /* 0x000fce0008000f00 */
.L_x_195:
[----:B-1----:R1:W2:Y:S02]  /*b7a0*/  SYNCS.PHASECHK.TRANS64.TRYWAIT P0, [R0+URZ], R3 ;  /* 0x00000003000075a7 */ /* 0x0022a400080011ff */
[----:B--2---:R-:W-:Y:S05]  /*b7b0*/  @!P0 NANOSLEEP.SYNCS 0x989680 ;  /* 0x009896800000895d */ /* 0x004fea0003900000 */
[----:B------:R-:W2:Y:S02]  /*b7c0*/  @!P0 SYNCS.PHASECHK.TRANS64 P0, [R0+URZ], R3 ;  /* 0x00000003000085a7 */ /* 0x000ea400080010ff */
[----:B--2---:R-:W-:Y:S05]  /*b7d0*/  @!P0 BRA `(.L_x_195) ;  /* 0xfffffffc00f08947 */ /* 0x004fea000383ffff */
[----:B------:R-:W-:Y:S05]  /*b7e0*/  BRA `(.L_x_196) ;  /* 0xffffff7800a07947 */ /* 0x000fea000383ffff */
.L_x_54:
[----:B------:R-:W-:-:S07]  /*b7f0*/  MOV R0, UR5 ;  /* 0x0000000500007c02 */ /* 0x000fce0008000f00 */
.L_x_197:
[----:B-1----:R1:W2:Y:S02]  /*b800*/  SYNCS.PHASECHK.TRANS64.TRYWAIT P0, [R0+URZ], R3 ;  /* 0x00000003000075a7 */ /* 0x0022a400080011ff */
[----:B--2---:R-:W-:Y:S05]  /*b810*/  @!P0 NANOSLEEP.SYNCS 0x989680 ;  /* 0x009896800000895d */ /* 0x004fea0003900000 */
[----:B------:R-:W2:Y:S02]  /*b820*/  @!P0 SYNCS.PHASECHK.TRANS64 P0, [R0+URZ], R3 ;  /* 0x00000003000085a7 */ /* 0x000ea400080010ff */
[----:B--2---:R-:W-:Y:S05]  /*b830*/  @!P0 BRA `(.L_x_197) ;  /* 0xfffffffc00f08947 */ /* 0x004fea000383ffff */
[----:B------:R-:W-:Y:S05]  /*b840*/  BRA `(.L_x_198) ;  /* 0xffffff7800ac7947 */ /* 0x000fea000383ffff */
.L_x_55:
[----:B------:R-:W-:-:S07]  /*b850*/  MOV R0, UR5 ;  /* 0x0000000500007c02 */ /* 0x000fce0008000f00 */
.L_x_199:
[----:B-1----:R1:W2:Y:S02]  /*b860*/  SYNCS.PHASECHK.TRANS64.TRYWAIT P0, [R0+URZ], R3 ;  /* 0x00000003000075a7 */ /* 0x0022a400080011ff */
[----:B--2---:R-:W-:Y:S05]  /*b870*/  @!P0 NANOSLEEP.SYNCS 0x989680 ;  /* 0x009896800000895d */ /* 0x004fea0003900000 */
[----:B------:R-:W2:Y:S02]  /*b880*/  @!P0 SYNCS.PHASECHK.TRANS64 P0, [R0+URZ], R3 ;  /* 0x00000003000085a7 */ /* 0x000ea400080010ff */
[----:B--2---:R-:W-:Y:S05]  /*b890*/  @!P0 BRA `(.L_x_199) ;  /* 0xfffffffc00f08947 */ /* 0x004fea000383ffff */
[----:B------:R-:W-:Y:S05]  /*b8a0*/  BRA `(.L_x_200) ;  /* 0xffffff7800b87947 */ /* 0x000fea000383ffff */
.L_x_56:
[----:B------:R-:W-:-:S07]  /*b8b0*/  MOV R0, UR5 ;  /* 0x0000000500007c02 */ /* 0x000fce0008000f00 */
.L_x_201:
[----:B-1----:R1:W2:Y:S02]  /*b8c0*/  SYNCS.PHASECHK.TRANS64.TRYWAIT P0, [R0+URZ], R3 ;  /* 0x00000003000075a7 */ /* 0x0022a400080011ff */
[----:B--2---:R-:W-:Y:S05]  /*b8d0*/  @!P0 NANOSLEEP.SYNCS 0x989680 ;  /* 0x009896800000895d */ /* 0x004fea0003900000 */
[----:B------:R-:W2:Y:S02]  /*b8e0*/  @!P0 SYNCS.PHASECHK.TRANS64 P0, [R0+URZ], R3 ;  /* 0x00000003000085a7 */ /* 0x000ea400080010ff */
[----:B--2---:R-:W-:Y:S05]  /*b8f0*/  @!P0 BRA `(.L_x_201) ;  /* 0xfffffffc00f08947 */ /* 0x004fea000383ffff */
[----:B------:R-:W-:Y:S05]  /*b900*/  BRA `(.L_x_202) ;  /* 0xffffff7800c47947 */ /* 0x000fea000383ffff */
.L_x_57:
[----:B------:R-:W-:-:S07]  /*b910*/  MOV R0, UR5 ;  /* 0x0000000500007c02 */ /* 0x000fce0008000f00 */
.L_x_203:
[----:B-1----:R1:W2:Y:S02]  /*b920*/  SYNCS.PHASECHK.TRANS64.TRYWAIT P0, [R0+URZ], R3 ;  /* 0x00000003000075a7 */ /* 0x0022a400080011ff */
[----:B--2---:R-:W-:Y:S05]  /*b930*/  @!P0 NANOSLEEP.SYNCS 0x989680 ;  /* 0x009896800000895d */ /* 0x004fea0003900000 */
[----:B------:R-:W2:Y:S02]  /*b940*/  @!P0 SYNCS.PHASECHK.TRANS64 P0, [R0+URZ], R3 ;  /* 0x00000003000085a7 */ /* 0x000ea400080010ff */
[----:B--2---:R-:W-:Y:S05]  /*b950*/  @!P0 BRA `(.L_x_203) ;  /* 0xfffffffc00f08947 */ /* 0x004fea000383ffff */
[----:B------:R-:W-:Y:S05]  /*b960*/  BRA `(.L_x_204) ;  /* 0xffffff7800d07947 */ /* 0x000fea000383ffff */
.L_x_58:
[----:B------:R-:W-:-:S07]  /*b970*/  MOV R0, UR5 ;  /* 0x0000000500007c02 */ /* 0x000fce0008000f00 */
.L_x_205:
[----:B-1----:R1:W2:Y:S02]  /*b980*/  SYNCS.PHASECHK.TRANS64.TRYWAIT P0, [R0+URZ], R3 ;  /* 0x00000003000075a7 */ /* 0x0022a400080011ff */
[----:B--2---:R-:W-:Y:S05]  /*b990*/  @!P0 NANOSLEEP.SYNCS 0x989680 ;  /* 0x009896800000895d */ /* 0x004fea0003900000 */
[----:B------:R-:W2:Y:S02]  /*b9a0*/  @!P0 SYNCS.PHASECHK.TRANS64 P0, [R0+URZ], R3 ;  /* 0x00000003000085a7 */ /* 0x000ea400080010ff */
[----:B--2---:R-:W-:Y:S05]  /*b9b0*/  @!P0 BRA `(.L_x_205) ;  /* 0xfffffffc00f08947 */ /* 0x004fea000383ffff */
[----:B------:R-:W-:Y:S05]  /*b9c0*/  BRA `(.L_x_206) ;  /* 0xffffff7800dc7947 */ /* 0x000fea000383ffff */
.L_x_59:
[----:B------:R-:W-:-:S07]  /*b9d0*/  MOV R0, UR5 ;  /* 0x0000000500007c02 */ /* 0x000fce0008000f00 */
.L_x_207:
[----:B-1----:R1:W2:Y:S02]  /*b9e0*/  SYNCS.PHASECHK.TRANS64.TRYWAIT P0, [R0+URZ], R3 ;  /* 0x00000003000075a7 */ /* 0x0022a400080011ff */
[----:B--2---:R-:W-:Y:S05]  /*b9f0*/  @!P0 NANOSLEEP.SYNCS 0x989680 ;  /* 0x009896800000895d */ /* 0x004fea0003900000 */
[----:B------:R-:W2:Y:S02]  /*ba00*/  @!P0 SYNCS.PHASECHK.TRANS64 P0, [R0+URZ], R3 ;  /* 0x00000003000085a7 */ /* 0x000ea400080010ff */
[----:B--2---:R-:W-:Y:S05]  /*ba10*/  @!P0 BRA `(.L_x_207) ;  /* 0xfffffffc00f08947 */ /* 0x004fea000383ffff */
[----:B------:R-:W-:Y:S05]  /*ba20*/  BRA `(.L_x_208) ;  /* 0xffffff7800e87947 */ /* 0x000fea000383ffff */
.L_x_60:
[----:B------:R-:W-:-:S07]  /*ba30*/  MOV R0, UR5 ;  /* 0x0000000500007c02 */ /* 0x000fce0008000f00 */
.L_x_209:
[----:B-1----:R1:W2:Y:S02]  /*ba40*/  SYNCS.PHASECHK.TRANS64.TRYWAIT P0, [R0+URZ], R3 ;  /* 0x00000003000075a7 */ /* 0x0022a400080011ff */
[----:B--2---:R-:W-:Y:S05]  /*ba50*/  @!P0 NANOSLEEP.SYNCS 0x989680 ;  /* 0x009896800000895d */ /* 0x004fea0003900000 */
[----:B------:R-:W2:Y:S02]  /*ba60*/  @!P0 SYNCS.PHASECHK.TRANS64 P0, [R0+URZ], R3 ;  /* 0x00000003000085a7 */ /* 0x000ea400080010ff */
[----:B--2---:R-:W-:Y:S05]  /*ba70*/  @!P0 BRA `(.L_x_209) ;  /* 0xfffffffc00f08947 */ /* 0x004fea000383ffff */
[----:B------:R-:W-:Y:S05]  /*ba80*/  BRA `(.L_x_210) ;  /* 0xffffff7800f47947 */ /* 0x000fea000383ffff */
.L_x_61:
[----:B------:R-:W-:-:S07]  /*ba90*/  MOV R0, UR5 ;  /* 0x0000000500007c02 */ /* 0x000fce0008000f00 */
.L_x_211:
[----:B-1----:R1:W2:Y:S02]  /*baa0*/  SYNCS.PHASECHK.TRANS64.TRYWAIT P0, [R0+URZ], R3 ;  /* 0x00000003000075a7 */ /* 0x0022a400080011ff */
[----:B--2---:R-:W-:Y:S05]  /*bab0*/  @!P0 NANOSLEEP.SYNCS 0x989680 ;  /* 0x009896800000895d */ /* 0x004fea0003900000 */
[----:B------:R-:W2:Y:S02]  /*bac0*/  @!P0 SYNCS.PHASECHK.TRANS64 P0, [R0+URZ], R3 ;  /* 0x00000003000085a7 */ /* 0x000ea400080010ff */
[----:B--2---:R-:W-:Y:S05]  /*bad0*/  @!P0 BRA `(.L_x_211) ;  /* 0xfffffffc00f08947 */ /* 0x004fea000383ffff */
[----:B------:R-:W-:Y:S05]  /*bae0*/  BRA `(.L_x_212) ;  /* 0xffffff7c00007947 */ /* 0x000fea000383ffff */
.L_x_62:
[----:B------:R-:W-:-:S07]  /*baf0*/  MOV R0, UR5 ;  /* 0x0000000500007c02 */ /* 0x000fce0008000f00 */
.L_x_213:
[----:B-1----:R1:W2:Y:S02]  /*bb00*/  SYNCS.PHASECHK.TRANS64.TRYWAIT P0, [R0+URZ], R3 ;  /* 0x00000003000075a7 */ /* 0x0022a400080011ff */
[----:B--2---:R-:W-:Y:S05]  /*bb10*/  @!P0 NANOSLEEP.SYNCS 0x989680 ;  /* 0x009896800000895d */ /* 0x004fea0003900000 */
[----:B------:R-:W2:Y:S02]  /*bb20*/  @!P0 SYNCS.PHASECHK.TRANS64 P0, [R0+URZ], R3 ;  /* 0x00000003000085a7 */ /* 0x000ea400080010ff */
[----:B--2---:R-:W-:Y:S05]  /*bb30*/  @!P0 BRA `(.L_x_213) ;  /* 0xfffffffc00f08947 */ /* 0x004fea000383ffff */
[----:B------:R-:W-:Y:S05]  /*bb40*/  BRA `(.L_x_214) ;  /* 0xffffff7c000c7947 */ /* 0x000fea000383ffff */
.L_x_63:
[----:B------:R-:W-:-:S07]  /*bb50*/  MOV R0, UR5 ;  /* 0x0000000500007c02 */ /* 0x000fce0008000f00 */
.L_x_215:
[----:B-1----:R1:W2:Y:S02]  /*bb60*/  SYNCS.PHASECHK.TRANS64.TRYWAIT P0, [R0+URZ], R3 ;  /* 0x00000003000075a7 */ /* 0x0022a400080011ff */
[----:B--2---:R-:W-:Y:S05]  /*bb70*/  @!P0 NANOSLEEP.SYNCS 0x989680 ;  /* 0x009896800000895d */ /* 0x004fea0003900000 */
[----:B------:R-:W2:Y:S02]  /*bb80*/  @!P0 SYNCS.PHASECHK.TRANS64 P0, [R0+URZ], R3 ;  /* 0x00000003000085a7 */ /* 0x000ea400080010ff */
[----:B--2---:R-:W-:Y:S05]  /*bb90*/  @!P0 BRA `(.L_x_215) ;  /* 0xfffffffc00f08947 */ /* 0x004fea000383ffff */
[----:B------:R-:W-:Y:S05]  /*bba0*/  BRA `(.L_x_216) ;  /* 0xffffff7c00187947 */ /* 0x000fea000383ffff */
.L_x_64:
[----:B------:R-:W-:-:S07]  /*bbb0*/  MOV R0, UR5 ;  /* 0x0000000500007c02 */ /* 0x000fce0008000f00 */
.L_x_217:
[----:B-1----:R1:W2:Y:S02]  /*bbc0*/  SYNCS.PHASECHK.TRANS64.TRYWAIT P0, [R0+URZ], R3 ;  /* 0x00000003000075a7 */ /* 0x0022a400080011ff */
[----:B--2---:R-:W-:Y:S05]  /*bbd0*/  @!P0 NANOSLEEP.SYNCS 0x989680 ;  /* 0x009896800000895d */ /* 0x004fea0003900000 */
[----:B------:R-:W2:Y:S02]  /*bbe0*/  @!P0 SYNCS.PHASECHK.TRANS64 P0, [R0+URZ], R3 ;  /* 0x00000003000085a7 */ /* 0x000ea400080010ff */
[----:B--2---:R-:W-:Y:S05]  /*bbf0*/  @!P0 BRA `(.L_x_217) ;  /* 0xfffffffc00f08947 */ /* 0x004fea000383ffff */
[----:B------:R-:W-:Y:S05]  /*bc00*/  BRA `(.L_x_218) ;  /* 0xffffff7c00247947 */ /* 0x000fea000383ffff */
.L_x_65:
[----:B------:R-:W-:-:S07]  /*bc10*/  MOV R0, UR5 ;  /* 0x0000000500007c02 */ /* 0x000fce0008000f00 */
.L_x_219:
[----:B-1----:R1:W2:Y:S02]  /*bc20*/  SYNCS.PHASECHK.TRANS64.TRYWAIT P0, [R0+URZ], R3 ;  /* 0x00000003000075a7 */ /* 0x0022a400080011ff */
[----:B--2---:R-:W-:Y:S05]  /*bc30*/  @!P0 NANOSLEEP.SYNCS 0x989680 ;  /* 0x009896800000895d */ /* 0x004fea0003900000 */
[----:B------:R-:W2:Y:S02]  /*bc40*/  @!P0 SYNCS.PHASECHK.TRANS64 P0, [R0+URZ], R3 ;  /* 0x00000003000085a7 */ /* 0x000ea400080010ff */
[----:B--2---:R-:W-:Y:S05]  /*bc50*/  @!P0 BRA `(.L_x_219) ;  /* 0xfffffffc00f08947 */ /* 0x004fea000383ffff */
[----:B------:R-:W-:Y:S05]  /*bc60*/  BRA `(.L_x_220) ;  /* 0xffffff7c00307947 */ /* 0x000fea000383ffff */
.L_x_66:
[----:B------:R-:W-:-:S07]  /*bc70*/  MOV R0, UR5 ;  /* 0x0000000500007c02 */ /* 0x000fce0008000f00 */
.L_x_221:
[----:B-1----:R1:W2:Y:S02]  /*bc80*/  SYNCS.PHASECHK.TRANS64.TRYWAIT P0, [R0+URZ], R3 ;  /* 0x00000003000075a7 */ /* 0x0022a400080011ff */
[----:B--2---:R-:W-:Y:S05]  /*bc90*/  @!P0 NANOSLEEP.SYNCS 0x989680 ;  /* 0x009896800000895d */ /* 0x004fea0003900000 */
[----:B------:R-:W2:Y:S02]  /*bca0*/  @!P0 SYNCS.PHASECHK.TRANS64 P0, [R0+URZ], R3 ;  /* 0x00000003000085a7 */ /* 0x000ea400080010ff */
[----:B--2---:R-:W-:Y:S05]  /*bcb0*/  @!P0 BRA `(.L_x_221) ;  /* 0xfffffffc00f08947 */ /* 0x004fea000383ffff */
[----:B------:R-:W-:Y:S05]  /*bcc0*/  BRA `(.L_x_222) ;  /* 0xffffff7c003c7947 */ /* 0x000fea000383ffff */
.L_x_67:
[----:B------:R-:W-:-:S07]  /*bcd0*/  MOV R0, UR5 ;  /* 0x0000000500007c02 */ /* 0x000fce0008000f00 */
.L_x_223:
[----:B-1----:R1:W2:Y:S02]  /*bce0*/  SYNCS.PHASECHK.TRANS64.TRYWAIT P0, [R0+URZ], R3 ;  /* 0x00000003000075a7 */ /* 0x0022a400080011ff */
[----:B--2---:R-:W-:Y:S05]  /*bcf0*/  @!P0 NANOSLEEP.SYNCS 0x989680 ;  /* 0x009896800000895d */ /* 0x004fea0003900000 */
[----:B------:R-:W2:Y:S02]  /*bd00*/  @!P0 SYNCS.PHASECHK.TRANS64 P0, [R0+URZ], R3 ;  /* 0x00000003000085a7 */ /* 0x000ea400080010ff */
[----:B--2---:R-:W-:Y:S05]  /*bd10*/  @!P0 BRA `(.L_x_223) ;  /* 0xfffffffc00f08947 */ /* 0x004fea000383ffff */
[----:B------:R-:W-:Y:S05]  /*bd20*/  BRA `(.L_x_224) ;  /* 0xffffff7c00487947 */ /* 0x000fea000383ffff */
.L_x_68:
[----:B------:R-:W-:-:S07]  /*bd30*/  MOV R0, UR5 ;  /* 0x0000000500007c02 */ /* 0x000fce0008000f00 */
.L_x_225:
[----:B-1----:R1:W2:Y:S02]  /*bd40*/  SYNCS.PHASECHK.TRANS64.TRYWAIT P0, [R0+URZ], R3 ;  /* 0x00000003000075a7 */ /* 0x0022a400080011ff */
[----:B--2---:R-:W-:Y:S05]  /*bd50*/  @!P0 NANOSLEEP.SYNCS 0x989680 ;  /* 0x009896800000895d */ /* 0x004fea0003900000 */
[----:B------:R-:W2:Y:S02]  /*bd60*/  @!P0 SYNCS.PHASECHK.TRANS64 P0, [R0+URZ], R3 ;  /* 0x00000003000085a7 */ /* 0x000ea400080010ff */
[----:B--2---:R-:W-:Y:S05]  /*bd70*/  @!P0 BRA `(.L_x_225) ;  /* 0xfffffffc00f08947 */ /* 0x004fea000383ffff */
[----:B------:R-:W-:Y:S05]  /*bd80*/  BRA `(.L_x_226) ;  /* 0xffffff7c00547947 */ /* 0x000fea000383ffff */
.L_x_69:
[----:B------:R-:W-:-:S07]  /*bd90*/  MOV R0, UR5 ;  /* 0x0000000500007c02 */ /* 0x000fce0008000f00 */
.L_x_227:
[----:B-1----:R1:W2:Y:S02]  /*bda0*/  SYNCS.PHASECHK.TRANS64.TRYWAIT P0, [R0+URZ], R3 ;  /* 0x00000003000075a7 */ /* 0x0022a400080011ff */
[----:B--2---:R-:W-:Y:S05]  /*bdb0*/  @!P0 NANOSLEEP.SYNCS 0x989680 ;  /* 0x009896800000895d */ /* 0x004fea0003900000 */
[----:B------:R-:W2:Y:S02]  /*bdc0*/  @!P0 SYNCS.PHASECHK.TRANS64 P0, [R0+URZ], R3 ;  /* 0x00000003000085a7 */ /* 0x000ea400080010ff */
[----:B--2---:R-:W-:Y:S05]  /*bdd0*/  @!P0 BRA `(.L_x_227) ;  /* 0xfffffffc00f08947 */ /* 0x004fea000383ffff */
[----:B------:R-:W-:Y:S05]  /*bde0*/  BRA `(.L_x_228) ;  /* 0xffffff7c00607947 */ /* 0x000fea000383ffff */
.L_x_70:
[----:B------:R-:W-:-:S07]  /*bdf0*/  MOV R0, UR5 ;  /* 0x0000000500007c02 */ /* 0x000fce0008000f00 */
.L_x_229:
[----:B-1----:R1:W2:Y:S02]  /*be00*/  SYNCS.PHASECHK.TRANS64.TRYWAIT P0, [R0+URZ], R3 ;  /* 0x00000003000075a7 */ /* 0x0022a400080011ff */
[----:B--2---:R-:W-:Y:S05]  /*be10*/  @!P0 NANOSLEEP.SYNCS 0x989680 ;  /* 0x009896800000895d */ /* 0x004fea0003900000 */
[----:B------:R-:W2:Y:S02]  /*be20*/  @!P0 SYNCS.PHASECHK.TRANS64 P0, [R0+URZ], R3 ;  /* 0x00000003000085a7 */ /* 0x000ea400080010ff */
[----:B--2---:R-:W-:Y:S05]  /*be30*/  @!P0 BRA `(.L_x_229) ;  /* 0xfffffffc00f08947 */ /* 0x004fea000383ffff */
[----:B------:R-:W-:Y:S05]  /*be40*/  BRA `(.L_x_230) ;  /* 0xffffff7c006c7947 */ /* 0x000fea000383ffff */
.L_x_71:
[----:B------:R-:W-:-:S07]  /*be50*/  MOV R0, UR5 ;  /* 0x0000000500007c02 */ /* 0x000fce0008000f00 */
.L_x_231:
[----:B-1----:R1:W2:Y:S02]  /*be60*/  SYNCS.PHASECHK.TRANS64.TRYWAIT P0, [R0+URZ], R3 ;  /* 0x00000003000075a7 */ /* 0x0022a400080011ff */
[----:B--2---:R-:W-:Y:S05]  /*be70*/  @!P0 NANOSLEEP.SYNCS 0x989680 ;  /* 0x009896800000895d */ /* 0x004fea0003900000 */
[----:B------:R-:W2:Y:S02]  /*be80*/  @!P0 SYNCS.PHASECHK.TRANS64 P0, [R0+URZ], R3 ;  /* 0x00000003000085a7 */ /* 0x000ea400080010ff */
[----:B--2---:R-:W-:Y:S05]  /*be90*/  @!P0 BRA `(.L_x_231) ;  /* 0xfffffffc00f08947 */ /* 0x004fea000383ffff */
[----:B------:R-:W-:Y:S05]  /*bea0*/  BRA `(.L_x_232) ;  /* 0xffffff7c00787947 */ /* 0x000fea000383ffff */
.L_x_72:
[----:B------:R-:W-:-:S07]  /*beb0*/  MOV R0, UR5 ;  /* 0x0000000500007c02 */ /* 0x000fce0008000f00 */
.L_x_233:
[----:B-1----:R1:W2:Y:S02]  /*bec0*/  SYNCS.PHASECHK.TRANS64.TRYWAIT P0, [R0+URZ], R3 ;  /* 0x00000003000075a7 */ /* 0x0022a400080011ff */
[----:B--2---:R-:W-:Y:S05]  /*bed0*/  @!P0 NANOSLEEP.SYNCS 0x989680 ;  /* 0x009896800000895d */ /* 0x004fea0003900000 */
[----:B------:R-:W2:Y:S02]  /*bee0*/  @!P0 SYNCS.PHASECHK.TRANS64 P0, [R0+URZ], R3 ;  /* 0x00000003000085a7 */ /* 0x000ea400080010ff */
[----:B--2---:R-:W-:Y:S05]  /*bef0*/  @!P0 BRA `(.L_x_233) ;  /* 0xfffffffc00f08947 */ /* 0x004fea000383ffff */
[----:B------:R-:W-:Y:S05]  /*bf00*/  BRA `(.L_x_234) ;  /* 0xffffff7c00847947 */ /* 0x000fea000383ffff */
.L_x_73:
[----:B------:R-:W-:-:S07]  /*bf10*/  MOV R0, UR5 ;  /* 0x0000000500007c02 */ /* 0x000fce0008000f00 */
.L_x_235:
[----:B-1----:R1:W2:Y:S02]  /*bf20*/  SYNCS.PHASECHK.TRANS64.TRYWAIT P0, [R0+URZ], R3 ;  /* 0x00000003000075a7 */ /* 0x0022a400080011ff */
[----:B--2---:R-:W-:Y:S05]  /*bf30*/  @!P0 NANOSLEEP.SYNCS 0x989680 ;  /* 0x009896800000895d */ /* 0x004fea0003900000 */
[----:B------:R-:W2:Y:S02]  /*bf40*/  @!P0 SYNCS.PHASECHK.TRANS64 P0, [R0+URZ], R3 ;  /* 0x00000003000085a7 */ /* 0x000ea400080010ff */
[----:B--2---:R-:W-:Y:S05]  /*bf50*/  @!P0 BRA `(.L_x_235) ;  /* 0xfffffffc00f08947 */ /* 0x004fea000383ffff */
[----:B------:R-:W-:Y:S05]  /*bf60*/  BRA `(.L_x_236) ;  /* 0xffffff7c00907947 */ /* 0x000fea000383ffff */
.L_x_74:
[----:B------:R-:W-:-:S07]  /*bf70*/  MOV R0, UR5 ;  /* 0x0000000500007c02 */ /* 0x000fce0008000f00 */
.L_x_237:
[----:B-1----:R1:W2:Y:S02]  /*bf80*/  SYNCS.PHASECHK.TRANS64.TRYWAIT P0, [R0+URZ], R3 ;  /* 0x00000003000075a7 */ /* 0x0022a400080011ff */
[----:B--2---:R-:W-:Y:S05]  /*bf90*/  @!P0 NANOSLEEP.SYNCS 0x989680 ;  /* 0x009896800000895d */ /* 0x004fea0003900000 */
[----:B------:R-:W2:Y:S02]  /*bfa0*/  @!P0 SYNCS.PHASECHK.TRANS64 P0, [R0+URZ], R3 ;  /* 0x00000003000085a7 */ /* 0x000ea400080010ff */
[----:B--2---:R-:W-:Y:S05]  /*bfb0*/  @!P0 BRA `(.L_x_237) ;  /* 0xfffffffc00f08947 */ /* 0x004fea000383ffff */
[----:B------:R-:W-:Y:S05]  /*bfc0*/  BRA `(.L_x_238) ;  /* 0xffffff7c009c7947 */ /* 0x000fea000383ffff */
.L_x_75:
[----:B------:R-:W-:-:S07]  /*bfd0*/  MOV R0, UR5 ;  /* 0x0000000500007c02 */ /* 0x000fce0008000f00 */
.L_x_239:
[----:B-1----:R1:W2:Y:S02]  /*bfe0*/  SYNCS.PHASECHK.TRANS64.TRYWAIT P0, [R0+URZ], R3 ;  /* 0x00000003000075a7 */ /* 0x0022a400080011ff */
[----:B--2---:R-:W-:Y:S05]  /*bff0*/  @!P0 NANOSLEEP.SYNCS 0x989680 ;  /* 0x009896800000895d */ /* 0x004fea0003900000 */
[----:B------:R-:W2:Y:S02]  /*c000*/  @!P0 SYNCS.PHASECHK.TRANS64 P0, [R0+URZ], R3 ;  /* 0x00000003000085a7 */ /* 0x000ea400080010ff */
[----:B--2---:R-:W-:Y:S05]  /*c010*/  @!P0 BRA `(.L_x_239) ;  /* 0xfffffffc00f08947 */ /* 0x004fea000383ffff */
[----:B------:R-:W-:Y:S05]  /*c020*/  BRA `(.L_x_240) ;  /* 0xffffff7c00a87947 */ /* 0x000fea000383ffff */
.L_x_78:
[----:B--2---:R2:W3:Y:S02]  /*c030*/  SYNCS.PHASECHK.TRANS64.TRYWAIT P0, [R2+URZ+0x2c0], R5 ;  /* 0x0002c005020075a7 */ /* 0x0044e400080011ff */
[----:B---3--:R-:W-:Y:S05]  /*c040*/  @!P0 NANOSLEEP.SYNCS 0x989680 ;  /* 0x009896800000895d */ /* 0x008fea0003900000 */
[----:B------:R-:W3:Y:S02]  /*c050*/  @!P0 SYNCS.PHASECHK.TRANS64 P0, [R2+URZ+0x2c0], R5 ;  /* 0x0002c005020085a7 */ /* 0x000ee400080010ff */
[----:B---3--:R-:W-:Y:S05]  /*c060*/  @!P0 BRA `(.L_x_78) ;  /* 0xfffffffc00f08947 */ /* 0x008fea000383ffff */
[----:B------:R-:W-:Y:S05]  /*c070*/  BRA `(.L_x_241) ;  /* 0xffffff8000047947 */ /* 0x000fea000383ffff */
.L_x_79:
[----:B------:R-:W-:-:S07]  /*c080*/  MOV R2, UR4 ;  /* 0x0000000400027c02 */ /* 0x000fce0008000f00 */
.L_x_242:
[----:B--2---:R2:W3:Y:S02]  /*c090*/  SYNCS.PHASECHK.TRANS64.TRYWAIT P0, [R2+URZ+0x270], R5 ;  /* 0x00027005020075a7 */ /* 0x0044e400080011ff */
[----:B---3--:R-:W-:Y:S05]  /*c0a0*/  @!P0 NANOSLEEP.SYNCS 0x989680 ;  /* 0x009896800000895d */ /* 0x008fea0003900000 */
[----:B------:R-:W3:Y:S02]  /*c0b0*/  @!P0 SYNCS.PHASECHK.TRANS64 P0, [R2+URZ+0x270], R5 ;  /* 0x00027005020085a7 */ /* 0x000ee400080010ff */
[----:B---3--:R-:W-:Y:S05]  /*c0c0*/  @!P0 BRA `(.L_x_242) ;  /* 0xfffffffc00f08947 */ /* 0x008fea000383ffff */
[----:B------:R-:W-:Y:S05]  /*c0d0*/  BRA `(.L_x_243) ;  /* 0xffffff8000147947 */ /* 0x000fea000383ffff */
.L_x_80:
[----:B--2---:R2:W3:Y:S02]  /*c0e0*/  SYNCS.PHASECHK.TRANS64.TRYWAIT P1, [R2+URZ+0x260], R5 ;  /* 0x00026005020075a7 */ /* 0x0044e400080211ff */
[----:B---3--:R-:W-:Y:S05]  /*c0f0*/  @!P1 NANOSLEEP.SYNCS 0x989680 ;  /* 0x009896800000995d */ /* 0x008fea0003900000 */
[----:B------:R-:W3:Y:S02]  /*c100*/  @!P1 SYNCS.PHASECHK.TRANS64 P1, [R2+URZ+0x260], R5 ;  /* 0x00026005020095a7 */ /* 0x000ee400080210ff */
[----:B---3--:R-:W-:Y:S05]  /*c110*/  @!P1 BRA `(.L_x_80) ;  /* 0xfffffffc00f09947 */ /* 0x008fea000383ffff */
[----:B------:R-:W-:Y:S05]  /*c120*/  BRA `(.L_x_244) ;  /* 0xffffff8000447947 */ /* 0x000fea000383ffff */
.L_x_83:
[----:B------:R-:W-:-:S07]  /*c130*/  MOV R0, UR4 ;  /* 0x0000000400007c02 */ /* 0x000fce0008000f00 */
.L_x_245:
[----:B--2---:R2:W3:Y:S02]  /*c140*/  SYNCS.PHASECHK.TRANS64.TRYWAIT P0, [R0+URZ+0x270], R3 ;  /* 0x00027003000075a7 */ /* 0x0044e400080011ff */
[----:B---3--:R-:W-:Y:S05]  /*c150*/  @!P0 NANOSLEEP.SYNCS 0x989680 ;  /* 0x009896800000895d */ /* 0x008fea0003900000 */
[----:B------:R-:W3:Y:S02]  /*c160*/  @!P0 SYNCS.PHASECHK.TRANS64 P0, [R0+URZ+0x270], R3 ;  /* 0x00027003000085a7 */ /* 0x000ee400080010ff */
[----:B---3--:R-:W-:Y:S05]  /*c170*/  @!P0 BRA `(.L_x_245) ;  /* 0xfffffffc00f08947 */ /* 0x008fea000383ffff */
[----:B------:R-:W-:Y:S05]  /*c180*/  BRA `(.L_x_82) ;  /* 0xffffff8000987947 */ /* 0x000fea000383ffff */
.L_x_92:
[----:B--2---:R-:W-:-:S04]  /*c190*/  MOV R0, UR5 ;  /* 0x0000000500007c02 */ /* 0x004fc80008000f00 */
[----:B------:R2:W3:Y:S03]  /*c1a0*/  SYNCS.PHASECHK.TRANS64.TRYWAIT P0, [R0+URZ+0x8], R7 ;  /* 0x00000807000075a7 */ /* 0x0004e600080011ff */
[----:B---3--:R-:W-:Y:S05]  /*c1b0*/  @!P0 NANOSLEEP.SYNCS 0x989680 ;  /* 0x009896800000895d */ /* 0x008fea0003900000 */
[----:B------:R-:W3:Y:S02]  /*c1c0*/  @!P0 SYNCS.PHASECHK.TRANS64 P0, [R0+URZ+0x8], R7 ;  /* 0x00000807000085a7 */ /* 0x000ee400080010ff */
[----:B---3--:R-:W-:Y:S05]  /*c1d0*/  @!P0 BRA `(.L_x_92) ;  /* 0xfffffffc00ec8947 */ /* 0x008fea000383ffff */
[----:B------:R-:W-:Y:S05]  /*c1e0*/  BRA `(.L_x_91) ;  /* 0xffffff84004c7947 */ /* 0x000fea000383ffff */
.L_x_94:
[----:B------:R-:W-:Y:S01]  /*c1f0*/  BSSY B0, `(.L_x_246) ;  /* 0x0000006000007945 */ /* 0x000fe20003800000 */
[----:B------:R-:W-:-:S07]  /*c200*/  MOV R15, 0xffffffff ;  /* 0xffffffff000f7802 */ /* 0x000fce0000000f00 */
[----:B-12--5:R-:W-:Y:S05]  /*c210*/  WARPSYNC.COLLECTIVE R15, `(.L_x_247) ;  /* 0x000000000f0c7348 */ /* 0x026fea0003c00000 */
[----:B------:R-:W-:Y:S02]  /*c220*/  ELECT P6, UR79, PT ;  /* 0x00000000004f782f */ /* 0x000fe400038c0000 */
[----:B------:R-:W-:Y:S01]  /*c230*/  MOV R14, UR79 ;  /* 0x0000004f000e7c02 */ /* 0x000fe20008000f00 */
[----:B-12--5:R-:W-:Y:S10]  /*c240*/  ENDCOLLECTIVE ;  /* 0x000000000000791b */ /* 0x026ff40003800000 */
.L_x_247:
[----:B------:R-:W-:Y:S05]  /*c250*/  BSYNC B0 ;  /* 0x0000000000007941 */ /* 0x000fea0003800000 */
.L_x_246:
[----:B------:R-:W-:Y:S05]  /*c260*/  BRA `(.L_x_248) ;  /* 0xffffff84007c7947 */ /* 0x000fea000383ffff */
.L_x_96:
[----:B--2---:R-:W-:-:S04]  /*c270*/  MOV R0, UR5 ;  /* 0x0000000500007c02 */ /* 0x004fc80008000f00 */
[----:B------:R2:W3:Y:S03]  /*c280*/  SYNCS.PHASECHK.TRANS64.TRYWAIT P0, [R0+URZ+0x8], R5 ;  /* 0x00000805000075a7 */ /* 0x0004e600080011ff */
[----:B---3--:R-:W-:Y:S05]  /*c290*/  @!P0 NANOSLEEP.SYNCS 0x989680 ;  /* 0x009896800000895d */ /* 0x008fea0003900000 */
[----:B------:R-:W3:Y:S02]  /*c2a0*/  @!P0 SYNCS.PHASECHK.TRANS64 P0, [R0+URZ+0x8], R5 ;  /* 0x00000805000085a7 */ /* 0x000ee400080010ff */
[----:B---3--:R-:W-:Y:S05]  /*c2b0*/  @!P0 BRA `(.L_x_96) ;  /* 0xfffffffc00ec8947 */ /* 0x008fea000383ffff */
[----:B------:R-:W-:Y:S05]  /*c2c0*/  BRA `(.L_x_95) ;  /* 0xffffff8400807947 */ /* 0x000fea000383ffff */
.L_x_97:
[----:B-1----:R1:W2:Y:S02]  /*c2d0*/  SYNCS.PHASECHK.TRANS64.TRYWAIT P0, [R0+URZ+0x260], R5 ;  /* 0x00026005000075a7 */ /* 0x0022a400080011ff */
[----:B--2---:R-:W-:Y:S05]  /*c2e0*/  @!P0 NANOSLEEP.SYNCS 0x989680 ;  /* 0x009896800000895d */ /* 0x004fea0003900000 */
[----:B------:R-:W2:Y:S02]  /*c2f0*/  @!P0 SYNCS.PHASECHK.TRANS64 P0, [R0+URZ+0x260], R5 ;  /* 0x00026005000085a7 */ /* 0x000ea400080010ff */
[----:B--2---:R-:W-:Y:S05]  /*c300*/  @!P0 BRA `(.L_x_97) ;  /* 0xfffffffc00f08947 */ /* 0x004fea000383ffff */
[----:B------:R-:W-:Y:S05]  /*c310*/  BRA `(.L_x_249) ;  /* 0xffffff8800547947 */ /* 0x000fea000383ffff */
.L_x_99:
[----:B------:R-:W-:-:S07]  /*c320*/  MOV R0, UR19 ;  /* 0x0000001300007c02 */ /* 0x000fce0008000f00 */
.L_x_250:
[----:B-1----:R1:W2:Y:S02]  /*c330*/  SYNCS.PHASECHK.TRANS64.TRYWAIT P0, [R0+URZ+0x2a0], R5 ;  /* 0x0002a005000075a7 */ /* 0x0022a400080011ff */
[----:B--2---:R-:W-:Y:S05]  /*c340*/  @!P0 NANOSLEEP.SYNCS 0x989680 ;  /* 0x009896800000895d */ /* 0x004fea0003900000 */
[----:B------:R-:W2:Y:S02]  /*c350*/  @!P0 SYNCS.PHASECHK.TRANS64 P0, [R0+URZ+0x2a0], R5 ;  /* 0x0002a005000085a7 */ /* 0x000ea400080010ff */
[----:B--2---:R-:W-:Y:S05]  /*c360*/  @!P0 BRA `(.L_x_250) ;  /* 0xfffffffc00f08947 */ /* 0x004fea000383ffff */
[----:B------:R-:W-:Y:S05]  /*c370*/  BRA `(.L_x_251) ;  /* 0xffffff88009c7947 */ /* 0x000fea000383ffff */
.L_x_102:
[----:B------:R-:W-:Y:S07]  /*c380*/  MOV R0, UR6 ;  /* 0x0000000600007c02 */ /* 0x000fee0008000f00 */
.L_x_252:
[----:B-1----:R1:W2:Y:S02]  /*c390*/  SYNCS.PHASECHK.TRANS64.TRYWAIT P0, [R0+URZ], R5 ;  /* 0x00000005000075a7 */ /* 0x0022a400080011ff */
[----:B--2---:R-:W-:Y:S05]  /*c3a0*/  @!P0 NANOSLEEP.SYNCS 0x989680 ;  /* 0x009896800000895d */ /* 0x004fea0003900000 */
[----:B------:R-:W2:Y:S02]  /*c3b0*/  @!P0 SYNCS.PHASECHK.TRANS64 P0, [R0+URZ], R5 ;  /* 0x00000005000085a7 */ /* 0x000ea400080010ff */
[----:B--2---:R-:W-:Y:S05]  /*c3c0*/  @!P0 BRA `(.L_x_252) ;  /* 0xfffffffc00f08947 */ /* 0x004fea000383ffff */
[----:B------:R-:W-:Y:S05]  /*c3d0*/  BRA `(.L_x_101) ;  /* 0xffffff8800b47947 */ /* 0x000fea000383ffff */
.L_x_106:
[----:B-1----:R-:W-:-:S07]  /*c3e0*/  MOV R0, UR4 ;  /* 0x0000000400007c02 */ /* 0x002fce0008000f00 */
.L_x_253:
[----:B-1----:R1:W2:Y:S02]  /*c3f0*/  SYNCS.PHASECHK.TRANS64.TRYWAIT P0, [R0+URZ], R3 ;  /* 0x00000003000075a7 */ /* 0x0022a400080011ff */
[----:B--2---:R-:W-:Y:S05]  /*c400*/  @!P0 NANOSLEEP.SYNCS 0x989680 ;  /* 0x009896800000895d */ /* 0x004fea0003900000 */
[----:B------:R-:W2:Y:S02]  /*c410*/  @!P0 SYNCS.PHASECHK.TRANS64 P0, [R0+URZ], R3 ;  /* 0x00000003000085a7 */ /* 0x000ea400080010ff */
[----:B--2---:R-:W-:Y:S05]  /*c420*/  @!P0 BRA `(.L_x_253) ;  /* 0xfffffffc00f08947 */ /* 0x004fea000383ffff */
[----:B------:R-:W-:Y:S05]  /*c430*/  BRA `(.L_x_254) ;  /* 0xffffff8c006c7947 */ /* 0x000fea000383ffff */
.L_x_107:
[----:B------:R-:W-:-:S07]  /*c440*/  MOV R0, UR5 ;  /* 0x0000000500007c02 */ /* 0x000fce0008000f00 */
.L_x_255:
[----:B-1----:R1:W2:Y:S02]  /*c450*/  SYNCS.PHASECHK.TRANS64.TRYWAIT P0, [R0+URZ], R3 ;  /* 0x00000003000075a7 */ /* 0x0022a400080011ff */
[----:B--2---:R-:W-:Y:S05]  /*c460*/  @!P0 NANOSLEEP.SYNCS 0x989680 ;  /* 0x009896800000895d */ /* 0x004fea0003900000 */
[----:B------:R-:W2:Y:S02]  /*c470*/  @!P0 SYNCS.PHASECHK.TRANS64 P0, [R0+URZ], R3 ;  /* 0x00000003000085a7 */ /* 0x000ea400080010ff */
[----:B--2---:R-:W-:Y:S05]  /*c480*/  @!P0 BRA `(.L_x_255) ;  /* 0xfffffffc00f08947 */ /* 0x004fea000383ffff */
[----:B------:R-:W-:Y:S05]  /*c490*/  BRA `(.L_x_256) ;  /* 0xffffff8c00787947 */ /* 0x000fea000383ffff */
.L_x_108:
[----:B------:R-:W-:-:S07]  /*c4a0*/  MOV R0, UR5 ;  /* 0x0000000500007c02 */ /* 0x000fce0008000f00 */
.L_x_257:
[----:B-1----:R1:W2:Y:S02]  /*c4b0*/  SYNCS.PHASECHK.TRANS64.TRYWAIT P0, [R0+URZ], R3 ;  /* 0x00000003000075a7 */ /* 0x0022a400080011ff */
[----:B--2---:R-:W-:Y:S05]  /*c4c0*/  @!P0 NANOSLEEP.SYNCS 0x989680 ;  /* 0x009896800000895d */ /* 0x004fea0003900000 */
[----:B------:R-:W2:Y:S02]  /*c4d0*/  @!P0 SYNCS.PHASECHK.TRANS64 P0, [R0+URZ], R3 ;  /* 0x00000003000085a7 */ /* 0x000ea400080010ff */
[----:B--2---:R-:W-:Y:S05]  /*c4e0*/  @!P0 BRA `(.L_x_257) ;  /* 0xfffffffc00f08947 */ /* 0x004fea000383ffff */
[----:B------:R-:W-:Y:S05]  /*c4f0*/  BRA `(.L_x_258) ;  /* 0xffffff8c00847947 */ /* 0x000fea000383ffff */
.L_x_111:
[----:B------:R-:W-:-:S07]  /*c500*/  MOV R0, UR13 ;  /* 0x0000000d00007c02 */ /* 0x000fce0008000f00 */
.L_x_259:
[----:B-1----:R1:W2:Y:S02]  /*c510*/  SYNCS.PHASECHK.TRANS64.TRYWAIT P1, [R0+URZ+0x2e0], R3 ;  /* 0x0002e003000075a7 */ /* 0x0022a400080211ff */
[----:B--2---:R-:W-:Y:S05]  /*c520*/  @!P1 NANOSLEEP.SYNCS 0x989680 ;  /* 0x009896800000995d */ /* 0x004fea0003900000 */
[----:B------:R-:W2:Y:S02]  /*c530*/  @!P1 SYNCS.PHASECHK.TRANS64 P1, [R0+URZ+0x2e0], R3 ;  /* 0x0002e003000095a7 */ /* 0x000ea400080210ff */
[----:B--2---:R-:W-:Y:S05]  /*c540*/  @!P1 BRA `(.L_x_259) ;  /* 0xfffffffc00f09947 */ /* 0x004fea000383ffff */
[----:B------:R-:W-:Y:S05]  /*c550*/  BRA `(.L_x_260) ;  /* 0xffffff8c00d07947 */ /* 0x000fea000383ffff */
.L_x_116:
[----:B--2---:R2:W3:Y:S02]  /*c560*/  SYNCS.PHASECHK.TRANS64.TRYWAIT P0, [R8+URZ+0x260], R5 ;  /* 0x00026005080075a7 */ /* 0x0044e400080011ff */
[----:B---3--:R-:W-:Y:S05]  /*c570*/  @!P0 NANOSLEEP.SYNCS 0x989680 ;  /* 0x009896800000895d */ /* 0x008fea0003900000 */
[----:B------:R-:W3:Y:S02]  /*c580*/  @!P0 SYNCS.PHASECHK.TRANS64 P0, [R8+URZ+0x260], R5 ;  /* 0x00026005080085a7 */ /* 0x000ee400080010ff */
[----:B---3--:R-:W-:Y:S05]  /*c590*/  @!P0 BRA `(.L_x_116) ;  /* 0xfffffffc00f08947 */ /* 0x008fea000383ffff */
[----:B------:R-:W-:Y:S05]  /*c5a0*/  BRA `(.L_x_261) ;  /* 0xffffff9400147947 */ /* 0x000fea000383ffff */
.L_x_119:
[----:B------:R-:W-:Y:S07]  /*c5b0*/  MOV R0, UR21 ;  /* 0x0000001500007c02 */ /* 0x000fee0008000f00 */
.L_x_262:
[----:B--2---:R2:W3:Y:S02]  /*c5c0*/  SYNCS.PHASECHK.TRANS64.TRYWAIT P1, [R0+URZ+0x258], R5 ;  /* 0x00025805000075a7 */ /* 0x0044e400080211ff */
[----:B---3--:R-:W-:Y:S05]  /*c5d0*/  @!P1 NANOSLEEP.SYNCS 0x989680 ;  /* 0x009896800000995d */ /* 0x008fea0003900000 */
[----:B------:R-:W3:Y:S02]  /*c5e0*/  @!P1 SYNCS.PHASECHK.TRANS64 P1, [R0+URZ+0x258], R5 ;  /* 0x00025805000095a7 */ /* 0x000ee400080210ff */
[----:B---3--:R-:W-:Y:S05]  /*c5f0*/  @!P1 BRA `(.L_x_262) ;  /* 0xfffffffc00f09947 */ /* 0x008fea000383ffff */
[----:B------:R-:W-:Y:S05]  /*c600*/  BRA `(.L_x_118) ;  /* 0xffffff9800907947 */ /* 0x000fea000383ffff */
.L_x_122:
[----:B--2---:R-:W-:Y:S07]  /*c610*/  MOV R5, UR21 ;  /* 0x0000001500057c02 */ /* 0x004fee0008000f00 */
.L_x_263:
[----:B--2---:R2:W3:Y:S02]  /*c620*/  SYNCS.PHASECHK.TRANS64.TRYWAIT P0, [R5+URZ+0x230], R4 ;  /* 0x00023004050075a7 */ /* 0x0044e400080011ff */
[----:B---3--:R-:W-:Y:S05]  /*c630*/  @!P0 NANOSLEEP.SYNCS 0x989680 ;  /* 0x009896800000895d */ /* 0x008fea0003900000 */
[----:B------:R-:W3:Y:S02]  /*c640*/  @!P0 SYNCS.PHASECHK.TRANS64 P0, [R5+URZ+0x230], R4 ;  /* 0x00023004050085a7 */ /* 0x000ee400080010ff */
[----:B---3--:R-:W-:Y:S05]  /*c650*/  @!P0 BRA `(.L_x_263) ;  /* 0xfffffffc00f08947 */ /* 0x008fea000383ffff */
[----:B------:R-:W-:Y:S05]  /*c660*/  BRA `(.L_x_264) ;  /* 0xffffff9800e87947 */ /* 0x000fea000383ffff */
.L_x_123:
[----:B------:R-:W-:Y:S07]  /*c670*/  MOV R5, UR21 ;  /* 0x0000001500057c02 */ /* 0x000fee0008000f00 */
.L_x_265:
[----:B--2---:R2:W3:Y:S02]  /*c680*/  SYNCS.PHASECHK.TRANS64.TRYWAIT P0, [R5+URZ+0x238], R4 ;  /* 0x00023804050075a7 */ /* 0x0044e400080011ff */
[----:B---3--:R-:W-:Y:S05]  /*c690*/  @!P0 NANOSLEEP.SYNCS 0x989680 ;  /* 0x009896800000895d */ /* 0x008fea0003900000 */
[----:B------:R-:W3:Y:S02]  /*c6a0*/  @!P0 SYNCS.PHASECHK.TRANS64 P0, [R5+URZ+0x238], R4 ;  /* 0x00023804050085a7 */ /* 0x000ee400080010ff */
[----:B---3--:R-:W-:Y:S05]  /*c6b0*/  @!P0 BRA `(.L_x_265) ;  /* 0xfffffffc00f08947 */ /* 0x008fea000383ffff */
[----:B------:R-:W-:Y:S05]  /*c6c0*/  BRA `(.L_x_266) ;  /* 0xffffff9c00407947 */ /* 0x000fea000383ffff */
.L_x_124:
[----:B--2---:R-:W-:Y:S07]  /*c6d0*/  MOV R5, UR21 ;  /* 0x0000001500057c02 */ /* 0x004fee0008000f00 */
.L_x_267:
[----:B--2---:R2:W3:Y:S02]  /*c6e0*/  SYNCS.PHASECHK.TRANS64.TRYWAIT P0, [R5+URZ+0x240], R4 ;  /* 0x00024004050075a7 */ /* 0x0044e400080011ff */
[----:B---3--:R-:W-:Y:S05]  /*c6f0*/  @!P0 NANOSLEEP.SYNCS 0x989680 ;  /* 0x009896800000895d */ /* 0x008fea0003900000 */
[----:B------:R-:W3:Y:S02]  /*c700*/  @!P0 SYNCS.PHASECHK.TRANS64 P0, [R5+URZ+0x240], R4 ;  /* 0x00024004050085a7 */ /* 0x000ee400080010ff */
[----:B---3--:R-:W-:Y:S05]  /*c710*/  @!P0 BRA `(.L_x_267) ;  /* 0xfffffffc00f08947 */ /* 0x008fea000383ffff */
[----:B------:R-:W-:Y:S05]  /*c720*/  BRA `(.L_x_268) ;  /* 0xffffff9c009c7947 */ /* 0x000fea000383ffff */
.L_x_125:
[----:B--2---:R-:W-:Y:S07]  /*c730*/  MOV R5, UR21 ;  /* 0x0000001500057c02 */ /* 0x004fee0008000f00 */
.L_x_269:
[----:B--2---:R2:W3:Y:S02]  /*c740*/  SYNCS.PHASECHK.TRANS64.TRYWAIT P0, [R5+URZ+0x248], R4 ;  /* 0x00024804050075a7 */ /* 0x0044e400080011ff */
[----:B---3--:R-:W-:Y:S05]  /*c750*/  @!P0 NANOSLEEP.SYNCS 0x989680 ;  /* 0x009896800000895d */ /* 0x008fea0003900000 */
[----:B------:R-:W3:Y:S02]  /*c760*/  @!P0 SYNCS.PHASECHK.TRANS64 P0, [R5+URZ+0x248], R4 ;  /* 0x00024804050085a7 */ /* 0x000ee400080010ff */
[----:B---3--:R-:W-:Y:S05]  /*c770*/  @!P0 BRA `(.L_x_269) ;  /* 0xfffffffc00f08947 */ /* 0x008fea000383ffff */
[----:B------:R-:W-:Y:S05]  /*c780*/  BRA `(.L_x_270) ;  /* 0xffffffa000007947 */ /* 0x000fea000383ffff */
.L_x_127:
[----:B------:R-:W-:-:S07]  /*c790*/  MOV R0, UR21 ;  /* 0x0000001500007c02 */ /* 0x000fce0008000f00 */
.L_x_271:
[----:B--2---:R2:W3:Y:S02]  /*c7a0*/  SYNCS.PHASECHK.TRANS64.TRYWAIT P0, [R0+URZ+0x230], R3 ;  /* 0x00023003000075a7 */ /* 0x0044e400080011ff */
[----:B---3--:R-:W-:Y:S05]  /*c7b0*/  @!P0 NANOSLEEP.SYNCS 0x989680 ;  /* 0x009896800000895d */ /* 0x008fea0003900000 */
[----:B------:R-:W3:Y:S02]  /*c7c0*/  @!P0 SYNCS.PHASECHK.TRANS64 P0, [R0+URZ+0x230], R3 ;  /* 0x00023003000085a7 */ /* 0x000ee400080010ff */
[----:B---3--:R-:W-:Y:S05]  /*c7d0*/  @!P0 BRA `(.L_x_271) ;  /* 0xfffffffc00f08947 */ /* 0x008fea000383ffff */
[----:B------:R-:W-:Y:S05]  /*c7e0*/  BRA `(.L_x_272) ;  /* 0xffffffa0008c7947 */ /* 0x000fea000383ffff */
.L_x_128:
[----:B--2---:R-:W-:-:S07]  /*c7f0*/  MOV R0, UR21 ;  /* 0x0000001500007c02 */ /* 0x004fce0008000f00 */
.L_x_273:
[----:B--2---:R2:W3:Y:S02]  /*c800*/  SYNCS.PHASECHK.TRANS64.TRYWAIT P0, [R0+URZ+0x238], R3 ;  /* 0x00023803000075a7 */ /* 0x0044e400080011ff */
[----:B---3--:R-:W-:Y:S05]  /*c810*/  @!P0 NANOSLEEP.SYNCS 0x989680 ;  /* 0x009896800000895d */ /* 0x008fea0003900000 */
[----:B------:R-:W3:Y:S02]  /*c820*/  @!P0 SYNCS.PHASECHK.TRANS64 P0, [R0+URZ+0x238], R3 ;  /* 0x00023803000085a7 */ /* 0x000ee400080010ff */
[----:B---3--:R-:W-:Y:S05]  /*c830*/  @!P0 BRA `(.L_x_273) ;  /* 0xfffffffc00f08947 */ /* 0x008fea000383ffff */
[----:B------:R-:W-:Y:S05]  /*c840*/  BRA `(.L_x_274) ;  /* 0xffffffa0007c7947 */ /* 0x000fea000383ffff */
.L_x_129:
[----:B--2---:R-:W-:-:S07]  /*c850*/  MOV R0, UR21 ;  /* 0x0000001500007c02 */ /* 0x004fce0008000f00 */
.L_x_275:
[----:B--2---:R2:W3:Y:S02]  /*c860*/  SYNCS.PHASECHK.TRANS64.TRYWAIT P0, [R0+URZ+0x240], R3 ;  /* 0x00024003000075a7 */ /* 0x0044e400080011ff */
[----:B---3--:R-:W-:Y:S05]  /*c870*/  @!P0 NANOSLEEP.SYNCS 0x989680 ;  /* 0x009896800000895d */ /* 0x008fea0003900000 */
[----:B------:R-:W3:Y:S02]  /*c880*/  @!P0 SYNCS.PHASECHK.TRANS64 P0, [R0+URZ+0x240], R3 ;  /* 0x00024003000085a7 */ /* 0x000ee400080010ff */
[----:B---3--:R-:W-:Y:S05]  /*c890*/  @!P0 BRA `(.L_x_275) ;  /* 0xfffffffc00f08947 */ /* 0x008fea000383ffff */
[----:B------:R-:W-:Y:S05]  /*c8a0*/  BRA `(.L_x_276) ;  /* 0xffffffa0006c7947 */ /* 0x000fea000383ffff */
.L_x_131:
[----:B-1----:R1:W2:Y:S02]  /*c8b0*/  SYNCS.PHASECHK.TRANS64.TRYWAIT P0, [R3+URZ+0x260], R0 ;  /* 0x00026000030075a7 */ /* 0x0022a400080011ff */
[----:B--2---:R-:W-:Y:S05]  /*c8c0*/  @!P0 NANOSLEEP.SYNCS 0x989680 ;  /* 0x009896800000895d */ /* 0x004fea0003900000 */
[----:B------:R-:W2:Y:S02]  /*c8d0*/  @!P0 SYNCS.PHASECHK.TRANS64 P0, [R3+URZ+0x260], R0 ;  /* 0x00026000030085a7 */ /* 0x000ea400080010ff */
[----:B--2---:R-:W-:Y:S05]  /*c8e0*/  @!P0 BRA `(.L_x_131) ;  /* 0xfffffffc00f08947 */ /* 0x004fea000383ffff */
[----:B------:R-:W-:Y:S05]  /*c8f0*/  BRA `(.L_x_277) ;  /* 0xffffffa400307947 */ /* 0x000fea000383ffff */
.L_x_142:
[----:B--2---:R2:W1:Y:S02]  /*c900*/  SYNCS.PHASECHK.TRANS64.TRYWAIT P1, [R5+URZ+0x210], R2 ;  /* 0x00021002050075a7 */ /* 0x00446400080211ff */
[----:B-1----:R-:W-:Y:S05]  /*c910*/  @!P1 NANOSLEEP.SYNCS 0x989680 ;  /* 0x009896800000995d */ /* 0x002fea0003900000 */
[----:B------:R-:W1:Y:S02]  /*c920*/  @!P1 SYNCS.PHASECHK.TRANS64 P1, [R5+URZ+0x210], R2 ;  /* 0x00021002050095a7 */ /* 0x000e6400080210ff */
[----:B-1----:R-:W-:Y:S05]  /*c930*/  @!P1 BRA `(.L_x_142) ;  /* 0xfffffffc00f09947 */ /* 0x002fea000383ffff */
[----:B------:R-:W-:Y:S05]  /*c940*/  BRA `(.L_x_141) ;  /* 0xffffffb000a47947 */ /* 0x000fea000383ffff */
.L_x_144:
[----:B-1----:R1:W4:Y:S02]  /*c950*/  SYNCS.PHASECHK.TRANS64.TRYWAIT P0, [R90+URZ+0x280], R7 ;  /* 0x000280075a0075a7 */ /* 0x00232400080011ff */
[----:B----4-:R-:W-:Y:S05]  /*c960*/  @!P0 NANOSLEEP.SYNCS 0x989680 ;  /* 0x009896800000895d */ /* 0x010fea0003900000 */
[----:B------:R-:W4:Y:S02]  /*c970*/  @!P0 SYNCS.PHASECHK.TRANS64 P0, [R90+URZ+0x280], R7 ;  /* 0x000280075a0085a7 */ /* 0x000f2400080010ff */
[----:B----4-:R-:W-:Y:S05]  /*c980*/  @!P0 BRA `(.L_x_144) ;  /* 0xfffffffc00f08947 */ /* 0x010fea000383ffff */
[----:B------:R-:W-:Y:S05]  /*c990*/  BRA `(.L_x_143) ;  /* 0xffffffb000f47947 */ /* 0x000fea000383ffff */
.L_x_152:
[----:B---3--:R3:W4:Y:S02]  /*c9a0*/  SYNCS.PHASECHK.TRANS64.TRYWAIT P0, [R103+URZ+0x210], R4 ;  /* 0x00021004670075a7 */ /* 0x00872400080011ff */
[----:B----4-:R-:W-:Y:S05]  /*c9b0*/  @!P0 NANOSLEEP.SYNCS 0x989680 ;  /* 0x009896800000895d */ /* 0x010fea0003900000 */
[----:B------:R-:W4:Y:S02]  /*c9c0*/  @!P0 SYNCS.PHASECHK.TRANS64 P0, [R103+URZ+0x210], R4 ;  /* 0x00021004670085a7 */ /* 0x000f2400080010ff */
[----:B----4-:R-:W-:Y:S05]  /*c9d0*/  @!P0 BRA `(.L_x_152) ;  /* 0xfffffffc00f08947 */ /* 0x010fea000383ffff */
[----:B------:R-:W-:Y:S05]  /*c9e0*/  BRA `(.L_x_151) ;  /* 0xffffffbc00fc7947 */ /* 0x000fea000383ffff */
.L_x_160:
[----:B---3--:R3:W4:Y:S02]  /*c9f0*/  SYNCS.PHASECHK.TRANS64.TRYWAIT P0, [R103+URZ+0x210], R4 ;  /* 0x00021004670075a7 */ /* 0x00872400080011ff */
[----:B----4-:R-:W-:Y:S05]  /*ca00*/  @!P0 NANOSLEEP.SYNCS 0x989680 ;  /* 0x009896800000895d */ /* 0x010fea0003900000 */
[----:B------:R-:W4:Y:S02]  /*ca10*/  @!P0 SYNCS.PHASECHK.TRANS64 P0, [R103+URZ+0x210], R4 ;  /* 0x00021004670085a7 */ /* 0x000f2400080010ff */
[----:B----4-:R-:W-:Y:S05]  /*ca20*/  @!P0 BRA `(.L_x_160) ;  /* 0xfffffffc00f08947 */ /* 0x010fea000383ffff */
[----:B------:R-:W-:Y:S05]  /*ca30*/  BRA `(.L_x_159) ;  /* 0xffffffcc004c7947 */ /* 0x000fea000383ffff */
.L_x_168:
[----:B---3--:R3:W4:Y:S02]  /*ca40*/  SYNCS.PHASECHK.TRANS64.TRYWAIT P0, [R102+URZ+0x210], R3 ;  /* 0x00021003660075a7 */ /* 0x00872400080011ff */
[----:B----4-:R-:W-:Y:S05]  /*ca50*/  @!P0 NANOSLEEP.SYNCS 0x989680 ;  /* 0x009896800000895d */ /* 0x010fea0003900000 */
[----:B------:R-:W4:Y:S02]  /*ca60*/  @!P0 SYNCS.PHASECHK.TRANS64 P0, [R102+URZ+0x210], R3 ;  /* 0x00021003660085a7 */ /* 0x000f2400080010ff */
[----:B----4-:R-:W-:Y:S05]  /*ca70*/  @!P0 BRA `(.L_x_168) ;  /* 0xfffffffc00f08947 */ /* 0x010fea000383ffff */
[----:B------:R-:W-:Y:S05]  /*ca80*/  BRA `(.L_x_167) ;  /* 0xffffffd800a47947 */ /* 0x000fea000383ffff */
        .weak           $__internal_0_$__cuda_sm10x_tcgen05_guardrail_trap_col_being_dealloced_not_returned_by_alloc
        .type           $__internal_0_$__cuda_sm10x_tcgen05_guardrail_trap_col_being_dealloced_not_returned_by_alloc,@function
        .size           $__internal_0_$__cuda_sm10x_tcgen05_guardrail_trap_col_being_dealloced_not_returned_by_alloc,($__internal_1_$__cuda_sm10x_tcgen05_guardrail_trap_phase_invalid_during_alloc - $__internal_0_$__cuda_sm10x_tcgen05_guardrail_trap_col_being_dealloced_not_returned_by_alloc)
$__internal_0_$__cuda_sm10x_tcgen05_guardrail_trap_col_being_dealloced_not_returned_by_alloc:
[----:B------:R-:W-:Y:S05]  /*ca90*/  BPT.TRAP 0x1 ;  /* 0x000000040000795c */ /* 0x000fea0000300000 */
[----:B------:R-:W-:-:S04]  /*caa0*/  HFMA2 R3, -RZ, RZ, 0, 0 ;  /* 0x00000000ff037431 */ /* 0x000fc800000001ff */
[----:B------:R-:W-:Y:S05]  /*cab0*/  RET.REL.NODEC R2 `(_ZN7cutlass13device_kernelINS_4gemm6kernel13GemmUniversalIN4cute5tupleIJiiiiEEENS1_10collective13CollectiveMmaINS1_35MainloopSm100TmaUmmaWarpSpecializedILi33ELi2ELi4ENS5_IJNS4_1CILi8EEENSA_ILi1EEESC_EEEEENS5_IJNSA_ILi128EEENSA_ILi256EEENSA_ILi32EEEEEENS_12float_e4m3_tENS5_IJlSC_lEEESJ_SK_NS4_8TiledMMAINS4_8MMA_AtomIJNS4_10MMA_TraitsINS4_25SM100_MMA_F8F6F4_2x1SM_SSEJSJ_SJ_fSF_SG_NS4_17integral_constantINS4_4UMMA5MajorELSR_0EEESS_NSP_INSQ_7ScaleInELST_0EEESU_EEEEEENS4_6LayoutINS5_IJSC_SC_SC_EEENS5_IJNSA_ILi0EEESZ_SZ_EEEEENS5_IJNS4_10UnderscoreES12_S12_EEEEENS4_18SM100_TMA_2SM_LOADENS4_14ComposedLayoutINS4_7SwizzleILi1ELi4ELi3EEENS4_18smem_ptr_flag_bitsILi8EEENSX_INS5_IJSB_SH_EEENS5_IJSH_SC_EEEEEEEvNS4_8identityENS4_28SM100_TMA_2SM_LOAD_MULTICASTES1E_vS1F_EENS_8epilogue10collective18CollectiveEpilogueINS1I_23Sm100TmaWarpSpecializedILi4ELi2ELi32ELb0ELb0EEEJNS5_IJNSA_ILi64EEESG_SH_EEENS5_IJNSX_IS1N_SC_EENSX_INS5_IJSH_NSA_ILi2EEEEEENS5_IJSC_SF_EEEEEEEESJ_SK_SJ_SK_NS1I_6fusion15FusionCallbacksIS1M_NS1V_17LinearCombinationISJ_fSJ_fLNS_15FloatRoundStyleE2EEES1O_S1U_JEEENS4_5SM1004TMEM4LOAD26SM100_TMEM_LOAD_32dp32b32xENS4_13SM90_TMA_LOADES1E_NS4_39AutoVectorizingCopyWithAssumedAlignmentILi128EEENS4_14SM90_TMA_STOREES1E_S27_S27_EEEvvEEEEvNT_6ParamsE) ;  /* 0xffffff3402507950 */ /* 0x000fea0003c3ffff */
        .weak           $__internal_1_$__cuda_sm10x_tcgen05_guardrail_trap_phase_invalid_during_alloc
        .type           $__internal_1_$__cuda_sm10x_tcgen05_guardrail_trap_phase_invalid_during_alloc,@function
        .size           $__internal_1_$__cuda_sm10x_tcgen05_guardrail_trap_phase_invalid_during_alloc,($__internal_2_$__cuda_sm10x_tcgen05_guardrail_trap_unallocated_columns_being_dealloced - $__internal_1_$__cuda_sm10x_tcgen05_guardrail_trap_phase_invalid_during_alloc)
$__internal_1_$__cuda_sm10x_tcgen05_guardrail_trap_phase_invalid_during_alloc:
[----:B------:R-:W-:Y:S05]  /*cac0*/  BPT.TRAP 0x1 ;  /* 0x000000040000795c */ /* 0x000fea0000300000 */
[----:B------:R-:W-:-:S04]  /*cad0*/  MOV R5, 0x0 ;  /* 0x0000000000057802 */ /* 0x000fc80000000f00 */
[----:B------:R-:W-:Y:S05]  /*cae0*/  RET.REL.NODEC R4 `(_ZN7cutlass13device_kernelINS_4gemm6kernel13GemmUniversalIN4cute5tupleIJiiiiEEENS1_10collective13CollectiveMmaINS1_35MainloopSm100TmaUmmaWarpSpecializedILi33ELi2ELi4ENS5_IJNS4_1CILi8EEENSA_ILi1EEESC_EEEEENS5_IJNSA_ILi128EEENSA_ILi256EEENSA_ILi32EEEEEENS_12float_e4m3_tENS5_IJlSC_lEEESJ_SK_NS4_8TiledMMAINS4_8MMA_AtomIJNS4_10MMA_TraitsINS4_25SM100_MMA_F8F6F4_2x1SM_SSEJSJ_SJ_fSF_SG_NS4_17integral_constantINS4_4UMMA5MajorELSR_0EEESS_NSP_INSQ_7ScaleInELST_0EEESU_EEEEEENS4_6LayoutINS5_IJSC_SC_SC_EEENS5_IJNSA_ILi0EEESZ_SZ_EEEEENS5_IJNS4_10UnderscoreES12_S12_EEEEENS4_18SM100_TMA_2SM_LOADENS4_14ComposedLayoutINS4_7SwizzleILi1ELi4ELi3EEENS4_18smem_ptr_flag_bitsILi8EEENSX_INS5_IJSB_SH_EEENS5_IJSH_SC_EEEEEEEvNS4_8identityENS4_28SM100_TMA_2SM_LOAD_MULTICASTES1E_vS1F_EENS_8epilogue10collective18CollectiveEpilogueINS1I_23Sm100TmaWarpSpecializedILi4ELi2ELi32ELb0ELb0EEEJNS5_IJNSA_ILi64EEESG_SH_EEENS5_IJNSX_IS1N_SC_EENSX_INS5_IJSH_NSA_ILi2EEEEEENS5_IJSC_SF_EEEEEEEESJ_SK_SJ_SK_NS1I_6fusion15FusionCallbacksIS1M_NS1V_17LinearCombinationISJ_fSJ_fLNS_15FloatRoundStyleE2EEES1O_S1U_JEEENS4_5SM1004TMEM4LOAD26SM100_TMEM_LOAD_32dp32b32xENS4_13SM90_TMA_LOADES1E_NS4_39AutoVectorizingCopyWithAssumedAlignmentILi128EEENS4_14SM90_TMA_STOREES1E_S27_S27_EEEvvEEEEvNT_6ParamsE) ;  /* 0xffffff3404447950 */ /* 0x000fea0003c3ffff */
        .weak           $__internal_2_$__cuda_sm10x_tcgen05_guardrail_trap_unallocated_columns_being_dealloced
        .type           $__internal_2_$__cuda_sm10x_tcgen05_guardrail_trap_unallocated_columns_being_dealloced,@function
        .size           $__internal_2_$__cuda_sm10x_tcgen05_guardrail_trap_unallocated_columns_being_dealloced,(.L_x_279 - $__internal_2_$__cuda_sm10x_tcgen05_guardrail_trap_unallocated_columns_being_dealloced)
$__internal_2_$__cuda_sm10x_tcgen05_guardrail_trap_unallocated_columns_being_dealloced:
[----:B------:R-:W-:Y:S05]  /*caf0*/  BPT.TRAP 0x1 ;  /* 0x000000040000795c */ /* 0x000fea0000300000 */
[----:B------:R-:W-:-:S04]  /*cb00*/  HFMA2 R3, -RZ, RZ, 0, 0 ;  /* 0x00000000ff037431 */ /* 0x000fc800000001ff */
[----:B------:R-:W-:Y:S05]  /*cb10*/  RET.REL.NODEC R2 `(_ZN7cutlass13device_kernelINS_4gemm6kernel13GemmUniversalIN4cute5tupleIJiiiiEEENS1_10collective13CollectiveMmaINS1_35MainloopSm100TmaUmmaWarpSpecializedILi33ELi2ELi4ENS5_IJNS4_1CILi8EEENSA_ILi1EEESC_EEEEENS5_IJNSA_ILi128EEENSA_ILi256EEENSA_ILi32EEEEEENS_12float_e4m3_tENS5_IJlSC_lEEESJ_SK_NS4_8TiledMMAINS4_8MMA_AtomIJNS4_10MMA_TraitsINS4_25SM100_MMA_F8F6F4_2x1SM_SSEJSJ_SJ_fSF_SG_NS4_17integral_constantINS4_4UMMA5MajorELSR_0EEESS_NSP_INSQ_7ScaleInELST_0EEESU_EEEEEENS4_6LayoutINS5_IJSC_SC_SC_EEENS5_IJNSA_ILi0EEESZ_SZ_EEEEENS5_IJNS4_10UnderscoreES12_S12_EEEEENS4_18SM100_TMA_2SM_LOADENS4_14ComposedLayoutINS4_7SwizzleILi1ELi4ELi3EEENS4_18smem_ptr_flag_bitsILi8EEENSX_INS5_IJSB_SH_EEENS5_IJSH_SC_EEEEEEEvNS4_8identityENS4_28SM100_TMA_2SM_LOAD_MULTICASTES1E_vS1F_EENS_8epilogue10collective18CollectiveEpilogueINS1I_23Sm100TmaWarpSpecializedILi4ELi2ELi32ELb0ELb0EEEJNS5_IJNSA_ILi64EEESG_SH_EEENS5_IJNSX_IS1N_SC_EENSX_INS5_IJSH_NSA_ILi2EEEEEENS5_IJSC_SF_EEEEEEEESJ_SK_SJ_SK_NS1I_6fusion15FusionCallbacksIS1M_NS1V_17LinearCombinationISJ_fSJ_fLNS_15FloatRoundStyleE2EEES1O_S1U_JEEENS4_5SM1004TMEM4LOAD26SM100_TMEM_LOAD_32dp32b32xENS4_13SM90_TMA_LOADES1E_NS4_39AutoVectorizingCopyWithAssumedAlignmentILi128EEENS4_14SM90_TMA_STOREES1E_S27_S27_EEEvvEEEEvNT_6ParamsE) ;  /* 0xffffff3402387950 */ /* 0x000fea0003c3ffff */
.L_x_278:
[----:B------:R-:W-:-:S00]  /*cb20*/  BRA `(.L_x_278) ;  /* 0xfffffffc00fc7947 */ /* 0x000fc0000383ffff */
[----:B------:R-:W-:-:S00]  /*cb30*/  NOP ;  /* 0x0000000000007918 */ /* 0x000fc00000000000 */
        /* <DEDUP_REMOVED lines=12> */
.L_x_279:


//--------------------- .nv.global.init           --------------------------
	.section	.nv.global.init,"aw",@progbits
.nv.global.init:
	.type		$str$27,@object
	.size		$str$27,($str$28 - $str$27)
$str$27:
        /*0000*/ 	.byte	0x28, 0x61, 0x64, 0x64, 0x72, 0x65, 0x73, 0x73, 0x20, 0x26, 0x20, 0x6d, 0x61, 0x73, 0x6b, 0x29
        /*0010*/ 	.byte	0x20, 0x3d, 0x3d, 0x20, 0x30, 0x00
	.type		$str$28,@object
	.size		$str$28,($str$26 - $str$28)
$str$28:
        /*0016*/ 	.byte	0x2f, 0x74, 0x6d, 0x70, 0x2f, 0x63, 0x75, 0x74, 0x6c, 0x61, 0x73, 0x73, 0x5f, 0x73, 0x77, 0x65
        /*0026*/ 	.byte	0x65, 0x70, 0x5f, 0x73, 0x72, 0x63, 0x2f, 0x69, 0x6e, 0x63, 0x6c, 0x75, 0x64, 0x65, 0x2f, 0x63
        /*0036*/ 	.byte	0x75, 0x74, 0x65, 0x2f, 0x70, 0x6f, 0x69, 0x6e, 0x74, 0x65, 0x72, 0x5f, 0x66, 0x6c, 0x61, 0x67
        /*0046*/ 	.byte	0x67, 0x65, 0x64, 0x2e, 0x68, 0x70, 0x70, 0x00
	.type		$str$26,@object
	.size		$str$26,($str$25 - $str$26)
$str$26:
        /*004e*/ 	.byte	0x2f, 0x74, 0x6d, 0x70, 0x2f, 0x63, 0x75, 0x74, 0x6c, 0x61, 0x73, 0x73, 0x5f, 0x73, 0x77, 0x65
        /*005e*/ 	.byte	0x65, 0x70, 0x5f, 0x73, 0x72, 0x63, 0x2f, 0x69, 0x6e, 0x63, 0x6c, 0x75, 0x64, 0x65, 0x2f, 0x63
        /*006e*/ 	.byte	0x75, 0x74, 0x65, 0x2f, 0x61, 0x74, 0x6f, 0x6d, 0x2f, 0x63, 0x6f, 0x70, 0x79, 0x5f, 0x74, 0x72
        /*007e*/ 	.byte	0x61, 0x69, 0x74, 0x73, 0x5f, 0x73, 0x6d, 0x31, 0x30, 0x30, 0x2e, 0x68, 0x70, 0x70, 0x00
	.type		$str$25,@object
	.size		$str$25,(__unnamed_1 - $str$25)
$str$25:
        /*008d*/ 	.byte	0x28, 0x28, 0x75, 0x69, 0x6e, 0x74, 0x33, 0x32, 0x5f, 0x74, 0x28, 0x74, 0x68, 0x72, 0x65, 0x61
        /*009d*/ 	.byte	0x64, 0x49, 0x64, 0x78, 0x2e, 0x78, 0x29, 0x20, 0x2f, 0x20, 0x33, 0x32, 0x29, 0x20, 0x25, 0x20
        /*00ad*/ 	.byte	0x34, 0x29, 0x20, 0x3d, 0x3d, 0x20, 0x28, 0x28, 0x28, 0x74, 0x6d, 0x65, 0x6d, 0x5f, 0x61, 0x64
        /*00bd*/ 	.byte	0x64, 0x72, 0x20, 0x3e, 0x3e, 0x20, 0x31, 0x36, 0x29, 0x20, 0x2f, 0x20, 0x33, 0x32, 0x29, 0x20
        /*00cd*/ 	.byte	0x25, 0x20, 0x34, 0x29, 0x00
	.type		__unnamed_1,@object
	.size		__unnamed_1,(__unnamed_2 - __unnamed_1)
__unnamed_1:
        /*00d2*/ 	.byte	0x61, 0x75, 0x74, 0x6f, 0x20, 0x63, 0x75, 0x74, 0x65, 0x3a, 0x3a, 0x61, 0x73, 0x5f, 0x70, 0x6f
        /* <DEDUP_REMOVED lines=24> */
        /*0262*/ 	.byte	0x3a, 0x3a, 0x43, 0x3c, 0x34, 0x30, 0x39, 0x36, 0x3e, 0x3e, 0x3e, 0x3e, 0x5d, 0x00
	.type		__unnamed_2,@object
	.size		__unnamed_2,(__unnamed_3 - __unnamed_2)
__unnamed_2:
        /* <DEDUP_REMOVED lines=26> */
	.type		__unnamed_3,@object
	.size		__unnamed_3,(.L_3 - __unnamed_3)
__unnamed_3:
        /* <DEDUP_REMOVED lines=40> */
        /*068e*/ 	.byte	0x74, 0x65, 0x3a, 0x3a, 0x43, 0x3c, 0x30, 0x3e, 0x3e, 0x3e, 0x3e, 0x5d, 0x00
.L_3:


//--------------------- .nv.shared._ZN7cutlass13device_kernelINS_4gemm6kernel13GemmUniversalIN4cute5tupleIJiiiiEEENS1_10collective13CollectiveMmaINS1_35MainloopSm100TmaUmmaWarpSpecializedILi33ELi2ELi4ENS5_IJNS4_1CILi8EEENSA_ILi1EEESC_EEEEENS5_IJNSA_ILi128EEENSA_ILi256EEENSA_ILi32EEEEEENS_12float_e4m3_tENS5_IJlSC_lEEESJ_SK_NS4_8TiledMMAINS4_8MMA_AtomIJNS4_10MMA_TraitsINS4_25SM100_MMA_F8F6F4_2x1SM_SSEJSJ_SJ_fSF_SG_NS4_17integral_constantINS4_4UMMA5MajorELSR_0EEESS_NSP_INSQ_7ScaleInELST_0EEESU_EEEEEENS4_6LayoutINS5_IJSC_SC_SC_EEENS5_IJNSA_ILi0EEESZ_SZ_EEEEENS5_IJNS4_10UnderscoreES12_S12_EEEEENS4_18SM100_TMA_2SM_LOADENS4_14ComposedLayoutINS4_7SwizzleILi1ELi4ELi3EEENS4_18smem_ptr_flag_bitsILi8EEENSX_INS5_IJSB_SH_EEENS5_IJSH_SC_EEEEEEEvNS4_8identityENS4_28SM100_TMA_2SM_LOAD_MULTICASTES1E_vS1F_EENS_8epilogue10collective18CollectiveEpilogueINS1I_23Sm100TmaWarpSpecializedILi4ELi2ELi32ELb0ELb0EEEJNS5_IJNSA_ILi64EEESG_SH_EEENS5_IJNSX_IS1N_SC_EENSX_INS5_IJSH_NSA_ILi2EEEEEENS5_IJSC_SF_EEEEEEEESJ_SK_SJ_SK_NS1I_6fusion15FusionCallbacksIS1M_NS1V_17LinearCombinationISJ_fSJ_fLNS_15FloatRoundStyleE2EEES1O_S1U_JEEENS4_5SM1004TMEM4LOAD26SM100_TMEM_LOAD_32dp32b32xENS4_13SM90_TMA_LOADES1E_NS4_39AutoVectorizingCopyWithAssumedAlignmentILi128EEENS4_14SM90_TMA_STOREES1E_S27_S27_EEEvvEEEEvNT_6ParamsE --------------------------
	.section	.nv.shared._ZN7cutlass13device_kernelINS_4gemm6kernel13GemmUniversalIN4cute5tupleIJiiiiEEENS1_10collective13CollectiveMmaINS1_35MainloopSm100TmaUmmaWarpSpecializedILi33ELi2ELi4ENS5_IJNS4_1CILi8EEENSA_ILi1EEESC_EEEEENS5_IJNSA_ILi128EEENSA_ILi256EEENSA_ILi32EEEEEENS_12float_e4m3_tENS5_IJlSC_lEEESJ_SK_NS4_8TiledMMAINS4_8MMA_AtomIJNS4_10MMA_TraitsINS4_25SM100_MMA_F8F6F4_2x1SM_SSEJSJ_SJ_fSF_SG_NS4_17integral_constantINS4_4UMMA5MajorELSR_0EEESS_NSP_INSQ_7ScaleInELST_0EEESU_EEEEEENS4_6LayoutINS5_IJSC_SC_SC_EEENS5_IJNSA_ILi0EEESZ_SZ_EEEEENS5_IJNS4_10UnderscoreES12_S12_EEEEENS4_18SM100_TMA_2SM_LOADENS4_14ComposedLayoutINS4_7SwizzleILi1ELi4ELi3EEENS4_18smem_ptr_flag_bitsILi8EEENSX_INS5_IJSB_SH_EEENS5_IJSH_SC_EEEEEEEvNS4_8identityENS4_28SM100_TMA_2SM_LOAD_MULTICASTES1E_vS1F_EENS_8epilogue10collective18CollectiveEpilogueINS1I_23Sm100TmaWarpSpecializedILi4ELi2ELi32ELb0ELb0EEEJNS5_IJNSA_ILi64EEESG_SH_EEENS5_IJNSX_IS1N_SC_EENSX_INS5_IJSH_NSA_ILi2EEEEEENS5_IJSC_SF_EEEEEEEESJ_SK_SJ_SK_NS1I_6fusion15FusionCallbacksIS1M_NS1V_17LinearCombinationISJ_fSJ_fLNS_15FloatRoundStyleE2EEES1O_S1U_JEEENS4_5SM1004TMEM4LOAD26SM100_TMEM_LOAD_32dp32b32xENS4_13SM90_TMA_LOADES1E_NS4_39AutoVectorizingCopyWithAssumedAlignmentILi128EEENS4_14SM90_TMA_STOREES1E_S27_S27_EEEvvEEEEvNT_6ParamsE,"aw",@nobits
	.sectionflags	@""
	.align	16
	.zero		1024


//--------------------- .nv.shared.reserved.0     --------------------------
	.section	.nv.shared.reserved.0,"aw",@nobits
	.weak		__nv_reservedSMEM_offset_0_alias
	.size		__nv_reservedSMEM_offset_0_alias, 0, 64
	.other		__nv_reservedSMEM_offset_0_alias,@"STO_CUDA_RESERVED_SHARED STV_DEFAULT"
__nv_reservedSMEM_offset_0_alias:
	.zero		0
.nv.shared.reserved.0:
	.zero		64
	.weak		__nv_reservedSMEM_tcgen05_partition
	.type		__nv_reservedSMEM_tcgen05_partition,@object
	.size		__nv_reservedSMEM_tcgen05_partition,(.L_0 - __nv_reservedSMEM_tcgen05_partition)
__nv_reservedSMEM_tcgen05_partition:
	.zero		32
.L_0:


//--------------------- .nv.global                --------------------------
	.section	.nv.global,"aw",@nobits
.nv.global:
	.type		_ZN40_INTERNAL_79e7dcd3_4_k_cu_8dba1304_305874cute1_E,@object
	.size		_ZN40_INTERNAL_79e7dcd3_4_k_cu_8dba1304_305874cute1_E,(_ZN40_INTERNAL_79e7dcd3_4_k_cu_8dba1304_305874cuda3std3__45__cpo6cbeginE - _ZN40_INTERNAL_79e7dcd3_4_k_cu_8dba1304_305874cute1_E)
_ZN40_INTERNAL_79e7dcd3_4_k_cu_8dba1304_305874cute1_E:
	.zero		1
	.type		_ZN40_INTERNAL_79e7dcd3_4_k_cu_8dba1304_305874cuda3std3__45__cpo6cbeginE,@object
	.size		_ZN40_INTERNAL_79e7dcd3_4_k_cu_8dba1304_305874cuda3std3__45__cpo6cbeginE,(_ZN40_INTERNAL_79e7dcd3_4_k_cu_8dba1304_305874cuda3std3__48in_placeE - _ZN40_INTERNAL_79e7dcd3_4_k_cu_8dba1304_305874cuda3std3__45__cpo6cbeginE)
_ZN40_INTERNAL_79e7dcd3_4_k_cu_8dba1304_305874cuda3std3__45__cpo6cbeginE:
	.zero		1
	.type		_ZN40_INTERNAL_79e7dcd3_4_k_cu_8dba1304_305874cuda3std3__48in_placeE,@object
	.size		_ZN40_INTERNAL_79e7dcd3_4_k_cu_8dba1304_305874cuda3std3__48in_placeE,(_ZN40_INTERNAL_79e7dcd3_4_k_cu_8dba1304_305874cuda3std6ranges3__45__cpo9iter_moveE - _ZN40_INTERNAL_79e7dcd3_4_k_cu_8dba1304_305874cuda3std3__48in_placeE)
_ZN40_INTERNAL_79e7dcd3_4_k_cu_8dba1304_305874cuda3std3__48in_placeE:
	.zero		1
	.type		_ZN40_INTERNAL_79e7dcd3_4_k_cu_8dba1304_305874cuda3std6ranges3__45__cpo9iter_moveE,@object
	.size		_ZN40_INTERNAL_79e7dcd3_4_k_cu_8dba1304_305874cuda3std6ranges3__45__cpo9iter_moveE,(_ZN40_INTERNAL_79e7dcd3_4_k_cu_8dba1304_305874cuda3std3__45__cpo5beginE - _ZN40_INTERNAL_79e7dcd3_4_k_cu_8dba1304_305874cuda3std6ranges3__45__cpo9iter_moveE)
_ZN40_INTERNAL_79e7dcd3_4_k_cu_8dba1304_305874cuda3std6ranges3__45__cpo9iter_moveE:
	.zero		1
	.type		_ZN40_INTERNAL_79e7dcd3_4_k_cu_8dba1304_305874cuda3std3__45__cpo5beginE,@object
	.size		_ZN40_INTERNAL_79e7dcd3_4_k_cu_8dba1304_305874cuda3std3__45__cpo5beginE,(_ZN40_INTERNAL_79e7dcd3_4_k_cu_8dba1304_305874cuda3std3__442_GLOBAL__N__79e7dcd3_4_k_cu_8dba1304_305876ignoreE - _ZN40_INTERNAL_79e7dcd3_4_k_cu_8dba1304_305874cuda3std3__45__cpo5beginE)
_ZN40_INTERNAL_79e7dcd3_4_k_cu_8dba1304_305874cuda3std3__45__cpo5beginE:
	.zero		1
	.type		_ZN40_INTERNAL_79e7dcd3_4_k_cu_8dba1304_305874cuda3std3__442_GLOBAL__N__79e7dcd3_4_k_cu_8dba1304_305876ignoreE,@object
	.size		_ZN40_INTERNAL_79e7dcd3_4_k_cu_8dba1304_305874cuda3std3__442_GLOBAL__N__79e7dcd3_4_k_cu_8dba1304_305876ignoreE,(_ZN40_INTERNAL_79e7dcd3_4_k_cu_8dba1304_305874cute7productE - _ZN40_INTERNAL_79e7dcd3_4_k_cu_8dba1304_305874cuda3std3__442_GLOBAL__N__79e7dcd3_4_k_cu_8dba1304_305876ignoreE)
_ZN40_INTERNAL_79e7dcd3_4_k_cu_8dba1304_305874cuda3std3__442_GLOBAL__N__79e7dcd3_4_k_cu_8dba1304_305876ignoreE:
	.zero		1
	.type		_ZN40_INTERNAL_79e7dcd3_4_k_cu_8dba1304_305874cute7productE,@object
	.size		_ZN40_INTERNAL_79e7dcd3_4_k_cu_8dba1304_305874cute7productE,(_ZN40_INTERNAL_79e7dcd3_4_k_cu_8dba1304_305874cuda3std3__45__cpo3endE - _ZN40_INTERNAL_79e7dcd3_4_k_cu_8dba1304_305874cute7productE)
_ZN40_INTERNAL_79e7dcd3_4_k_cu_8dba1304_305874cute7productE:
	.zero		1
	.type		_ZN40_INTERNAL_79e7dcd3_4_k_cu_8dba1304_305874cuda3std3__45__cpo3endE,@object
	.size		_ZN40_INTERNAL_79e7dcd3_4_k_cu_8dba1304_305874cuda3std3__45__cpo3endE,(_ZN40_INTERNAL_79e7dcd3_4_k_cu_8dba1304_305874cuda3std3__419piecewise_constructE - _ZN40_INTERNAL_79e7dcd3_4_k_cu_8dba1304_305874cuda3std3__45__cpo3endE)
_ZN40_INTERNAL_79e7dcd3_4_k_cu_8dba1304_305874cuda3std3__45__cpo3endE:
	.zero		1
	.type		_ZN40_INTERNAL_79e7dcd3_4_k_cu_8dba1304_305874cuda3std3__419piecewise_constructE,@object
	.size		_ZN40_INTERNAL_79e7dcd3_4_k_cu_8dba1304_305874cuda3std3__419piecewise_constructE,(_ZN40_INTERNAL_79e7dcd3_4_k_cu_8dba1304_305874cuda3std3__45__cpo4cendE - _ZN40_INTERNAL_79e7dcd3_4_k_cu_8dba1304_305874cuda3std3__419piecewise_constructE)
_ZN40_INTERNAL_79e7dcd3_4_k_cu_8dba1304_305874cuda3std3__419piecewise_constructE:
	.zero		1
	.type		_ZN40_INTERNAL_79e7dcd3_4_k_cu_8dba1304_305874cuda3std3__45__cpo4cendE,@object
	.size		_ZN40_INTERNAL_79e7dcd3_4_k_cu_8dba1304_305874cuda3std3__45__cpo4cendE,(_ZN40_INTERNAL_79e7dcd3_4_k_cu_8dba1304_305874cuda3std6ranges3__45__cpo4swapE - _ZN40_INTERNAL_79e7dcd3_4_k_cu_8dba1304_305874cuda3std3__45__cpo4cendE)
_ZN40_INTERNAL_79e7dcd3_4_k_cu_8dba1304_305874cuda3std3__45__cpo4cendE:
	.zero		1
	.type		_ZN40_INTERNAL_79e7dcd3_4_k_cu_8dba1304_305874cuda3std6ranges3__45__cpo4swapE,@object
	.size		_ZN40_INTERNAL_79e7dcd3_4_k_cu_8dba1304_305874cuda3std6ranges3__45__cpo4swapE,(.L_11 - _ZN40_INTERNAL_79e7dcd3_4_k_cu_8dba1304_305874cuda3std6ranges3__45__cpo4swapE)
_ZN40_INTERNAL_79e7dcd3_4_k_cu_8dba1304_305874cuda3std6ranges3__45__cpo4swapE:
	.zero		1
.L_11:


//--------------------- .nv.constant0._ZN7cutlass13device_kernelINS_4gemm6kernel13GemmUniversalIN4cute5tupleIJiiiiEEENS1_10collective13CollectiveMmaINS1_35MainloopSm100TmaUmmaWarpSpecializedILi33ELi2ELi4ENS5_IJNS4_1CILi8EEENSA_ILi1EEESC_EEEEENS5_IJNSA_ILi128EEENSA_ILi256EEENSA_ILi32EEEEEENS_12float_e4m3_tENS5_IJlSC_lEEESJ_SK_NS4_8TiledMMAINS4_8MMA_AtomIJNS4_10MMA_TraitsINS4_25SM100_MMA_F8F6F4_2x1SM_SSEJSJ_SJ_fSF_SG_NS4_17integral_constantINS4_4UMMA5MajorELSR_0EEESS_NSP_INSQ_7ScaleInELST_0EEESU_EEEEEENS4_6LayoutINS5_IJSC_SC_SC_EEENS5_IJNSA_ILi0EEESZ_SZ_EEEEENS5_IJNS4_10UnderscoreES12_S12_EEEEENS4_18SM100_TMA_2SM_LOADENS4_14ComposedLayoutINS4_7SwizzleILi1ELi4ELi3EEENS4_18smem_ptr_flag_bitsILi8EEENSX_INS5_IJSB_SH_EEENS5_IJSH_SC_EEEEEEEvNS4_8identityENS4_28SM100_TMA_2SM_LOAD_MULTICASTES1E_vS1F_EENS_8epilogue10collective18CollectiveEpilogueINS1I_23Sm100TmaWarpSpecializedILi4ELi2ELi32ELb0ELb0EEEJNS5_IJNSA_ILi64EEESG_SH_EEENS5_IJNSX_IS1N_SC_EENSX_INS5_IJSH_NSA_ILi2EEEEEENS5_IJSC_SF_EEEEEEEESJ_SK_SJ_SK_NS1I_6fusion15FusionCallbacksIS1M_NS1V_17LinearCombinationISJ_fSJ_fLNS_15FloatRoundStyleE2EEES1O_S1U_JEEENS4_5SM1004TMEM4LOAD26SM100_TMEM_LOAD_32dp32b32xENS4_13SM90_TMA_LOADES1E_NS4_39AutoVectorizingCopyWithAssumedAlignmentILi128EEENS4_14SM90_TMA_STOREES1E_S27_S27_EEEvvEEEEvNT_6ParamsE --------------------------
	.section	.nv.constant0._ZN7cutlass13device_kernelINS_4gemm6kernel13GemmUniversalIN4cute5tupleIJiiiiEEENS1_10collective13CollectiveMmaINS1_35MainloopSm100TmaUmmaWarpSpecializedILi33ELi2ELi4ENS5_IJNS4_1CILi8EEENSA_ILi1EEESC_EEEEENS5_IJNSA_ILi128EEENSA_ILi256EEENSA_ILi32EEEEEENS_12float_e4m3_tENS5_IJlSC_lEEESJ_SK_NS4_8TiledMMAINS4_8MMA_AtomIJNS4_10MMA_TraitsINS4_25SM100_MMA_F8F6F4_2x1SM_SSEJSJ_SJ_fSF_SG_NS4_17integral_constantINS4_4UMMA5MajorELSR_0EEESS_NSP_INSQ_7ScaleInELST_0EEESU_EEEEEENS4_6LayoutINS5_IJSC_SC_SC_EEENS5_IJNSA_ILi0EEESZ_SZ_EEEEENS5_IJNS4_10UnderscoreES12_S12_EEEEENS4_18SM100_TMA_2SM_LOADENS4_14ComposedLayoutINS4_7SwizzleILi1ELi4ELi3EEENS4_18smem_ptr_flag_bitsILi8EEENSX_INS5_IJSB_SH_EEENS5_IJSH_SC_EEEEEEEvNS4_8identityENS4_28SM100_TMA_2SM_LOAD_MULTICASTES1E_vS1F_EENS_8epilogue10collective18CollectiveEpilogueINS1I_23Sm100TmaWarpSpecializedILi4ELi2ELi32ELb0ELb0EEEJNS5_IJNSA_ILi64EEESG_SH_EEENS5_IJNSX_IS1N_SC_EENSX_INS5_IJSH_NSA_ILi2EEEEEENS5_IJSC_SF_EEEEEEEESJ_SK_SJ_SK_NS1I_6fusion15FusionCallbacksIS1M_NS1V_17LinearCombinationISJ_fSJ_fLNS_15FloatRoundStyleE2EEES1O_S1U_JEEENS4_5SM1004TMEM4LOAD26SM100_TMEM_LOAD_32dp32b32xENS4_13SM90_TMA_LOADES1E_NS4_39AutoVectorizingCopyWithAssumedAlignmentILi128EEENS4_14SM90_TMA_STOREES1E_S27_S27_EEEvvEEEEvNT_6ParamsE,"a",@progbits
	.sectionflags	@""
	.align	4
.nv.constant0._ZN7cutlass13device_kernelINS_4gemm6kernel13GemmUniversalIN4cute5tupleIJiiiiEEENS1_10collective13CollectiveMmaINS1_35MainloopSm100TmaUmmaWarpSpecializedILi33ELi2ELi4ENS5_IJNS4_1CILi8EEENSA_ILi1EEESC_EEEEENS5_IJNSA_ILi128EEENSA_ILi256EEENSA_ILi32EEEEEENS_12float_e4m3_tENS5_IJlSC_lEEESJ_SK_NS4_8TiledMMAINS4_8MMA_AtomIJNS4_10MMA_TraitsINS4_25SM100_MMA_F8F6F4_2x1SM_SSEJSJ_SJ_fSF_SG_NS4_17integral_constantINS4_4UMMA5MajorELSR_0EEESS_NSP_INSQ_7ScaleInELST_0EEESU_EEEEEENS4_6LayoutINS5_IJSC_SC_SC_EEENS5_IJNSA_ILi0EEESZ_SZ_EEEEENS5_IJNS4_10UnderscoreES12_S12_EEEEENS4_18SM100_TMA_2SM_LOADENS4_14ComposedLayoutINS4_7SwizzleILi1ELi4ELi3EEENS4_18smem_ptr_flag_bitsILi8EEENSX_INS5_IJSB_SH_EEENS5_IJSH_SC_EEEEEEEvNS4_8identityENS4_28SM100_TMA_2SM_LOAD_MULTICASTES1E_vS1F_EENS_8epilogue10collective18CollectiveEpilogueINS1I_23Sm100TmaWarpSpecializedILi4ELi2ELi32ELb0ELb0EEEJNS5_IJNSA_ILi64EEESG_SH_EEENS5_IJNSX_IS1N_SC_EENSX_INS5_IJSH_NSA_ILi2EEEEEENS5_IJSC_SF_EEEEEEEESJ_SK_SJ_SK_NS1I_6fusion15FusionCallbacksIS1M_NS1V_17LinearCombinationISJ_fSJ_fLNS_15FloatRoundStyleE2EEES1O_S1U_JEEENS4_5SM1004TMEM4LOAD26SM100_TMEM_LOAD_32dp32b32xENS4_13SM90_TMA_LOADES1E_NS4_39AutoVectorizingCopyWithAssumedAlignmentILi128EEENS4_14SM90_TMA_STOREES1E_S27_S27_EEEvvEEEEvNT_6ParamsE:
	.zero		2944


//--------------------- SYMBOLS --------------------------

	.type		.nv.reservedSmem.offset0,@object
	.size		.nv.reservedSmem.offset0,0x4
	.type		.nv.reservedSmem.cap,@object
	.size		.nv.reservedSmem.cap,0x4
	.type		__assertfail,@function
